	.target	sm_100a

	.elftype	@"ET_EXEC"


//--------------------- .note.nv.tkinfo           --------------------------
	.section	.note.nv.tkinfo,"",@"SHT_NOTE"
	.sectionflags	@"SHF_NOTE_NV_TKINFO"
	.tkinfo
        /*0018*/ 	.word	0x00000002
        /*0030*/ 	.string	""
        /*0030*/ 	.string	"ptxas"
        /*0030*/ 	.string	"Cuda compilation tools, release 13.0, V13.0.88"
        /*0030*/ 	.string	"Build cuda_13.0.r13.0/compiler.36424714_0"
        /*0030*/ 	.string	"-arch sm_100a -m 64 "



//--------------------- .note.nv.cuinfo           --------------------------
	.section	.note.nv.cuinfo,"",@"SHT_NOTE"
	.sectionflags	@"SHF_NOTE_NV_CUINFO"
        /*0018*/ 	.short	0x0002
        /*001a*/ 	.short	0x0064
        /*001c*/ 	.short	0x0082
	.zero		2


//--------------------- .nv.info                  --------------------------
	.section	.nv.info,"",@"SHT_CUDA_INFO"
	.align	4


	//----- nvinfo : EIATTR_REGCOUNT
	.align		4
        /*0000*/ 	.byte	0x04, 0x2f
        /*0002*/ 	.short	(.L_19 - .L_18)
	.align		4
.L_18:
        /*0004*/ 	.word	index@(_ZN7cutlass13device_kernelINS_4conv6kernel13ConvUniversalINS1_16ConvProblemShapeILNS1_8OperatorE2ELi3EEENS1_10collective14CollectiveConvINS1_47MainloopSm100TmaUmmaWarpSpecializedImplicitGemmILS5_2ELi16ELi3ELi1ELi2EN4cute5tupleIJNSA_1CILi2EEENSC_ILi1EEESE_EEEEENSB_IJNSC_ILi256EEENSB_IJNSC_ILi128EEEEEENSB_IJNSC_ILi32EEEEEEEEENS_6half_tESN_NSA_8TiledMMAINSA_8MMA_AtomIJNSA_26SM100_MMA_F16BF16_2x1SM_SSISN_SN_fLi256ELi128ELNSA_4UMMA5MajorE1ELSS_1ELNSR_7ScaleInE0ELST_0EEEEEENSA_6LayoutINSB_IJSE_SE_SE_EEENSB_IJNSC_ILi0EEESY_SY_EEEEENSB_IJNSA_10UnderscoreES11_S11_EEEEENS7_6detail27Sm100ImplicitGemmTileTraitsINSA_18SM100_TMA_2SM_LOADENSA_14ComposedLayoutINSA_7SwizzleILi3ELi4ELi3EEENSA_18smem_ptr_flag_bitsILi16EEENSW_INSB_IJNSC_ILi64EEENSC_ILi8EEEEEENSB_IJSE_S1C_EEEEEEEvEENS15_INSA_25SM100_TMA_2SM_LOAD_IM2COLES1H_vEEEENS_8epilogue10collective18CollectiveEpilogueINS1M_23Sm100TmaWarpSpecializedILi4ELi2ELi32ELb1ELb0EEEJNSB_IJSI_SJ_SL_EEENSB_IJNSW_ISI_SE_EENSW_ISK_SE_EEEEESN_NSB_IJlNSB_IJSE_lllEEESY_EEESN_S1W_NS1M_6fusion15FusionCallbacksIS1Q_NS1X_17LinearCombinationISN_fSN_fLNS_15FloatRoundStyleE2EEES1R_S1U_JEEENSA_5SM1004TMEM4LOAD26SM100_TMEM_LOAD_32dp32b32xENSA_13SM90_TMA_LOADENS17_INS18_ILi2ELi4ELi3EEES1B_NSW_INSB_IJS1D_SK_EEENSB_IJSK_SE_EEEEEEENSA_39AutoVectorizingCopyWithAssumedAlignmentILi128EEENSA_14SM90_TMA_STOREES2C_S2E_S2E_EEEvvEEEEvNT_6ParamsE)
        /*0008*/ 	.word	0x0000007a


	//----- nvinfo : EIATTR_FRAME_SIZE
	.align		4
.L_19:
        /*000c*/ 	.byte	0x04, 0x11
        /*000e*/ 	.short	(.L_21 - .L_20)
	.align		4
.L_20:
        /*0010*/ 	.word	index@($__internal_2_$__cuda_sm10x_tcgen05_guardrail_trap_unallocated_columns_being_dealloced)
        /*0014*/ 	.word	0x00000008


	//----- nvinfo : EIATTR_FRAME_SIZE
	.align		4
.L_21:
        /*0018*/ 	.byte	0x04, 0x11
        /*001a*/ 	.short	(.L_23 - .L_22)
	.align		4
.L_22:
        /*001c*/ 	.word	index@($__internal_1_$__cuda_sm10x_tcgen05_guardrail_trap_phase_invalid_during_alloc)
        /*0020*/ 	.word	0x00000008


	//----- nvinfo : EIATTR_FRAME_SIZE
	.align		4
.L_23:
        /*0024*/ 	.byte	0x04, 0x11
        /*0026*/ 	.short	(.L_25 - .L_24)
	.align		4
.L_24:
        /*0028*/ 	.word	index@($__internal_0_$__cuda_sm10x_tcgen05_guardrail_trap_col_being_dealloced_not_returned_by_alloc)
        /*002c*/ 	.word	0x00000008


	//----- nvinfo : EIATTR_FRAME_SIZE
	.align		4
.L_25:
        /*0030*/ 	.byte	0x04, 0x11
        /*0032*/ 	.short	(.L_27 - .L_26)
	.align		4
.L_26:
        /*0034*/ 	.word	index@(_ZN7cutlass13device_kernelINS_4conv6kernel13ConvUniversalINS1_16ConvProblemShapeILNS1_8OperatorE2ELi3EEENS1_10collective14CollectiveConvINS1_47MainloopSm100TmaUmmaWarpSpecializedImplicitGemmILS5_2ELi16ELi3ELi1ELi2EN4cute5tupleIJNSA_1CILi2EEENSC_ILi1EEESE_EEEEENSB_IJNSC_ILi256EEENSB_IJNSC_ILi128EEEEEENSB_IJNSC_ILi32EEEEEEEEENS_6half_tESN_NSA_8TiledMMAINSA_8MMA_AtomIJNSA_26SM100_MMA_F16BF16_2x1SM_SSISN_SN_fLi256ELi128ELNSA_4UMMA5MajorE1ELSS_1ELNSR_7ScaleInE0ELST_0EEEEEENSA_6LayoutINSB_IJSE_SE_SE_EEENSB_IJNSC_ILi0EEESY_SY_EEEEENSB_IJNSA_10UnderscoreES11_S11_EEEEENS7_6detail27Sm100ImplicitGemmTileTraitsINSA_18SM100_TMA_2SM_LOADENSA_14ComposedLayoutINSA_7SwizzleILi3ELi4ELi3EEENSA_18smem_ptr_flag_bitsILi16EEENSW_INSB_IJNSC_ILi64EEENSC_ILi8EEEEEENSB_IJSE_S1C_EEEEEEEvEENS15_INSA_25SM100_TMA_2SM_LOAD_IM2COLES1H_vEEEENS_8epilogue10collective18CollectiveEpilogueINS1M_23Sm100TmaWarpSpecializedILi4ELi2ELi32ELb1ELb0EEEJNSB_IJSI_SJ_SL_EEENSB_IJNSW_ISI_SE_EENSW_ISK_SE_EEEEESN_NSB_IJlNSB_IJSE_lllEEESY_EEESN_S1W_NS1M_6fusion15FusionCallbacksIS1Q_NS1X_17LinearCombinationISN_fSN_fLNS_15FloatRoundStyleE2EEES1R_S1U_JEEENSA_5SM1004TMEM4LOAD26SM100_TMEM_LOAD_32dp32b32xENSA_13SM90_TMA_LOADENS17_INS18_ILi2ELi4ELi3EEES1B_NSW_INSB_IJS1D_SK_EEENSB_IJSK_SE_EEEEEEENSA_39AutoVectorizingCopyWithAssumedAlignmentILi128EEENSA_14SM90_TMA_STOREES2C_S2E_S2E_EEEvvEEEEvNT_6ParamsE)
        /*0038*/ 	.word	0x00000008


	//----- nvinfo : EIATTR_MIN_STACK_SIZE
	.align		4
.L_27:
        /*003c*/ 	.byte	0x04, 0x12
        /*003e*/ 	.short	(.L_29 - .L_28)
	.align		4
.L_28:
        /*0040*/ 	.word	index@(_ZN7cutlass13device_kernelINS_4conv6kernel13ConvUniversalINS1_16ConvProblemShapeILNS1_8OperatorE2ELi3EEENS1_10collective14CollectiveConvINS1_47MainloopSm100TmaUmmaWarpSpecializedImplicitGemmILS5_2ELi16ELi3ELi1ELi2EN4cute5tupleIJNSA_1CILi2EEENSC_ILi1EEESE_EEEEENSB_IJNSC_ILi256EEENSB_IJNSC_ILi128EEEEEENSB_IJNSC_ILi32EEEEEEEEENS_6half_tESN_NSA_8TiledMMAINSA_8MMA_AtomIJNSA_26SM100_MMA_F16BF16_2x1SM_SSISN_SN_fLi256ELi128ELNSA_4UMMA5MajorE1ELSS_1ELNSR_7ScaleInE0ELST_0EEEEEENSA_6LayoutINSB_IJSE_SE_SE_EEENSB_IJNSC_ILi0EEESY_SY_EEEEENSB_IJNSA_10UnderscoreES11_S11_EEEEENS7_6detail27Sm100ImplicitGemmTileTraitsINSA_18SM100_TMA_2SM_LOADENSA_14ComposedLayoutINSA_7SwizzleILi3ELi4ELi3EEENSA_18smem_ptr_flag_bitsILi16EEENSW_INSB_IJNSC_ILi64EEENSC_ILi8EEEEEENSB_IJSE_S1C_EEEEEEEvEENS15_INSA_25SM100_TMA_2SM_LOAD_IM2COLES1H_vEEEENS_8epilogue10collective18CollectiveEpilogueINS1M_23Sm100TmaWarpSpecializedILi4ELi2ELi32ELb1ELb0EEEJNSB_IJSI_SJ_SL_EEENSB_IJNSW_ISI_SE_EENSW_ISK_SE_EEEEESN_NSB_IJlNSB_IJSE_lllEEESY_EEESN_S1W_NS1M_6fusion15FusionCallbacksIS1Q_NS1X_17LinearCombinationISN_fSN_fLNS_15FloatRoundStyleE2EEES1R_S1U_JEEENSA_5SM1004TMEM4LOAD26SM100_TMEM_LOAD_32dp32b32xENSA_13SM90_TMA_LOADENS17_INS18_ILi2ELi4ELi3EEES1B_NSW_INSB_IJS1D_SK_EEENSB_IJSK_SE_EEEEEEENSA_39AutoVectorizingCopyWithAssumedAlignmentILi128EEENSA_14SM90_TMA_STOREES2C_S2E_S2E_EEEvvEEEEvNT_6ParamsE)
        /*0044*/ 	.word	0x00000008
.L_29:


//--------------------- .nv.compat                --------------------------
	.section	.nv.compat,"",@"SHT_CUDA_COMPAT_INFO"
	.align	4
        /*0000*/ 	.byte	0x02, 0x09, 0x01, 0x00, 0x02, 0x02, 0x02, 0x00, 0x02, 0x05, 0x05, 0x00, 0x03, 0x07, 0x01, 0x01
        /*0010*/ 	.byte	0x02, 0x03, 0x01, 0x00, 0x02, 0x06, 0x01, 0x00, 0x04, 0x0b, 0x08, 0x00, 0x09, 0x00, 0x00, 0x00
        /*0020*/ 	.byte	0x00, 0x00, 0x00, 0x00


//--------------------- .nv.info._ZN7cutlass13device_kernelINS_4conv6kernel13ConvUniversalINS1_16ConvProblemShapeILNS1_8OperatorE2ELi3EEENS1_10collective14CollectiveConvINS1_47MainloopSm100TmaUmmaWarpSpecializedImplicitGemmILS5_2ELi16ELi3ELi1ELi2EN4cute5tupleIJNSA_1CILi2EEENSC_ILi1EEESE_EEEEENSB_IJNSC_ILi256EEENSB_IJNSC_ILi128EEEEEENSB_IJNSC_ILi32EEEEEEEEENS_6half_tESN_NSA_8TiledMMAINSA_8MMA_AtomIJNSA_26SM100_MMA_F16BF16_2x1SM_SSISN_SN_fLi256ELi128ELNSA_4UMMA5MajorE1ELSS_1ELNSR_7ScaleInE0ELST_0EEEEEENSA_6LayoutINSB_IJSE_SE_SE_EEENSB_IJNSC_ILi0EEESY_SY_EEEEENSB_IJNSA_10UnderscoreES11_S11_EEEEENS7_6detail27Sm100ImplicitGemmTileTraitsINSA_18SM100_TMA_2SM_LOADENSA_14ComposedLayoutINSA_7SwizzleILi3ELi4ELi3EEENSA_18smem_ptr_flag_bitsILi16EEENSW_INSB_IJNSC_ILi64EEENSC_ILi8EEEEEENSB_IJSE_S1C_EEEEEEEvEENS15_INSA_25SM100_TMA_2SM_LOAD_IM2COLES1H_vEEEENS_8epilogue10collective18CollectiveEpilogueINS1M_23Sm100TmaWarpSpecializedILi4ELi2ELi32ELb1ELb0EEEJNSB_IJSI_SJ_SL_EEENSB_IJNSW_ISI_SE_EENSW_ISK_SE_EEEEESN_NSB_IJlNSB_IJSE_lllEEESY_EEESN_S1W_NS1M_6fusion15FusionCallbacksIS1Q_NS1X_17LinearCombinationISN_fSN_fLNS_15FloatRoundStyleE2EEES1R_S1U_JEEENSA_5SM1004TMEM4LOAD26SM100_TMEM_LOAD_32dp32b32xENSA_13SM90_TMA_LOADENS17_INS18_ILi2ELi4ELi3EEES1B_NSW_INSB_IJS1D_SK_EEENSB_IJSK_SE_EEEEEEENSA_39AutoVectorizingCopyWithAssumedAlignmentILi128EEENSA_14SM90_TMA_STOREES2C_S2E_S2E_EEEvvEEEEvNT_6ParamsE --------------------------
	.section	.nv.info._ZN7cutlass13device_kernelINS_4conv6kernel13ConvUniversalINS1_16ConvProblemShapeILNS1_8OperatorE2ELi3EEENS1_10collective14CollectiveConvINS1_47MainloopSm100TmaUmmaWarpSpecializedImplicitGemmILS5_2ELi16ELi3ELi1ELi2EN4cute5tupleIJNSA_1CILi2EEENSC_ILi1EEESE_EEEEENSB_IJNSC_ILi256EEENSB_IJNSC_ILi128EEEEEENSB_IJNSC_ILi32EEEEEEEEENS_6half_tESN_NSA_8TiledMMAINSA_8MMA_AtomIJNSA_26SM100_MMA_F16BF16_2x1SM_SSISN_SN_fLi256ELi128ELNSA_4UMMA5MajorE1ELSS_1ELNSR_7ScaleInE0ELST_0EEEEEENSA_6LayoutINSB_IJSE_SE_SE_EEENSB_IJNSC_ILi0EEESY_SY_EEEEENSB_IJNSA_10UnderscoreES11_S11_EEEEENS7_6detail27Sm100ImplicitGemmTileTraitsINSA_18SM100_TMA_2SM_LOADENSA_14ComposedLayoutINSA_7SwizzleILi3ELi4ELi3EEENSA_18smem_ptr_flag_bitsILi16EEENSW_INSB_IJNSC_ILi64EEENSC_ILi8EEEEEENSB_IJSE_S1C_EEEEEEEvEENS15_INSA_25SM100_TMA_2SM_LOAD_IM2COLES1H_vEEEENS_8epilogue10collective18CollectiveEpilogueINS1M_23Sm100TmaWarpSpecializedILi4ELi2ELi32ELb1ELb0EEEJNSB_IJSI_SJ_SL_EEENSB_IJNSW_ISI_SE_EENSW_ISK_SE_EEEEESN_NSB_IJlNSB_IJSE_lllEEESY_EEESN_S1W_NS1M_6fusion15FusionCallbacksIS1Q_NS1X_17LinearCombinationISN_fSN_fLNS_15FloatRoundStyleE2EEES1R_S1U_JEEENSA_5SM1004TMEM4LOAD26SM100_TMEM_LOAD_32dp32b32xENSA_13SM90_TMA_LOADENS17_INS18_ILi2ELi4ELi3EEES1B_NSW_INSB_IJS1D_SK_EEENSB_IJSK_SE_EEEEEEENSA_39AutoVectorizingCopyWithAssumedAlignmentILi128EEENSA_14SM90_TMA_STOREES2C_S2E_S2E_EEEvvEEEEvNT_6ParamsE,"",@"SHT_CUDA_INFO"
	.sectionflags	@""
	.align	4


	//----- nvinfo : EIATTR_CUDA_API_VERSION
	.align		4
        /*0000*/ 	.byte	0x04, 0x37
        /*0002*/ 	.short	(.L_31 - .L_30)
.L_30:
        /*0004*/ 	.word	0x00000082


	//----- nvinfo : EIATTR_KPARAM_INFO
	.align		4
.L_31:
        /*0008*/ 	.byte	0x04, 0x17
        /*000a*/ 	.short	(.L_33 - .L_32)
.L_32:
        /*000c*/ 	.word	0x00000000
        /*0010*/ 	.short	0x0000
        /*0012*/ 	.short	0x0000
        /*0014*/ 	.byte	0x00, 0xf0, 0x01, 0x24


	//----- nvinfo : EIATTR_AT_ENTRY_FRAGMENTS
	.align		4
.L_33:
        /*0018*/ 	.byte	0x04, 0x4f
        /*001a*/ 	.short	(.L_35 - .L_34)


	//   ....[0]....
.L_34:
        /*001c*/ 	.word	0x00000007


	//----- nvinfo : EIATTR_RESERVED_SMEM_USED
	.align		4
.L_35:
        /*0020*/ 	.byte	0x01, 0x41
	.zero		2


	//----- nvinfo : EIATTR_SPARSE_MMA_MASK
	.align		4
        /*0024*/ 	.byte	0x03, 0x50
        /*0026*/ 	.short	0x0000


	//----- nvinfo : EIATTR_TCGEN05_2CTA_USED
	.align		4
        /*0028*/ 	.byte	0x01, 0x52
	.zero		2


	//----- nvinfo : EIATTR_MAXREG_COUNT
	.align		4
        /*002c*/ 	.byte	0x03, 0x1b
        /*002e*/ 	.short	0x00ff


	//----- nvinfo : EIATTR_NUM_BARRIERS
	.align		4
        /*0030*/ 	.byte	0x02, 0x4c
        /*0032*/ 	.byte	0x07
	.zero		1


	//----- nvinfo : EIATTR_EXTERNS
	.align		4
        /*0034*/ 	.byte	0x04, 0x0f
        /*0036*/ 	.short	(.L_37 - .L_36)


	//   ....[0]....
	.align		4
.L_36:
        /*0038*/ 	.word	index@(__assertfail)


	//----- nvinfo : EIATTR_MERCURY_ISA_VERSION
	.align		4
.L_37:
        /*003c*/ 	.byte	0x03, 0x5f
        /*003e*/ 	.short	0x0101


	//----- nvinfo : EIATTR_INT_WARP_WIDE_INSTR_OFFSETS
	.align		4
        /*0040*/ 	.byte	0x04, 0x31
        /*0042*/ 	.short	(.L_39 - .L_38)


	//   ....[0]....
.L_38:
        /*0044*/ 	.word	0x00000e00


	//   ....[1]....
        /*0048*/ 	.word	0x00000eb0


	//   ....[2]....
        /*004c*/ 	.word	0x00005120


	//   ....[3]....
        /*0050*/ 	.word	0x00005140


	//   ....[4]....
        /*0054*/ 	.word	0x00005170


	//   ....[5]....
        /*0058*/ 	.word	0x000063d0


	//   ....[6]....
        /*005c*/ 	.word	0x00006430


	//   ....[7]....
        /*0060*/ 	.word	0x00006530


	//   ....[8]....
        /*0064*/ 	.word	0x000065b0


	//   ....[9]....
        /*0068*/ 	.word	0x00006690


	//   ....[10]....
        /*006c*/ 	.word	0x00006720


	//   ....[11]....
        /*0070*/ 	.word	0x00006810


	//   ....[12]....
        /*0074*/ 	.word	0x000068c0


	//----- nvinfo : EIATTR_COOP_GROUP_MASK_REGIDS
	.align		4
.L_39:
        /*0078*/ 	.byte	0x04, 0x29
        /*007a*/ 	.short	(.L_41 - .L_40)


	//   ....[0]....
.L_40:
        /*007c*/ 	.word	0xffffffff


	//   ....[1]....
        /*0080*/ 	.word	0xffffffff


	//   ....[2]....
        /*0084*/ 	.word	0xffffffff


	//   ....[3]....
        /*0088*/ 	.word	0xffffffff


	//   ....[4]....
        /*008c*/ 	.word	0xffffffff


	//   ....[5]....
        /*0090*/ 	.word	0xffffffff


	//   ....[6]....
        /*0094*/ 	.word	0xffffffff


	//   ....[7]....
        /*0098*/ 	.word	0xffffffff


	//   ....[8]....
        /*009c*/ 	.word	0xffffffff


	//   ....[9]....
        /*00a0*/ 	.word	0xffffffff


	//   ....[10]....
        /*00a4*/ 	.word	0xffffffff


	//   ....[11]....
        /*00a8*/ 	.word	0xffffffff


	//   ....[12]....
        /*00ac*/ 	.word	0xffffffff


	//----- nvinfo : EIATTR_COOP_GROUP_INSTR_OFFSETS
	.align		4
.L_41:
        /*00b0*/ 	.byte	0x04, 0x28
        /*00b2*/ 	.short	(.L_43 - .L_42)


	//   ....[0]....
.L_42:
        /*00b4*/ 	.word	0x000000d0


	//   ....[1]....
        /*00b8*/ 	.word	0x00000540


	//   ....[2]....
        /*00bc*/ 	.word	0x00000890


	//   ....[3]....
        /*00c0*/ 	.word	0x00000a30


	//   ....[4]....
        /*00c4*/ 	.word	0x00000b30


	//   ....[5]....
        /*00c8*/ 	.word	0x00000c80


	//   ....[6]....
        /*00cc*/ 	.word	0x00000f20


	//   ....[7]....
        /*00d0*/ 	.word	0x00002d40


	//   ....[8]....
        /*00d4*/ 	.word	0x00004100


	//   ....[9]....
        /*00d8*/ 	.word	0x000045d0


	//   ....[10]....
        /*00dc*/ 	.word	0x00004600


	//   ....[11]....
        /*00e0*/ 	.word	0x00005040


	//   ....[12]....
        /*00e4*/ 	.word	0x00005240


	//----- nvinfo : EIATTR_VRC_CTA_INIT_COUNT
	.align		4
.L_43:
        /*00e8*/ 	.byte	0x02, 0x4a
        /*00ea*/ 	.byte	0x80
	.zero		1


	//----- nvinfo : EIATTR_SYSCALL_OFFSETS
	.align		4
        /*00ec*/ 	.byte	0x04, 0x46
        /*00ee*/ 	.short	(.L_45 - .L_44)


	//   ....[0]....
.L_44:
        /*00f0*/ 	.word	0x00007b30


	//   ....[1]....
        /*00f4*/ 	.word	0x00007c20


	//   ....[2]....
        /*00f8*/ 	.word	0x000083f0


	//   ....[3]....
        /*00fc*/ 	.word	0x00009070


	//   ....[4]....
        /*0100*/ 	.word	0x00009cb0


	//   ....[5]....
        /*0104*/ 	.word	0x0000a8e0


	//----- nvinfo : EIATTR_MBARRIER_INSTR_OFFSETS
	.align		4
.L_45:
        /*0108*/ 	.byte	0x04, 0x39
        /*010a*/ 	.short	(.L_47 - .L_46)


	//   ....[0]....
.L_46:
        /*010c*/ 	.word	0x00000670
        /*0110*/ 	.word	0x000000ff
        /*0114*/ 	.word	0x00000000
        /*0118*/ 	.short	0x0100
        /*011a*/ 	.byte	0x04
	.zero		1


	//   ....[1]....
        /*011c*/ 	.word	0x00000680
        /*0120*/ 	.word	0x000000ff
        /*0124*/ 	.word	0x00000080
        /*0128*/ 	.short	0x0100
        /*012a*/ 	.byte	0x04
	.zero		1


	//   ....[2]....
        /*012c*/ 	.word	0x00000690
        /*0130*/ 	.word	0x000000ff
        /*0134*/ 	.word	0x00000008
        /*0138*/ 	.short	0x0100
        /*013a*/ 	.byte	0x04
	.zero		1


	//   ....[3]....
        /*013c*/ 	.word	0x000006a0
        /*0140*/ 	.word	0x000000ff
        /*0144*/ 	.word	0x00000088
        /*0148*/ 	.short	0x0100
        /*014a*/ 	.byte	0x04
	.zero		1


	//   ....[4]....
        /*014c*/ 	.word	0x000006b0
        /*0150*/ 	.word	0x000000ff
        /*0154*/ 	.word	0x00000010
        /*0158*/ 	.short	0x0100
        /*015a*/ 	.byte	0x04
	.zero		1


	//   ....[5]....
        /*015c*/ 	.word	0x000006c0
        /*0160*/ 	.word	0x000000ff
        /*0164*/ 	.word	0x00000090
        /*0168*/ 	.short	0x0100
        /*016a*/ 	.byte	0x04
	.zero		1


	//   ....[6]....
        /*016c*/ 	.word	0x000006d0
        /*0170*/ 	.word	0x000000ff
        /*0174*/ 	.word	0x00000018
        /*0178*/ 	.short	0x0100
        /*017a*/ 	.byte	0x04
	.zero		1


	//   ....[7]....
        /*017c*/ 	.word	0x000006e0
        /*0180*/ 	.word	0x000000ff
        /*0184*/ 	.word	0x00000098
        /*0188*/ 	.short	0x0100
        /*018a*/ 	.byte	0x04
	.zero		1


	//   ....[8]....
        /*018c*/ 	.word	0x000006f0
        /*0190*/ 	.word	0x000000ff
        /*0194*/ 	.word	0x00000020
        /*0198*/ 	.short	0x0100
        /*019a*/ 	.byte	0x04
	.zero		1


	//   ....[9]....
        /*019c*/ 	.word	0x00000700
        /*01a0*/ 	.word	0x000000ff
        /*01a4*/ 	.word	0x000000a0
        /*01a8*/ 	.short	0x0100
        /*01aa*/ 	.byte	0x04
	.zero		1


	//   ....[10]....
        /*01ac*/ 	.word	0x00000710
        /*01b0*/ 	.word	0x000000ff
        /*01b4*/ 	.word	0x00000028
        /*01b8*/ 	.short	0x0100
        /*01ba*/ 	.byte	0x04
	.zero		1


	//   ....[11]....
        /*01bc*/ 	.word	0x00000720
        /*01c0*/ 	.word	0x000000ff
        /*01c4*/ 	.word	0x000000a8
        /*01c8*/ 	.short	0x0100
        /*01ca*/ 	.byte	0x04
	.zero		1


	//   ....[12]....
        /*01cc*/ 	.word	0x00000730
        /*01d0*/ 	.word	0x000000ff
        /*01d4*/ 	.word	0x00000030
        /*01d8*/ 	.short	0x0100
        /*01da*/ 	.byte	0x04
	.zero		1


	//   ....[13]....
        /*01dc*/ 	.word	0x00000740
        /*01e0*/ 	.word	0x000000ff
        /*01e4*/ 	.word	0x000000b0
        /*01e8*/ 	.short	0x0100
        /*01ea*/ 	.byte	0x04
	.zero		1


	//   ....[14]....
        /*01ec*/ 	.word	0x00000750
        /*01f0*/ 	.word	0x000000ff
        /*01f4*/ 	.word	0x00000038
        /*01f8*/ 	.short	0x0100
        /*01fa*/ 	.byte	0x04
	.zero		1


	//   ....[15]....
        /*01fc*/ 	.word	0x00000760
        /*0200*/ 	.word	0x000000ff
        /*0204*/ 	.word	0x000000b8
        /*0208*/ 	.short	0x0100
        /*020a*/ 	.byte	0x04
	.zero		1


	//   ....[16]....
        /*020c*/ 	.word	0x00000770
        /*0210*/ 	.word	0x000000ff
        /*0214*/ 	.word	0x00000040
        /*0218*/ 	.short	0x0100
        /*021a*/ 	.byte	0x04
	.zero		1


	//   ....[17]....
        /*021c*/ 	.word	0x00000780
        /*0220*/ 	.word	0x000000ff
        /*0224*/ 	.word	0x000000c0
        /*0228*/ 	.short	0x0100
        /*022a*/ 	.byte	0x04
	.zero		1


	//   ....[18]....
        /*022c*/ 	.word	0x00000790
        /*0230*/ 	.word	0x000000ff
        /*0234*/ 	.word	0x00000048
        /*0238*/ 	.short	0x0100
        /*023a*/ 	.byte	0x04
	.zero		1


	//   ....[19]....
        /*023c*/ 	.word	0x000007a0
        /*0240*/ 	.word	0x000000ff
        /*0244*/ 	.word	0x000000c8
        /*0248*/ 	.short	0x0100
        /*024a*/ 	.byte	0x04
	.zero		1


	//   ....[20]....
        /*024c*/ 	.word	0x000007b0
        /*0250*/ 	.word	0x000000ff
        /*0254*/ 	.word	0x00000050
        /*0258*/ 	.short	0x0100
        /*025a*/ 	.byte	0x04
	.zero		1


	//   ....[21]....
        /*025c*/ 	.word	0x000007c0
        /*0260*/ 	.word	0x000000ff
        /*0264*/ 	.word	0x000000d0
        /*0268*/ 	.short	0x0100
        /*026a*/ 	.byte	0x04
	.zero		1


	//   ....[22]....
        /*026c*/ 	.word	0x000007d0
        /*0270*/ 	.word	0x000000ff
        /*0274*/ 	.word	0x00000058
        /*0278*/ 	.short	0x0100
        /*027a*/ 	.byte	0x04
	.zero		1


	//   ....[23]....
        /*027c*/ 	.word	0x000007e0
        /*0280*/ 	.word	0x000000ff
        /*0284*/ 	.word	0x000000d8
        /*0288*/ 	.short	0x0100
        /*028a*/ 	.byte	0x04
	.zero		1


	//   ....[24]....
        /*028c*/ 	.word	0x000007f0
        /*0290*/ 	.word	0x000000ff
        /*0294*/ 	.word	0x00000060
        /*0298*/ 	.short	0x0100
        /*029a*/ 	.byte	0x04
	.zero		1


	//   ....[25]....
        /*029c*/ 	.word	0x00000800
        /*02a0*/ 	.word	0x000000ff
        /*02a4*/ 	.word	0x000000e0
        /*02a8*/ 	.short	0x0100
        /*02aa*/ 	.byte	0x04
	.zero		1


	//   ....[26]....
        /*02ac*/ 	.word	0x00000810
        /*02b0*/ 	.word	0x000000ff
        /*02b4*/ 	.word	0x00000068
        /*02b8*/ 	.short	0x0100
        /*02ba*/ 	.byte	0x04
	.zero		1


	//   ....[27]....
        /*02bc*/ 	.word	0x00000820
        /*02c0*/ 	.word	0x000000ff
        /*02c4*/ 	.word	0x000000e8
        /*02c8*/ 	.short	0x0100
        /*02ca*/ 	.byte	0x04
	.zero		1


	//   ....[28]....
        /*02cc*/ 	.word	0x00000830
        /*02d0*/ 	.word	0x000000ff
        /*02d4*/ 	.word	0x00000070
        /*02d8*/ 	.short	0x0100
        /*02da*/ 	.byte	0x04
	.zero		1


	//   ....[29]....
        /*02dc*/ 	.word	0x00000840
        /*02e0*/ 	.word	0x000000ff
        /*02e4*/ 	.word	0x000000f0
        /*02e8*/ 	.short	0x0100
        /*02ea*/ 	.byte	0x04
	.zero		1


	//   ....[30]....
        /*02ec*/ 	.word	0x00000850
        /*02f0*/ 	.word	0x000000ff
        /*02f4*/ 	.word	0x00000078
        /*02f8*/ 	.short	0x0100
        /*02fa*/ 	.byte	0x04
	.zero		1


	//   ....[31]....
        /*02fc*/ 	.word	0x00000860
        /*0300*/ 	.word	0x000000ff
        /*0304*/ 	.word	0x000000f8
        /*0308*/ 	.short	0x0100
        /*030a*/ 	.byte	0x04
	.zero		1


	//   ....[32]....
        /*030c*/ 	.word	0x000009a0
        /*0310*/ 	.word	0x000000ff
        /*0314*/ 	.word	0x00000100
        /*0318*/ 	.short	0x0100
        /*031a*/ 	.byte	0x04
	.zero		1


	//   ....[33]....
        /*031c*/ 	.word	0x000009b0
        /*0320*/ 	.word	0x000000ff
        /*0324*/ 	.word	0x00000120
        /*0328*/ 	.short	0x0100
        /*032a*/ 	.byte	0x04
	.zero		1


	//   ....[34]....
        /*032c*/ 	.word	0x000009c0
        /*0330*/ 	.word	0x000000ff
        /*0334*/ 	.word	0x00000108
        /*0338*/ 	.short	0x0100
        /*033a*/ 	.byte	0x04
	.zero		1


	//   ....[35]....
        /*033c*/ 	.word	0x000009d0
        /*0340*/ 	.word	0x000000ff
        /*0344*/ 	.word	0x00000128
        /*0348*/ 	.short	0x0100
        /*034a*/ 	.byte	0x04
	.zero		1


	//   ....[36]....
        /*034c*/ 	.word	0x000009e0
        /*0350*/ 	.word	0x000000ff
        /*0354*/ 	.word	0x00000110
        /*0358*/ 	.short	0x0100
        /*035a*/ 	.byte	0x04
	.zero		1


	//   ....[37]....
        /*035c*/ 	.word	0x000009f0
        /*0360*/ 	.word	0x000000ff
        /*0364*/ 	.word	0x00000130
        /*0368*/ 	.short	0x0100
        /*036a*/ 	.byte	0x04
	.zero		1


	//   ....[38]....
        /*036c*/ 	.word	0x00000a00
        /*0370*/ 	.word	0x000000ff
        /*0374*/ 	.word	0x00000118
        /*0378*/ 	.short	0x0100
        /*037a*/ 	.byte	0x04
	.zero		1


	//   ....[39]....
        /*037c*/ 	.word	0x00000a10
        /*0380*/ 	.word	0x000000ff
        /*0384*/ 	.word	0x00000138
        /*0388*/ 	.short	0x0100
        /*038a*/ 	.byte	0x04
	.zero		1


	//   ....[40]....
        /*038c*/ 	.word	0x00000b00
        /*0390*/ 	.word	0x000000ff
        /*0394*/ 	.word	0x00000140
        /*0398*/ 	.short	0x0100
        /*039a*/ 	.byte	0x04
	.zero		1


	//   ....[41]....
        /*039c*/ 	.word	0x00000b10
        /*03a0*/ 	.word	0x000000ff
        /*03a4*/ 	.word	0x00000148
        /*03a8*/ 	.short	0x0100
        /*03aa*/ 	.byte	0x04
	.zero		1


	//   ....[42]....
        /*03ac*/ 	.word	0x00000c50
        /*03b0*/ 	.word	0x000000ff
        /*03b4*/ 	.word	0x00000150
        /*03b8*/ 	.short	0x0100
        /*03ba*/ 	.byte	0x06
	.zero		1


	//   ....[43]....
        /*03bc*/ 	.word	0x00000c60
        /*03c0*/ 	.word	0x000000ff
        /*03c4*/ 	.word	0x00000158
        /*03c8*/ 	.short	0x0100
        /*03ca*/ 	.byte	0x06
	.zero		1


	//   ....[44]....
        /*03cc*/ 	.word	0x00000da0
        /*03d0*/ 	.word	0x000000ff
        /*03d4*/ 	.word	0x00000160
        /*03d8*/ 	.short	0x0100
        /*03da*/ 	.byte	0x04
	.zero		1


	//   ....[45]....
        /*03dc*/ 	.word	0x00000db0
        /*03e0*/ 	.word	0x000000ff
        /*03e4*/ 	.word	0x00000170
        /*03e8*/ 	.short	0x0100
        /*03ea*/ 	.byte	0x04
	.zero		1


	//   ....[46]....
        /*03ec*/ 	.word	0x00000dc0
        /*03f0*/ 	.word	0x000000ff
        /*03f4*/ 	.word	0x00000168
        /*03f8*/ 	.short	0x0100
        /*03fa*/ 	.byte	0x04
	.zero		1


	//   ....[47]....
        /*03fc*/ 	.word	0x00000dd0
        /*0400*/ 	.word	0x000000ff
        /*0404*/ 	.word	0x00000178
        /*0408*/ 	.short	0x0100
        /*040a*/ 	.byte	0x04
	.zero		1


	//   ....[48]....
        /*040c*/ 	.word	0x00000ed0
        /*0410*/ 	.word	0x000000ff
        /*0414*/ 	.word	0x00000180
        /*0418*/ 	.short	0x0100
        /*041a*/ 	.byte	0x06
	.zero		1


	//   ....[49]....
        /*041c*/ 	.word	0x00001e90
        /*0420*/ 	.word	0x000000ff
        /*0424*/ 	.word	0x00000080
        /*0428*/ 	.short	0x010a
        /*042a*/ 	.byte	0x07
	.zero		1


	//   ....[50]....
        /*042c*/ 	.word	0x00002280
        /*0430*/ 	.word	0x000000ff
        /*0434*/ 	.word	0x00000080
        /*0438*/ 	.short	0x010a
        /*043a*/ 	.byte	0x0b
	.zero		1


	//   ....[51]....
        /*043c*/ 	.word	0x00002430
        /*0440*/ 	.word	0x000000ff
        /*0444*/ 	.word	0x00000080
        /*0448*/ 	.short	0x010a
        /*044a*/ 	.byte	0x08
	.zero		1


	//   ....[52]....
        /*044c*/ 	.word	0x000026f0
        /*0450*/ 	.word	0x000000ff
        /*0454*/ 	.word	0x00000148
        /*0458*/ 	.short	0x0101
        /*045a*/ 	.byte	0x21
	.zero		1


	//   ....[53]....
        /*045c*/ 	.word	0x00002720
        /*0460*/ 	.word	0x000000ff
        /*0464*/ 	.word	0x00000080
        /*0468*/ 	.short	0x010a
        /*046a*/ 	.byte	0x04
	.zero		1


	//   ....[54]....
        /*046c*/ 	.word	0x000028f0
        /*0470*/ 	.word	0x000000ff
        /*0474*/ 	.word	0x00000080
        /*0478*/ 	.short	0x010a
        /*047a*/ 	.byte	0x0b
	.zero		1


	//   ....[55]....
        /*047c*/ 	.word	0x00002aa0
        /*0480*/ 	.word	0x000000ff
        /*0484*/ 	.word	0x00000080
        /*0488*/ 	.short	0x010a
        /*048a*/ 	.byte	0x08
	.zero		1


	//   ....[56]....
        /*048c*/ 	.word	0x00002d50
        /*0490*/ 	.word	0x000000ff
        /*0494*/ 	.word	0x00000150
        /*0498*/ 	.short	0x010a
        /*049a*/ 	.byte	0x21
	.zero		1


	//   ....[57]....
        /*049c*/ 	.word	0x00002e10
        /*04a0*/ 	.word	0x000000ff
        /*04a4*/ 	.word	0x00000000
        /*04a8*/ 	.short	0x0101
        /*04aa*/ 	.byte	0x04
	.zero		1


	//   ....[58]....
        /*04ac*/ 	.word	0x00003400
        /*04b0*/ 	.word	0x000000ff
        /*04b4*/ 	.word	0x00000000
        /*04b8*/ 	.short	0x010a
        /*04ba*/ 	.byte	0x04
	.zero		1


	//   ....[59]....
        /*04bc*/ 	.word	0x000034a0
        /*04c0*/ 	.word	0x000000ff
        /*04c4*/ 	.word	0x00000000
        /*04c8*/ 	.short	0x010a
        /*04ca*/ 	.byte	0x05
	.zero		1


	//   ....[60]....
        /*04cc*/ 	.word	0x00003540
        /*04d0*/ 	.word	0x000000ff
        /*04d4*/ 	.word	0x00000000
        /*04d8*/ 	.short	0x010a
        /*04da*/ 	.byte	0x05
	.zero		1


	//   ....[61]....
        /*04dc*/ 	.word	0x000035e0
        /*04e0*/ 	.word	0x000000ff
        /*04e4*/ 	.word	0x00000000
        /*04e8*/ 	.short	0x010a
        /*04ea*/ 	.byte	0x05
	.zero		1


	//   ....[62]....
        /*04ec*/ 	.word	0x00003680
        /*04f0*/ 	.word	0x000000ff
        /*04f4*/ 	.word	0x00000000
        /*04f8*/ 	.short	0x010a
        /*04fa*/ 	.byte	0x05
	.zero		1


	//   ....[63]....
        /*04fc*/ 	.word	0x00003720
        /*0500*/ 	.word	0x000000ff
        /*0504*/ 	.word	0x00000000
        /*0508*/ 	.short	0x010a
        /*050a*/ 	.byte	0x05
	.zero		1


	//   ....[64]....
        /*050c*/ 	.word	0x000037c0
        /*0510*/ 	.word	0x000000ff
        /*0514*/ 	.word	0x00000000
        /*0518*/ 	.short	0x010a
        /*051a*/ 	.byte	0x05
	.zero		1


	//   ....[65]....
        /*051c*/ 	.word	0x00003860
        /*0520*/ 	.word	0x000000ff
        /*0524*/ 	.word	0x00000000
        /*0528*/ 	.short	0x010a
        /*052a*/ 	.byte	0x05
	.zero		1


	//   ....[66]....
        /*052c*/ 	.word	0x00003900
        /*0530*/ 	.word	0x000000ff
        /*0534*/ 	.word	0x00000000
        /*0538*/ 	.short	0x010a
        /*053a*/ 	.byte	0x05
	.zero		1


	//   ....[67]....
        /*053c*/ 	.word	0x000039a0
        /*0540*/ 	.word	0x000000ff
        /*0544*/ 	.word	0x00000000
        /*0548*/ 	.short	0x010a
        /*054a*/ 	.byte	0x05
	.zero		1


	//   ....[68]....
        /*054c*/ 	.word	0x00003a40
        /*0550*/ 	.word	0x000000ff
        /*0554*/ 	.word	0x00000000
        /*0558*/ 	.short	0x010a
        /*055a*/ 	.byte	0x05
	.zero		1


	//   ....[69]....
        /*055c*/ 	.word	0x00003ae0
        /*0560*/ 	.word	0x000000ff
        /*0564*/ 	.word	0x00000000
        /*0568*/ 	.short	0x010a
        /*056a*/ 	.byte	0x05
	.zero		1


	//   ....[70]....
        /*056c*/ 	.word	0x00003b80
        /*0570*/ 	.word	0x000000ff
        /*0574*/ 	.word	0x00000000
        /*0578*/ 	.short	0x010a
        /*057a*/ 	.byte	0x05
	.zero		1


	//   ....[71]....
        /*057c*/ 	.word	0x00003c20
        /*0580*/ 	.word	0x000000ff
        /*0584*/ 	.word	0x00000000
        /*0588*/ 	.short	0x010a
        /*058a*/ 	.byte	0x05
	.zero		1


	//   ....[72]....
        /*058c*/ 	.word	0x00003cc0
        /*0590*/ 	.word	0x000000ff
        /*0594*/ 	.word	0x00000000
        /*0598*/ 	.short	0x010a
        /*059a*/ 	.byte	0x05
	.zero		1


	//   ....[73]....
        /*059c*/ 	.word	0x00003d70
        /*05a0*/ 	.word	0x00000000
        /*05a4*/ 	.word	0x00000000
        /*05a8*/ 	.short	0x010a
        /*05aa*/ 	.byte	0xff
	.zero		1


	//   ....[74]....
        /*05ac*/ 	.word	0x00003ec0
        /*05b0*/ 	.word	0x000000ff
        /*05b4*/ 	.word	0x00000158
        /*05b8*/ 	.short	0x010a
        /*05ba*/ 	.byte	0x04
	.zero		1


	//   ....[75]....
        /*05bc*/ 	.word	0x00003f60
        /*05c0*/ 	.word	0x000000ff
        /*05c4*/ 	.word	0x00000150
        /*05c8*/ 	.short	0x010a
        /*05ca*/ 	.byte	0x04
	.zero		1


	//   ....[76]....
        /*05cc*/ 	.word	0x00004000
        /*05d0*/ 	.word	0x000000ff
        /*05d4*/ 	.word	0x00000000
        /*05d8*/ 	.short	0x0101
        /*05da*/ 	.byte	0x05
	.zero		1


	//   ....[77]....
        /*05dc*/ 	.word	0x00004040
        /*05e0*/ 	.word	0x000000ff
        /*05e4*/ 	.word	0x00000158
        /*05e8*/ 	.short	0x0106
        /*05ea*/ 	.byte	0x04
	.zero		1


	//   ....[78]....
        /*05ec*/ 	.word	0x00004080
        /*05f0*/ 	.word	0x00000000
        /*05f4*/ 	.word	0x00000158
        /*05f8*/ 	.short	0x010a
        /*05fa*/ 	.byte	0xff
	.zero		1


	//   ....[79]....
        /*05fc*/ 	.word	0x000042d0
        /*0600*/ 	.word	0x000000ff
        /*0604*/ 	.word	0x00000008
        /*0608*/ 	.short	0x010a
        /*060a*/ 	.byte	0x05
	.zero		1


	//   ....[80]....
        /*060c*/ 	.word	0x000042f0
        /*0610*/ 	.word	0x000000ff
        /*0614*/ 	.word	0x00000008
        /*0618*/ 	.short	0x010a
        /*061a*/ 	.byte	0x05
	.zero		1


	//   ....[81]....
        /*061c*/ 	.word	0x00004480
        /*0620*/ 	.word	0x000000ff
        /*0624*/ 	.word	0x00000008
        /*0628*/ 	.short	0x010a
        /*062a*/ 	.byte	0x05
	.zero		1


	//   ....[82]....
        /*062c*/ 	.word	0x000044a0
        /*0630*/ 	.word	0x000000ff
        /*0634*/ 	.word	0x00000008
        /*0638*/ 	.short	0x010a
        /*063a*/ 	.byte	0x05
	.zero		1


	//   ....[83]....
        /*063c*/ 	.word	0x00004560
        /*0640*/ 	.word	0x000000ff
        /*0644*/ 	.word	0x00000000
        /*0648*/ 	.short	0x0101
        /*064a*/ 	.byte	0x04
	.zero		1


	//   ....[84]....
        /*064c*/ 	.word	0x00004880
        /*0650*/ 	.word	0x000000ff
        /*0654*/ 	.word	0x00000150
        /*0658*/ 	.short	0x010a
        /*065a*/ 	.byte	0x12
	.zero		1


	//   ....[85]....
        /*065c*/ 	.word	0x00004920
        /*0660*/ 	.word	0x000000ff
        /*0664*/ 	.word	0x00000000
        /*0668*/ 	.short	0x0101
        /*066a*/ 	.byte	0x1d
	.zero		1


	//   ....[86]....
        /*066c*/ 	.word	0x00004960
        /*0670*/ 	.word	0x000000ff
        /*0674*/ 	.word	0x00000170
        /*0678*/ 	.short	0x010a
        /*067a*/ 	.byte	0x17
	.zero		1


	//   ....[87]....
        /*067c*/ 	.word	0x00004a40
        /*0680*/ 	.word	0x000000ff
        /*0684*/ 	.word	0x00000000
        /*0688*/ 	.short	0x010a
        /*068a*/ 	.byte	0x04
	.zero		1


	//   ....[88]....
        /*068c*/ 	.word	0x00004aa0
        /*0690*/ 	.word	0x000000ff
        /*0694*/ 	.word	0x00000000
        /*0698*/ 	.short	0x010a
        /*069a*/ 	.byte	0x0a
	.zero		1


	//   ....[89]....
        /*069c*/ 	.word	0x00004bd0
        /*06a0*/ 	.word	0x000000ff
        /*06a4*/ 	.word	0x00000000
        /*06a8*/ 	.short	0x010a
        /*06aa*/ 	.byte	0x04
	.zero		1


	//   ....[90]....
        /*06ac*/ 	.word	0x00004e30
        /*06b0*/ 	.word	0x000000ff
        /*06b4*/ 	.word	0x00000000
        /*06b8*/ 	.short	0x010a
        /*06ba*/ 	.byte	0x04
	.zero		1


	//   ....[91]....
        /*06bc*/ 	.word	0x00004ed0
        /*06c0*/ 	.word	0x00000000
        /*06c4*/ 	.word	0x00000000
        /*06c8*/ 	.short	0x010a
        /*06ca*/ 	.byte	0xff
	.zero		1


	//   ....[92]....
        /*06cc*/ 	.word	0x00004f10
        /*06d0*/ 	.word	0x00000000
        /*06d4*/ 	.word	0x00000000
        /*06d8*/ 	.short	0x010a
        /*06da*/ 	.byte	0xff
	.zero		1


	//   ....[93]....
        /*06dc*/ 	.word	0x00004f80
        /*06e0*/ 	.word	0x000000ff
        /*06e4*/ 	.word	0x00000000
        /*06e8*/ 	.short	0x0101
        /*06ea*/ 	.byte	0x04
	.zero		1


	//   ....[94]....
        /*06ec*/ 	.word	0x00004fc0
        /*06f0*/ 	.word	0x000000ff
        /*06f4*/ 	.word	0x00000180
        /*06f8*/ 	.short	0x010a
        /*06fa*/ 	.byte	0x12
	.zero		1


	//   ....[95]....
        /*06fc*/ 	.word	0x00005030
        /*0700*/ 	.word	0x000000ff
        /*0704*/ 	.word	0x00000000
        /*0708*/ 	.short	0x0101
        /*070a*/ 	.byte	0x04
	.zero		1


	//   ....[96]....
        /*070c*/ 	.word	0x000057b0
        /*0710*/ 	.word	0x000000ff
        /*0714*/ 	.word	0x00000150
        /*0718*/ 	.short	0x010a
        /*071a*/ 	.byte	0x14
	.zero		1


	//   ....[97]....
        /*071c*/ 	.word	0x00005850
        /*0720*/ 	.word	0x000000ff
        /*0724*/ 	.word	0x00000000
        /*0728*/ 	.short	0x0101
        /*072a*/ 	.byte	0x2e
	.zero		1


	//   ....[98]....
        /*072c*/ 	.word	0x00005d80
        /*0730*/ 	.word	0x000000ff
        /*0734*/ 	.word	0x00000148
        /*0738*/ 	.short	0x010a
        /*073a*/ 	.byte	0x14
	.zero		1


	//   ....[99]....
        /*073c*/ 	.word	0x00006370
        /*0740*/ 	.word	0x000000ff
        /*0744*/ 	.word	0x00000120
        /*0748*/ 	.short	0x010a
        /*074a*/ 	.byte	0x14
	.zero		1


	//   ....[100]....
        /*074c*/ 	.word	0x000064e0
        /*0750*/ 	.word	0x000000ff
        /*0754*/ 	.word	0x00000100
        /*0758*/ 	.short	0x010b
        /*075a*/ 	.byte	0x14
	.zero		1


	//   ....[101]....
        /*075c*/ 	.word	0x000064f0
        /*0760*/ 	.word	0x000000ff
        /*0764*/ 	.word	0x00000000
        /*0768*/ 	.short	0x0101
        /*076a*/ 	.byte	0x34
	.zero		1


	//   ....[102]....
        /*076c*/ 	.word	0x00006500
        /*0770*/ 	.word	0x000000ff
        /*0774*/ 	.word	0x00000128
        /*0778*/ 	.short	0x010a
        /*077a*/ 	.byte	0x14
	.zero		1


	//   ....[103]....
        /*077c*/ 	.word	0x00006640
        /*0780*/ 	.word	0x000000ff
        /*0784*/ 	.word	0x00000108
        /*0788*/ 	.short	0x010b
        /*078a*/ 	.byte	0x14
	.zero		1


	//   ....[104]....
        /*078c*/ 	.word	0x00006650
        /*0790*/ 	.word	0x000000ff
        /*0794*/ 	.word	0x00000000
        /*0798*/ 	.short	0x0101
        /*079a*/ 	.byte	0x33
	.zero		1


	//   ....[105]....
        /*079c*/ 	.word	0x00006660
        /*07a0*/ 	.word	0x000000ff
        /*07a4*/ 	.word	0x00000130
        /*07a8*/ 	.short	0x010a
        /*07aa*/ 	.byte	0x14
	.zero		1


	//   ....[106]....
        /*07ac*/ 	.word	0x000067c0
        /*07b0*/ 	.word	0x000000ff
        /*07b4*/ 	.word	0x00000110
        /*07b8*/ 	.short	0x010b
        /*07ba*/ 	.byte	0x14
	.zero		1


	//   ....[107]....
        /*07bc*/ 	.word	0x000067d0
        /*07c0*/ 	.word	0x000000ff
        /*07c4*/ 	.word	0x00000000
        /*07c8*/ 	.short	0x0101
        /*07ca*/ 	.byte	0x31
	.zero		1


	//   ....[108]....
        /*07cc*/ 	.word	0x000067e0
        /*07d0*/ 	.word	0x000000ff
        /*07d4*/ 	.word	0x00000138
        /*07d8*/ 	.short	0x010a
        /*07da*/ 	.byte	0x14
	.zero		1


	//   ....[109]....
        /*07dc*/ 	.word	0x00006980
        /*07e0*/ 	.word	0x000000ff
        /*07e4*/ 	.word	0x00000118
        /*07e8*/ 	.short	0x010b
        /*07ea*/ 	.byte	0x14
	.zero		1


	//   ....[110]....
        /*07ec*/ 	.word	0x00006990
        /*07f0*/ 	.word	0x000000ff
        /*07f4*/ 	.word	0x00000000
        /*07f8*/ 	.short	0x0101
        /*07fa*/ 	.byte	0x30
	.zero		1


	//   ....[111]....
        /*07fc*/ 	.word	0x000069c0
        /*0800*/ 	.word	0x000000ff
        /*0804*/ 	.word	0x00000120
        /*0808*/ 	.short	0x010a
        /*080a*/ 	.byte	0x14
	.zero		1


	//   ....[112]....
        /*080c*/ 	.word	0x000069e0
        /*0810*/ 	.word	0x000000ff
        /*0814*/ 	.word	0x00000128
        /*0818*/ 	.short	0x010a
        /*081a*/ 	.byte	0x14
	.zero		1


	//   ....[113]....
        /*081c*/ 	.word	0x00006a00
        /*0820*/ 	.word	0x000000ff
        /*0824*/ 	.word	0x00000130
        /*0828*/ 	.short	0x010a
        /*082a*/ 	.byte	0x14
	.zero		1


	//   ....[114]....
        /*082c*/ 	.word	0x00006a40
        /*0830*/ 	.word	0x00000000
        /*0834*/ 	.word	0x00000138
        /*0838*/ 	.short	0x010a
        /*083a*/ 	.byte	0xff
	.zero		1


	//   ....[115]....
        /*083c*/ 	.word	0x00006da0
        /*0840*/ 	.word	0x000000ff
        /*0844*/ 	.word	0x00000150
        /*0848*/ 	.short	0x010a
        /*084a*/ 	.byte	0x33
	.zero		1


	//   ....[116]....
        /*084c*/ 	.word	0x00006f10
        /*0850*/ 	.word	0x000000ff
        /*0854*/ 	.word	0x00000000
        /*0858*/ 	.short	0x0101
        /*085a*/ 	.byte	0x04
	.zero		1


	//   ....[117]....
        /*085c*/ 	.word	0x000080b0
        /*0860*/ 	.word	0x000000ff
        /*0864*/ 	.word	0x00000100
        /*0868*/ 	.short	0x010a
        /*086a*/ 	.byte	0x33
	.zero		1


	//   ....[118]....
        /*086c*/ 	.word	0x000080f0
        /*0870*/ 	.word	0x00000064
        /*0874*/ 	.word	0x00000160
        /*0878*/ 	.short	0x010a
        /*087a*/ 	.byte	0xff
	.zero		1


	//   ....[119]....
        /*087c*/ 	.word	0x000081e0
        /*0880*/ 	.word	0x000000ff
        /*0884*/ 	.word	0x00000100
        /*0888*/ 	.short	0x010a
        /*088a*/ 	.byte	0x33
	.zero		1


	//   ....[120]....
        /*088c*/ 	.word	0x000082d0
        /*0890*/ 	.word	0x00000064
        /*0894*/ 	.word	0x00000160
        /*0898*/ 	.short	0x010a
        /*089a*/ 	.byte	0xff
	.zero		1


	//   ....[121]....
        /*089c*/ 	.word	0x00008da0
        /*08a0*/ 	.word	0x00000000
        /*08a4*/ 	.word	0x00000000
        /*08a8*/ 	.short	0x0101
        /*08aa*/ 	.byte	0xff
	.zero		1


	//   ....[122]....
        /*08ac*/ 	.word	0x00008db0
        /*08b0*/ 	.word	0x00000003
        /*08b4*/ 	.word	0x00000100
        /*08b8*/ 	.short	0x010a
        /*08ba*/ 	.byte	0xff
	.zero		1


	//   ....[123]....
        /*08bc*/ 	.word	0x00008e90
        /*08c0*/ 	.word	0x00000003
        /*08c4*/ 	.word	0x00000100
        /*08c8*/ 	.short	0x010a
        /*08ca*/ 	.byte	0xff
	.zero		1


	//   ....[124]....
        /*08cc*/ 	.word	0x000099e0
        /*08d0*/ 	.word	0x0000003d
        /*08d4*/ 	.word	0x00000000
        /*08d8*/ 	.short	0x0101
        /*08da*/ 	.byte	0xff
	.zero		1


	//   ....[125]....
        /*08dc*/ 	.word	0x00009a00
        /*08e0*/ 	.word	0x0000003e
        /*08e4*/ 	.word	0x00000100
        /*08e8*/ 	.short	0x010a
        /*08ea*/ 	.byte	0xff
	.zero		1


	//   ....[126]....
        /*08ec*/ 	.word	0x00009ad0
        /*08f0*/ 	.word	0x0000003e
        /*08f4*/ 	.word	0x00000100
        /*08f8*/ 	.short	0x010a
        /*08fa*/ 	.byte	0xff
	.zero		1


	//   ....[127]....
        /*08fc*/ 	.word	0x0000a610
        /*0900*/ 	.word	0x0000003d
        /*0904*/ 	.word	0x00000000
        /*0908*/ 	.short	0x0101
        /*090a*/ 	.byte	0xff
	.zero		1


	//   ....[128]....
        /*090c*/ 	.word	0x0000a630
        /*0910*/ 	.word	0x0000003e
        /*0914*/ 	.word	0x00000100
        /*0918*/ 	.short	0x010a
        /*091a*/ 	.byte	0xff
	.zero		1


	//   ....[129]....
        /*091c*/ 	.word	0x0000a700
        /*0920*/ 	.word	0x0000003e
        /*0924*/ 	.word	0x00000100
        /*0928*/ 	.short	0x010a
        /*092a*/ 	.byte	0xff
	.zero		1


	//   ....[130]....
        /*092c*/ 	.word	0x0000a9d0
        /*0930*/ 	.word	0x00000064
        /*0934*/ 	.word	0x00000000
        /*0938*/ 	.short	0x0101
        /*093a*/ 	.byte	0xff
	.zero		1


	//   ....[131]....
        /*093c*/ 	.word	0x0000b290
        /*0940*/ 	.word	0x00000003
        /*0944*/ 	.word	0x00000000
        /*0948*/ 	.short	0x0101
        /*094a*/ 	.byte	0xff
	.zero		1


	//   ....[132]....
        /*094c*/ 	.word	0x0000b520
        /*0950*/ 	.word	0x000000ff
        /*0954*/ 	.word	0x00000000
        /*0958*/ 	.short	0x0101
        /*095a*/ 	.byte	0x04
	.zero		1


	//   ....[133]....
        /*095c*/ 	.word	0x0000b550
        /*0960*/ 	.word	0x00000000
        /*0964*/ 	.word	0x00000080
        /*0968*/ 	.short	0x010a
        /*096a*/ 	.byte	0xff
	.zero		1


	//   ....[134]....
        /*096c*/ 	.word	0x0000b5b0
        /*0970*/ 	.word	0x00000000
        /*0974*/ 	.word	0x00000080
        /*0978*/ 	.short	0x010a
        /*097a*/ 	.byte	0xff
	.zero		1


	//   ....[135]....
        /*097c*/ 	.word	0x0000b610
        /*0980*/ 	.word	0x00000000
        /*0984*/ 	.word	0x00000150
        /*0988*/ 	.short	0x010a
        /*098a*/ 	.byte	0xff
	.zero		1


	//   ....[136]....
        /*098c*/ 	.word	0x0000b670
        /*0990*/ 	.word	0x00000000
        /*0994*/ 	.word	0x00000000
        /*0998*/ 	.short	0x010a
        /*099a*/ 	.byte	0xff
	.zero		1


	//   ....[137]....
        /*099c*/ 	.word	0x0000b6d0
        /*09a0*/ 	.word	0x00000000
        /*09a4*/ 	.word	0x00000000
        /*09a8*/ 	.short	0x010a
        /*09aa*/ 	.byte	0xff
	.zero		1


	//   ....[138]....
        /*09ac*/ 	.word	0x0000b730
        /*09b0*/ 	.word	0x00000000
        /*09b4*/ 	.word	0x00000000
        /*09b8*/ 	.short	0x010a
        /*09ba*/ 	.byte	0xff
	.zero		1


	//   ....[139]....
        /*09bc*/ 	.word	0x0000b790
        /*09c0*/ 	.word	0x00000000
        /*09c4*/ 	.word	0x00000000
        /*09c8*/ 	.short	0x010a
        /*09ca*/ 	.byte	0xff
	.zero		1


	//   ....[140]....
        /*09cc*/ 	.word	0x0000b7f0
        /*09d0*/ 	.word	0x00000000
        /*09d4*/ 	.word	0x00000000
        /*09d8*/ 	.short	0x010a
        /*09da*/ 	.byte	0xff
	.zero		1


	//   ....[141]....
        /*09dc*/ 	.word	0x0000b850
        /*09e0*/ 	.word	0x00000000
        /*09e4*/ 	.word	0x00000000
        /*09e8*/ 	.short	0x010a
        /*09ea*/ 	.byte	0xff
	.zero		1


	//   ....[142]....
        /*09ec*/ 	.word	0x0000b8b0
        /*09f0*/ 	.word	0x00000000
        /*09f4*/ 	.word	0x00000000
        /*09f8*/ 	.short	0x010a
        /*09fa*/ 	.byte	0xff
	.zero		1


	//   ....[143]....
        /*09fc*/ 	.word	0x0000b910
        /*0a00*/ 	.word	0x00000000
        /*0a04*/ 	.word	0x00000000
        /*0a08*/ 	.short	0x010a
        /*0a0a*/ 	.byte	0xff
	.zero		1


	//   ....[144]....
        /*0a0c*/ 	.word	0x0000b970
        /*0a10*/ 	.word	0x00000000
        /*0a14*/ 	.word	0x00000000
        /*0a18*/ 	.short	0x010a
        /*0a1a*/ 	.byte	0xff
	.zero		1


	//   ....[145]....
        /*0a1c*/ 	.word	0x0000b9d0
        /*0a20*/ 	.word	0x00000000
        /*0a24*/ 	.word	0x00000000
        /*0a28*/ 	.short	0x010a
        /*0a2a*/ 	.byte	0xff
	.zero		1


	//   ....[146]....
        /*0a2c*/ 	.word	0x0000ba30
        /*0a30*/ 	.word	0x00000000
        /*0a34*/ 	.word	0x00000000
        /*0a38*/ 	.short	0x010a
        /*0a3a*/ 	.byte	0xff
	.zero		1


	//   ....[147]....
        /*0a3c*/ 	.word	0x0000ba90
        /*0a40*/ 	.word	0x00000000
        /*0a44*/ 	.word	0x00000000
        /*0a48*/ 	.short	0x010a
        /*0a4a*/ 	.byte	0xff
	.zero		1


	//   ....[148]....
        /*0a4c*/ 	.word	0x0000baf0
        /*0a50*/ 	.word	0x00000000
        /*0a54*/ 	.word	0x00000000
        /*0a58*/ 	.short	0x010a
        /*0a5a*/ 	.byte	0xff
	.zero		1


	//   ....[149]....
        /*0a5c*/ 	.word	0x0000bb50
        /*0a60*/ 	.word	0x00000000
        /*0a64*/ 	.word	0x00000000
        /*0a68*/ 	.short	0x010a
        /*0a6a*/ 	.byte	0xff
	.zero		1


	//   ....[150]....
        /*0a6c*/ 	.word	0x0000bbb0
        /*0a70*/ 	.word	0x00000000
        /*0a74*/ 	.word	0x00000000
        /*0a78*/ 	.short	0x010a
        /*0a7a*/ 	.byte	0xff
	.zero		1


	//   ....[151]....
        /*0a7c*/ 	.word	0x0000bc10
        /*0a80*/ 	.word	0x00000004
        /*0a84*/ 	.word	0x00000158
        /*0a88*/ 	.short	0x010a
        /*0a8a*/ 	.byte	0xff
	.zero		1


	//   ....[152]....
        /*0a8c*/ 	.word	0x0000bc70
        /*0a90*/ 	.word	0x00000004
        /*0a94*/ 	.word	0x00000150
        /*0a98*/ 	.short	0x010a
        /*0a9a*/ 	.byte	0xff
	.zero		1


	//   ....[153]....
        /*0a9c*/ 	.word	0x0000bcd0
        /*0aa0*/ 	.word	0x00000005
        /*0aa4*/ 	.word	0x00000008
        /*0aa8*/ 	.short	0x010a
        /*0aaa*/ 	.byte	0xff
	.zero		1


	//   ....[154]....
        /*0aac*/ 	.word	0x0000bdc0
        /*0ab0*/ 	.word	0x00000003
        /*0ab4*/ 	.word	0x00000008
        /*0ab8*/ 	.short	0x010a
        /*0aba*/ 	.byte	0xff
	.zero		1


	//   ....[155]....
        /*0abc*/ 	.word	0x0000be20
        /*0ac0*/ 	.word	0x00000004
        /*0ac4*/ 	.word	0x00000150
        /*0ac8*/ 	.short	0x010a
        /*0aca*/ 	.byte	0xff
	.zero		1


	//   ....[156]....
        /*0acc*/ 	.word	0x0000be80
        /*0ad0*/ 	.word	0x00000004
        /*0ad4*/ 	.word	0x00000170
        /*0ad8*/ 	.short	0x010a
        /*0ada*/ 	.byte	0xff
	.zero		1


	//   ....[157]....
        /*0adc*/ 	.word	0x0000bee0
        /*0ae0*/ 	.word	0x00000004
        /*0ae4*/ 	.word	0x00000000
        /*0ae8*/ 	.short	0x010a
        /*0aea*/ 	.byte	0xff
	.zero		1


	//   ....[158]....
        /*0aec*/ 	.word	0x0000bf40
        /*0af0*/ 	.word	0x00000000
        /*0af4*/ 	.word	0x00000000
        /*0af8*/ 	.short	0x010a
        /*0afa*/ 	.byte	0xff
	.zero		1


	//   ....[159]....
        /*0afc*/ 	.word	0x0000bfa0
        /*0b00*/ 	.word	0x00000000
        /*0b04*/ 	.word	0x00000180
        /*0b08*/ 	.short	0x010a
        /*0b0a*/ 	.byte	0xff
	.zero		1


	//   ....[160]....
        /*0b0c*/ 	.word	0x0000c000
        /*0b10*/ 	.word	0x00000000
        /*0b14*/ 	.word	0x00000150
        /*0b18*/ 	.short	0x010a
        /*0b1a*/ 	.byte	0xff
	.zero		1


	//   ....[161]....
        /*0b1c*/ 	.word	0x0000c060
        /*0b20*/ 	.word	0x00000003
        /*0b24*/ 	.word	0x00000148
        /*0b28*/ 	.short	0x010a
        /*0b2a*/ 	.byte	0xff
	.zero		1


	//   ....[162]....
        /*0b2c*/ 	.word	0x0000c0c0
        /*0b30*/ 	.word	0x00000000
        /*0b34*/ 	.word	0x00000120
        /*0b38*/ 	.short	0x010a
        /*0b3a*/ 	.byte	0xff
	.zero		1


	//   ....[163]....
        /*0b3c*/ 	.word	0x0000c120
        /*0b40*/ 	.word	0x00000000
        /*0b44*/ 	.word	0x00000128
        /*0b48*/ 	.short	0x010a
        /*0b4a*/ 	.byte	0xff
	.zero		1


	//   ....[164]....
        /*0b4c*/ 	.word	0x0000c180
        /*0b50*/ 	.word	0x00000000
        /*0b54*/ 	.word	0x00000130
        /*0b58*/ 	.short	0x010a
        /*0b5a*/ 	.byte	0xff
	.zero		1


	//   ....[165]....
        /*0b5c*/ 	.word	0x0000c1e0
        /*0b60*/ 	.word	0x00000000
        /*0b64*/ 	.word	0x00000138
        /*0b68*/ 	.short	0x010a
        /*0b6a*/ 	.byte	0xff
	.zero		1


	//   ....[166]....
        /*0b6c*/ 	.word	0x0000c240
        /*0b70*/ 	.word	0x00000000
        /*0b74*/ 	.word	0x00000120
        /*0b78*/ 	.short	0x010a
        /*0b7a*/ 	.byte	0xff
	.zero		1


	//   ....[167]....
        /*0b7c*/ 	.word	0x0000c2a0
        /*0b80*/ 	.word	0x00000000
        /*0b84*/ 	.word	0x00000128
        /*0b88*/ 	.short	0x010a
        /*0b8a*/ 	.byte	0xff
	.zero		1


	//   ....[168]....
        /*0b8c*/ 	.word	0x0000c300
        /*0b90*/ 	.word	0x00000000
        /*0b94*/ 	.word	0x00000130
        /*0b98*/ 	.short	0x010a
        /*0b9a*/ 	.byte	0xff
	.zero		1


	//   ....[169]....
        /*0b9c*/ 	.word	0x0000c360
        /*0ba0*/ 	.word	0x00000000
        /*0ba4*/ 	.word	0x00000150
        /*0ba8*/ 	.short	0x010a
        /*0baa*/ 	.byte	0xff
	.zero		1


	//   ....[170]....
        /*0bac*/ 	.word	0x0000c3c0
        /*0bb0*/ 	.word	0x00000000
        /*0bb4*/ 	.word	0x00000100
        /*0bb8*/ 	.short	0x010a
        /*0bba*/ 	.byte	0xff
	.zero		1


	//   ....[171]....
        /*0bbc*/ 	.word	0x0000c410
        /*0bc0*/ 	.word	0x00000064
        /*0bc4*/ 	.word	0x00000160
        /*0bc8*/ 	.short	0x010a
        /*0bca*/ 	.byte	0xff
	.zero		1


	//   ....[172]....
        /*0bcc*/ 	.word	0x0000c460
        /*0bd0*/ 	.word	0x00000003
        /*0bd4*/ 	.word	0x00000100
        /*0bd8*/ 	.short	0x010a
        /*0bda*/ 	.byte	0xff
	.zero		1


	//   ....[173]....
        /*0bdc*/ 	.word	0x0000c4b0
        /*0be0*/ 	.word	0x0000003e
        /*0be4*/ 	.word	0x00000100
        /*0be8*/ 	.short	0x010a
        /*0bea*/ 	.byte	0xff
	.zero		1


	//   ....[174]....
        /*0bec*/ 	.word	0x0000c500
        /*0bf0*/ 	.word	0x0000003e
        /*0bf4*/ 	.word	0x00000100
        /*0bf8*/ 	.short	0x010a
        /*0bfa*/ 	.byte	0xff
	.zero		1


	//----- nvinfo : EIATTR_NUM_MBARRIERS
	.align		4
.L_47:
        /*0bfc*/ 	.byte	0x03, 0x38
        /*0bfe*/ 	.short	0x0031


	//----- nvinfo : EIATTR_EXIT_INSTR_OFFSETS
	.align		4
        /*0c00*/ 	.byte	0x04, 0x1c
        /*0c02*/ 	.short	(.L_49 - .L_48)


	//   ....[0]....
.L_48:
        /*0c04*/ 	.word	0x00003da0


	//   ....[1]....
        /*0c08*/ 	.word	0x00004050


	//   ....[2]....
        /*0c0c*/ 	.word	0x000040b0


	//   ....[3]....
        /*0c10*/ 	.word	0x00005250


	//   ....[4]....
        /*0c14*/ 	.word	0x00006a70


	//   ....[5]....
        /*0c18*/ 	.word	0x00006ab0


	//   ....[6]....
        /*0c1c*/ 	.word	0x0000b400


	//   ....[7]....
        /*0c20*/ 	.word	0x0000b480


	//   ....[8]....
        /*0c24*/ 	.word	0x0000b4b0


	//   ....[9]....
        /*0c28*/ 	.word	0x0000b530


	//----- nvinfo : EIATTR_MAX_THREADS
	.align		4
.L_49:
        /*0c2c*/ 	.byte	0x04, 0x05
        /*0c2e*/ 	.short	(.L_51 - .L_50)
.L_50:
        /*0c30*/ 	.word	0x00000100
        /*0c34*/ 	.word	0x00000001
        /*0c38*/ 	.word	0x00000001


	//----- nvinfo : EIATTR_CRS_STACK_SIZE
	.align		4
.L_51:
        /*0c3c*/ 	.byte	0x04, 0x1e
        /*0c3e*/ 	.short	(.L_53 - .L_52)
.L_52:
        /*0c40*/ 	.word	0x00000000


	//----- nvinfo : EIATTR_CBANK_PARAM_SIZE
	.align		4
.L_53:
        /*0c44*/ 	.byte	0x03, 0x19
        /*0c46*/ 	.short	0x0900


	//----- nvinfo : EIATTR_PARAM_CBANK
	.align		4
        /*0c48*/ 	.byte	0x04, 0x0a
        /*0c4a*/ 	.short	(.L_55 - .L_54)
	.align		4
.L_54:
        /*0c4c*/ 	.word	index@(.nv.constant0._ZN7cutlass13device_kernelINS_4conv6kernel13ConvUniversalINS1_16ConvProblemShapeILNS1_8OperatorE2ELi3EEENS1_10collective14CollectiveConvINS1_47MainloopSm100TmaUmmaWarpSpecializedImplicitGemmILS5_2ELi16ELi3ELi1ELi2EN4cute5tupleIJNSA_1CILi2EEENSC_ILi1EEESE_EEEEENSB_IJNSC_ILi256EEENSB_IJNSC_ILi128EEEEEENSB_IJNSC_ILi32EEEEEEEEENS_6half_tESN_NSA_8TiledMMAINSA_8MMA_AtomIJNSA_26SM100_MMA_F16BF16_2x1SM_SSISN_SN_fLi256ELi128ELNSA_4UMMA5MajorE1ELSS_1ELNSR_7ScaleInE0ELST_0EEEEEENSA_6LayoutINSB_IJSE_SE_SE_EEENSB_IJNSC_ILi0EEESY_SY_EEEEENSB_IJNSA_10UnderscoreES11_S11_EEEEENS7_6detail27Sm100ImplicitGemmTileTraitsINSA_18SM100_TMA_2SM_LOADENSA_14ComposedLayoutINSA_7SwizzleILi3ELi4ELi3EEENSA_18smem_ptr_flag_bitsILi16EEENSW_INSB_IJNSC_ILi64EEENSC_ILi8EEEEEENSB_IJSE_S1C_EEEEEEEvEENS15_INSA_25SM100_TMA_2SM_LOAD_IM2COLES1H_vEEEENS_8epilogue10collective18CollectiveEpilogueINS1M_23Sm100TmaWarpSpecializedILi4ELi2ELi32ELb1ELb0EEEJNSB_IJSI_SJ_SL_EEENSB_IJNSW_ISI_SE_EENSW_ISK_SE_EEEEESN_NSB_IJlNSB_IJSE_lllEEESY_EEESN_S1W_NS1M_6fusion15FusionCallbacksIS1Q_NS1X_17LinearCombinationISN_fSN_fLNS_15FloatRoundStyleE2EEES1R_S1U_JEEENSA_5SM1004TMEM4LOAD26SM100_TMEM_LOAD_32dp32b32xENSA_13SM90_TMA_LOADENS17_INS18_ILi2ELi4ELi3EEES1B_NSW_INSB_IJS1D_SK_EEENSB_IJSK_SE_EEEEEEENSA_39AutoVectorizingCopyWithAssumedAlignmentILi128EEENSA_14SM90_TMA_STOREES2C_S2E_S2E_EEEvvEEEEvNT_6ParamsE)
        /*0c50*/ 	.short	0x0380
        /*0c52*/ 	.short	0x0900


	//----- nvinfo : EIATTR_SW_WAR
	.align		4
.L_55:
        /*0c54*/ 	.byte	0x04, 0x36
        /*0c56*/ 	.short	(.L_57 - .L_56)
.L_56:
        /*0c58*/ 	.word	0x00000008
.L_57:


//--------------------- .nv.callgraph             --------------------------
	.section	.nv.callgraph,"",@"SHT_CUDA_CALLGRAPH"
	.align	4
	.sectionentsize	8
	.align		4
        /*0000*/ 	.word	0x00000000
	.align		4
        /*0004*/ 	.word	0xffffffff
	.align		4
        /*0008*/ 	.word	index@(_ZN7cutlass13device_kernelINS_4conv6kernel13ConvUniversalINS1_16ConvProblemShapeILNS1_8OperatorE2ELi3EEENS1_10collective14CollectiveConvINS1_47MainloopSm100TmaUmmaWarpSpecializedImplicitGemmILS5_2ELi16ELi3ELi1ELi2EN4cute5tupleIJNSA_1CILi2EEENSC_ILi1EEESE_EEEEENSB_IJNSC_ILi256EEENSB_IJNSC_ILi128EEEEEENSB_IJNSC_ILi32EEEEEEEEENS_6half_tESN_NSA_8TiledMMAINSA_8MMA_AtomIJNSA_26SM100_MMA_F16BF16_2x1SM_SSISN_SN_fLi256ELi128ELNSA_4UMMA5MajorE1ELSS_1ELNSR_7ScaleInE0ELST_0EEEEEENSA_6LayoutINSB_IJSE_SE_SE_EEENSB_IJNSC_ILi0EEESY_SY_EEEEENSB_IJNSA_10UnderscoreES11_S11_EEEEENS7_6detail27Sm100ImplicitGemmTileTraitsINSA_18SM100_TMA_2SM_LOADENSA_14ComposedLayoutINSA_7SwizzleILi3ELi4ELi3EEENSA_18smem_ptr_flag_bitsILi16EEENSW_INSB_IJNSC_ILi64EEENSC_ILi8EEEEEENSB_IJSE_S1C_EEEEEEEvEENS15_INSA_25SM100_TMA_2SM_LOAD_IM2COLES1H_vEEEENS_8epilogue10collective18CollectiveEpilogueINS1M_23Sm100TmaWarpSpecializedILi4ELi2ELi32ELb1ELb0EEEJNSB_IJSI_SJ_SL_EEENSB_IJNSW_ISI_SE_EENSW_ISK_SE_EEEEESN_NSB_IJlNSB_IJSE_lllEEESY_EEESN_S1W_NS1M_6fusion15FusionCallbacksIS1Q_NS1X_17LinearCombinationISN_fSN_fLNS_15FloatRoundStyleE2EEES1R_S1U_JEEENSA_5SM1004TMEM4LOAD26SM100_TMEM_LOAD_32dp32b32xENSA_13SM90_TMA_LOADENS17_INS18_ILi2ELi4ELi3EEES1B_NSW_INSB_IJS1D_SK_EEENSB_IJSK_SE_EEEEEEENSA_39AutoVectorizingCopyWithAssumedAlignmentILi128EEENSA_14SM90_TMA_STOREES2C_S2E_S2E_EEEvvEEEEvNT_6ParamsE)
	.align		4
        /*000c*/ 	.word	index@(__assertfail)
	.align		4
        /*0010*/ 	.word	0x00000000
	.align		4
        /*0014*/ 	.word	0xfffffffe
	.align		4
        /*0018*/ 	.word	0x00000000
	.align		4
        /*001c*/ 	.word	0xfffffffd
	.align		4
        /*0020*/ 	.word	0x00000000
	.align		4
        /*0024*/ 	.word	0xfffffffc


//--------------------- .nv.constant4             --------------------------
	.section	.nv.constant4,"a",@progbits
	.align	8
	.align		8
.nv.constant4:
        /*0000*/ 	.dword	__assertfail
	.align		8
        /*0008*/ 	.dword	__unnamed_1
	.align		8
        /*0010*/ 	.dword	__unnamed_2
	.align		8
        /*0018*/ 	.dword	_ZN39_INTERNAL_89ec27b9_4_k_cu_da7e7180_45444cuda3std3__45__cpo5beginE
	.align		8
        /*0020*/ 	.dword	_ZN39_INTERNAL_89ec27b9_4_k_cu_da7e7180_45444cuda3std3__45__cpo3endE
	.align		8
        /*0028*/ 	.dword	_ZN39_INTERNAL_89ec27b9_4_k_cu_da7e7180_45444cuda3std3__45__cpo6cbeginE
	.align		8
        /*0030*/ 	.dword	_ZN39_INTERNAL_89ec27b9_4_k_cu_da7e7180_45444cuda3std3__45__cpo4cendE
	.align		8
        /*0038*/ 	.dword	_ZN39_INTERNAL_89ec27b9_4_k_cu_da7e7180_45444cuda3std3__441_GLOBAL__N__89ec27b9_4_k_cu_da7e7180_45446ignoreE
	.align		8
        /*0040*/ 	.dword	_ZN39_INTERNAL_89ec27b9_4_k_cu_da7e7180_45444cuda3std3__419piecewise_constructE
	.align		8
        /*0048*/ 	.dword	_ZN39_INTERNAL_89ec27b9_4_k_cu_da7e7180_45444cuda3std3__48in_placeE
	.align		8
        /*0050*/ 	.dword	_ZN39_INTERNAL_89ec27b9_4_k_cu_da7e7180_45444cuda3std6ranges3__45__cpo4swapE
	.align		8
        /*0058*/ 	.dword	_ZN39_INTERNAL_89ec27b9_4_k_cu_da7e7180_45444cuda3std6ranges3__45__cpo9iter_moveE
	.align		8
        /*0060*/ 	.dword	_ZN39_INTERNAL_89ec27b9_4_k_cu_da7e7180_45444cute7productE
	.align		8
        /*0068*/ 	.dword	_ZN39_INTERNAL_89ec27b9_4_k_cu_da7e7180_45444cute1_E
	.align		8
        /*0070*/ 	.dword	$str$27
	.align		8
        /*0078*/ 	.dword	$str$28
	.align		8
        /*0080*/ 	.dword	$str$29
	.align		8
        /*0088*/ 	.dword	$str$30


//--------------------- .text._ZN7cutlass13device_kernelINS_4conv6kernel13ConvUniversalINS1_16ConvProblemShapeILNS1_8OperatorE2ELi3EEENS1_10collective14CollectiveConvINS1_47MainloopSm100TmaUmmaWarpSpecializedImplicitGemmILS5_2ELi16ELi3ELi1ELi2EN4cute5tupleIJNSA_1CILi2EEENSC_ILi1EEESE_EEEEENSB_IJNSC_ILi256EEENSB_IJNSC_ILi128EEEEEENSB_IJNSC_ILi32EEEEEEEEENS_6half_tESN_NSA_8TiledMMAINSA_8MMA_AtomIJNSA_26SM100_MMA_F16BF16_2x1SM_SSISN_SN_fLi256ELi128ELNSA_4UMMA5MajorE1ELSS_1ELNSR_7ScaleInE0ELST_0EEEEEENSA_6LayoutINSB_IJSE_SE_SE_EEENSB_IJNSC_ILi0EEESY_SY_EEEEENSB_IJNSA_10UnderscoreES11_S11_EEEEENS7_6detail27Sm100ImplicitGemmTileTraitsINSA_18SM100_TMA_2SM_LOADENSA_14ComposedLayoutINSA_7SwizzleILi3ELi4ELi3EEENSA_18smem_ptr_flag_bitsILi16EEENSW_INSB_IJNSC_ILi64EEENSC_ILi8EEEEEENSB_IJSE_S1C_EEEEEEEvEENS15_INSA_25SM100_TMA_2SM_LOAD_IM2COLES1H_vEEEENS_8epilogue10collective18CollectiveEpilogueINS1M_23Sm100TmaWarpSpecializedILi4ELi2ELi32ELb1ELb0EEEJNSB_IJSI_SJ_SL_EEENSB_IJNSW_ISI_SE_EENSW_ISK_SE_EEEEESN_NSB_IJlNSB_IJSE_lllEEESY_EEESN_S1W_NS1M_6fusion15FusionCallbacksIS1Q_NS1X_17LinearCombinationISN_fSN_fLNS_15FloatRoundStyleE2EEES1R_S1U_JEEENSA_5SM1004TMEM4LOAD26SM100_TMEM_LOAD_32dp32b32xENSA_13SM90_TMA_LOADENS17_INS18_ILi2ELi4ELi3EEES1B_NSW_INSB_IJS1D_SK_EEENSB_IJSK_SE_EEEEEEENSA_39AutoVectorizingCopyWithAssumedAlignmentILi128EEENSA_14SM90_TMA_STOREES2C_S2E_S2E_EEEvvEEEEvNT_6ParamsE --------------------------
	.section	.text._ZN7cutlass13device_kernelINS_4conv6kernel13ConvUniversalINS1_16ConvProblemShapeILNS1_8OperatorE2ELi3EEENS1_10collective14CollectiveConvINS1_47MainloopSm100TmaUmmaWarpSpecializedImplicitGemmILS5_2ELi16ELi3ELi1ELi2EN4cute5tupleIJNSA_1CILi2EEENSC_ILi1EEESE_EEEEENSB_IJNSC_ILi256EEENSB_IJNSC_ILi128EEEEEENSB_IJNSC_ILi32EEEEEEEEENS_6half_tESN_NSA_8TiledMMAINSA_8MMA_AtomIJNSA_26SM100_MMA_F16BF16_2x1SM_SSISN_SN_fLi256ELi128ELNSA_4UMMA5MajorE1ELSS_1ELNSR_7ScaleInE0ELST_0EEEEEENSA_6LayoutINSB_IJSE_SE_SE_EEENSB_IJNSC_ILi0EEESY_SY_EEEEENSB_IJNSA_10UnderscoreES11_S11_EEEEENS7_6detail27Sm100ImplicitGemmTileTraitsINSA_18SM100_TMA_2SM_LOADENSA_14ComposedLayoutINSA_7SwizzleILi3ELi4ELi3EEENSA_18smem_ptr_flag_bitsILi16EEENSW_INSB_IJNSC_ILi64EEENSC_ILi8EEEEEENSB_IJSE_S1C_EEEEEEEvEENS15_INSA_25SM100_TMA_2SM_LOAD_IM2COLES1H_vEEEENS_8epilogue10collective18CollectiveEpilogueINS1M_23Sm100TmaWarpSpecializedILi4ELi2ELi32ELb1ELb0EEEJNSB_IJSI_SJ_SL_EEENSB_IJNSW_ISI_SE_EENSW_ISK_SE_EEEEESN_NSB_IJlNSB_IJSE_lllEEESY_EEESN_S1W_NS1M_6fusion15FusionCallbacksIS1Q_NS1X_17LinearCombinationISN_fSN_fLNS_15FloatRoundStyleE2EEES1R_S1U_JEEENSA_5SM1004TMEM4LOAD26SM100_TMEM_LOAD_32dp32b32xENSA_13SM90_TMA_LOADENS17_INS18_ILi2ELi4ELi3EEES1B_NSW_INSB_IJS1D_SK_EEENSB_IJSK_SE_EEEEEEENSA_39AutoVectorizingCopyWithAssumedAlignmentILi128EEENSA_14SM90_TMA_STOREES2C_S2E_S2E_EEEvvEEEEvNT_6ParamsE,"ax",@progbits
	.align	128
.text._ZN7cutlass13device_kernelINS_4conv6kernel13ConvUniversalINS1_16ConvProblemShapeILNS1_8OperatorE2ELi3EEENS1_10collective14CollectiveConvINS1_47MainloopSm100TmaUmmaWarpSpecializedImplicitGemmILS5_2ELi16ELi3ELi1ELi2EN4cute5tupleIJNSA_1CILi2EEENSC_ILi1EEESE_EEEEENSB_IJNSC_ILi256EEENSB_IJNSC_ILi128EEEEEENSB_IJNSC_ILi32EEEEEEEEENS_6half_tESN_NSA_8TiledMMAINSA_8MMA_AtomIJNSA_26SM100_MMA_F16BF16_2x1SM_SSISN_SN_fLi256ELi128ELNSA_4UMMA5MajorE1ELSS_1ELNSR_7ScaleInE0ELST_0EEEEEENSA_6LayoutINSB_IJSE_SE_SE_EEENSB_IJNSC_ILi0EEESY_SY_EEEEENSB_IJNSA_10UnderscoreES11_S11_EEEEENS7_6detail27Sm100ImplicitGemmTileTraitsINSA_18SM100_TMA_2SM_LOADENSA_14ComposedLayoutINSA_7SwizzleILi3ELi4ELi3EEENSA_18smem_ptr_flag_bitsILi16EEENSW_INSB_IJNSC_ILi64EEENSC_ILi8EEEEEENSB_IJSE_S1C_EEEEEEEvEENS15_INSA_25SM100_TMA_2SM_LOAD_IM2COLES1H_vEEEENS_8epilogue10collective18CollectiveEpilogueINS1M_23Sm100TmaWarpSpecializedILi4ELi2ELi32ELb1ELb0EEEJNSB_IJSI_SJ_SL_EEENSB_IJNSW_ISI_SE_EENSW_ISK_SE_EEEEESN_NSB_IJlNSB_IJSE_lllEEESY_EEESN_S1W_NS1M_6fusion15FusionCallbacksIS1Q_NS1X_17LinearCombinationISN_fSN_fLNS_15FloatRoundStyleE2EEES1R_S1U_JEEENSA_5SM1004TMEM4LOAD26SM100_TMEM_LOAD_32dp32b32xENSA_13SM90_TMA_LOADENS17_INS18_ILi2ELi4ELi3EEES1B_NSW_INSB_IJS1D_SK_EEENSB_IJSK_SE_EEEEEEENSA_39AutoVectorizingCopyWithAssumedAlignmentILi128EEENSA_14SM90_TMA_STOREES2C_S2E_S2E_EEEvvEEEEvNT_6ParamsE:
        .type           _ZN7cutlass13device_kernelINS_4conv6kernel13ConvUniversalINS1_16ConvProblemShapeILNS1_8OperatorE2ELi3EEENS1_10collective14CollectiveConvINS1_47MainloopSm100TmaUmmaWarpSpecializedImplicitGemmILS5_2ELi16ELi3ELi1ELi2EN4cute5tupleIJNSA_1CILi2EEENSC_ILi1EEESE_EEEEENSB_IJNSC_ILi256EEENSB_IJNSC_ILi128EEEEEENSB_IJNSC_ILi32EEEEEEEEENS_6half_tESN_NSA_8TiledMMAINSA_8MMA_AtomIJNSA_26SM100_MMA_F16BF16_2x1SM_SSISN_SN_fLi256ELi128ELNSA_4UMMA5MajorE1ELSS_1ELNSR_7ScaleInE0ELST_0EEEEEENSA_6LayoutINSB_IJSE_SE_SE_EEENSB_IJNSC_ILi0EEESY_SY_EEEEENSB_IJNSA_10UnderscoreES11_S11_EEEEENS7_6detail27Sm100ImplicitGemmTileTraitsINSA_18SM100_TMA_2SM_LOADENSA_14ComposedLayoutINSA_7SwizzleILi3ELi4ELi3EEENSA_18smem_ptr_flag_bitsILi16EEENSW_INSB_IJNSC_ILi64EEENSC_ILi8EEEEEENSB_IJSE_S1C_EEEEEEEvEENS15_INSA_25SM100_TMA_2SM_LOAD_IM2COLES1H_vEEEENS_8epilogue10collective18CollectiveEpilogueINS1M_23Sm100TmaWarpSpecializedILi4ELi2ELi32ELb1ELb0EEEJNSB_IJSI_SJ_SL_EEENSB_IJNSW_ISI_SE_EENSW_ISK_SE_EEEEESN_NSB_IJlNSB_IJSE_lllEEESY_EEESN_S1W_NS1M_6fusion15FusionCallbacksIS1Q_NS1X_17LinearCombinationISN_fSN_fLNS_15FloatRoundStyleE2EEES1R_S1U_JEEENSA_5SM1004TMEM4LOAD26SM100_TMEM_LOAD_32dp32b32xENSA_13SM90_TMA_LOADENS17_INS18_ILi2ELi4ELi3EEES1B_NSW_INSB_IJS1D_SK_EEENSB_IJSK_SE_EEEEEEENSA_39AutoVectorizingCopyWithAssumedAlignmentILi128EEENSA_14SM90_TMA_STOREES2C_S2E_S2E_EEEvvEEEEvNT_6ParamsE,@function
        .size           _ZN7cutlass13device_kernelINS_4conv6kernel13ConvUniversalINS1_16ConvProblemShapeILNS1_8OperatorE2ELi3EEENS1_10collective14CollectiveConvINS1_47MainloopSm100TmaUmmaWarpSpecializedImplicitGemmILS5_2ELi16ELi3ELi1ELi2EN4cute5tupleIJNSA_1CILi2EEENSC_ILi1EEESE_EEEEENSB_IJNSC_ILi256EEENSB_IJNSC_ILi128EEEEEENSB_IJNSC_ILi32EEEEEEEEENS_6half_tESN_NSA_8TiledMMAINSA_8MMA_AtomIJNSA_26SM100_MMA_F16BF16_2x1SM_SSISN_SN_fLi256ELi128ELNSA_4UMMA5MajorE1ELSS_1ELNSR_7ScaleInE0ELST_0EEEEEENSA_6LayoutINSB_IJSE_SE_SE_EEENSB_IJNSC_ILi0EEESY_SY_EEEEENSB_IJNSA_10UnderscoreES11_S11_EEEEENS7_6detail27Sm100ImplicitGemmTileTraitsINSA_18SM100_TMA_2SM_LOADENSA_14ComposedLayoutINSA_7SwizzleILi3ELi4ELi3EEENSA_18smem_ptr_flag_bitsILi16EEENSW_INSB_IJNSC_ILi64EEENSC_ILi8EEEEEENSB_IJSE_S1C_EEEEEEEvEENS15_INSA_25SM100_TMA_2SM_LOAD_IM2COLES1H_vEEEENS_8epilogue10collective18CollectiveEpilogueINS1M_23Sm100TmaWarpSpecializedILi4ELi2ELi32ELb1ELb0EEEJNSB_IJSI_SJ_SL_EEENSB_IJNSW_ISI_SE_EENSW_ISK_SE_EEEEESN_NSB_IJlNSB_IJSE_lllEEESY_EEESN_S1W_NS1M_6fusion15FusionCallbacksIS1Q_NS1X_17LinearCombinationISN_fSN_fLNS_15FloatRoundStyleE2EEES1R_S1U_JEEENSA_5SM1004TMEM4LOAD26SM100_TMEM_LOAD_32dp32b32xENSA_13SM90_TMA_LOADENS17_INS18_ILi2ELi4ELi3EEES1B_NSW_INSB_IJS1D_SK_EEENSB_IJSK_SE_EEEEEEENSA_39AutoVectorizingCopyWithAssumedAlignmentILi128EEENSA_14SM90_TMA_STOREES2C_S2E_S2E_EEEvvEEEEvNT_6ParamsE,(.L_x_224 - _ZN7cutlass13device_kernelINS_4conv6kernel13ConvUniversalINS1_16ConvProblemShapeILNS1_8OperatorE2ELi3EEENS1_10collective14CollectiveConvINS1_47MainloopSm100TmaUmmaWarpSpecializedImplicitGemmILS5_2ELi16ELi3ELi1ELi2EN4cute5tupleIJNSA_1CILi2EEENSC_ILi1EEESE_EEEEENSB_IJNSC_ILi256EEENSB_IJNSC_ILi128EEEEEENSB_IJNSC_ILi32EEEEEEEEENS_6half_tESN_NSA_8TiledMMAINSA_8MMA_AtomIJNSA_26SM100_MMA_F16BF16_2x1SM_SSISN_SN_fLi256ELi128ELNSA_4UMMA5MajorE1ELSS_1ELNSR_7ScaleInE0ELST_0EEEEEENSA_6LayoutINSB_IJSE_SE_SE_EEENSB_IJNSC_ILi0EEESY_SY_EEEEENSB_IJNSA_10UnderscoreES11_S11_EEEEENS7_6detail27Sm100ImplicitGemmTileTraitsINSA_18SM100_TMA_2SM_LOADENSA_14ComposedLayoutINSA_7SwizzleILi3ELi4ELi3EEENSA_18smem_ptr_flag_bitsILi16EEENSW_INSB_IJNSC_ILi64EEENSC_ILi8EEEEEENSB_IJSE_S1C_EEEEEEEvEENS15_INSA_25SM100_TMA_2SM_LOAD_IM2COLES1H_vEEEENS_8epilogue10collective18CollectiveEpilogueINS1M_23Sm100TmaWarpSpecializedILi4ELi2ELi32ELb1ELb0EEEJNSB_IJSI_SJ_SL_EEENSB_IJNSW_ISI_SE_EENSW_ISK_SE_EEEEESN_NSB_IJlNSB_IJSE_lllEEESY_EEESN_S1W_NS1M_6fusion15FusionCallbacksIS1Q_NS1X_17LinearCombinationISN_fSN_fLNS_15FloatRoundStyleE2EEES1R_S1U_JEEENSA_5SM1004TMEM4LOAD26SM100_TMEM_LOAD_32dp32b32xENSA_13SM90_TMA_LOADENS17_INS18_ILi2ELi4ELi3EEES1B_NSW_INSB_IJS1D_SK_EEENSB_IJSK_SE_EEEEEEENSA_39AutoVectorizingCopyWithAssumedAlignmentILi128EEENSA_14SM90_TMA_STOREES2C_S2E_S2E_EEEvvEEEEvNT_6ParamsE)
        .other          _ZN7cutlass13device_kernelINS_4conv6kernel13ConvUniversalINS1_16ConvProblemShapeILNS1_8OperatorE2ELi3EEENS1_10collective14CollectiveConvINS1_47MainloopSm100TmaUmmaWarpSpecializedImplicitGemmILS5_2ELi16ELi3ELi1ELi2EN4cute5tupleIJNSA_1CILi2EEENSC_ILi1EEESE_EEEEENSB_IJNSC_ILi256EEENSB_IJNSC_ILi128EEEEEENSB_IJNSC_ILi32EEEEEEEEENS_6half_tESN_NSA_8TiledMMAINSA_8MMA_AtomIJNSA_26SM100_MMA_F16BF16_2x1SM_SSISN_SN_fLi256ELi128ELNSA_4UMMA5MajorE1ELSS_1ELNSR_7ScaleInE0ELST_0EEEEEENSA_6LayoutINSB_IJSE_SE_SE_EEENSB_IJNSC_ILi0EEESY_SY_EEEEENSB_IJNSA_10UnderscoreES11_S11_EEEEENS7_6detail27Sm100ImplicitGemmTileTraitsINSA_18SM100_TMA_2SM_LOADENSA_14ComposedLayoutINSA_7SwizzleILi3ELi4ELi3EEENSA_18smem_ptr_flag_bitsILi16EEENSW_INSB_IJNSC_ILi64EEENSC_ILi8EEEEEENSB_IJSE_S1C_EEEEEEEvEENS15_INSA_25SM100_TMA_2SM_LOAD_IM2COLES1H_vEEEENS_8epilogue10collective18CollectiveEpilogueINS1M_23Sm100TmaWarpSpecializedILi4ELi2ELi32ELb1ELb0EEEJNSB_IJSI_SJ_SL_EEENSB_IJNSW_ISI_SE_EENSW_ISK_SE_EEEEESN_NSB_IJlNSB_IJSE_lllEEESY_EEESN_S1W_NS1M_6fusion15FusionCallbacksIS1Q_NS1X_17LinearCombinationISN_fSN_fLNS_15FloatRoundStyleE2EEES1R_S1U_JEEENSA_5SM1004TMEM4LOAD26SM100_TMEM_LOAD_32dp32b32xENSA_13SM90_TMA_LOADENS17_INS18_ILi2ELi4ELi3EEES1B_NSW_INSB_IJS1D_SK_EEENSB_IJSK_SE_EEEEEEENSA_39AutoVectorizingCopyWithAssumedAlignmentILi128EEENSA_14SM90_TMA_STOREES2C_S2E_S2E_EEEvvEEEEvNT_6ParamsE,@"STO_CUDA_ENTRY STV_DEFAULT"
_ZN7cutlass13device_kernelINS_4conv6kernel13ConvUniversalINS1_16ConvProblemShapeILNS1_8OperatorE2ELi3EEENS1_10collective14CollectiveConvINS1_47MainloopSm100TmaUmmaWarpSpecializedImplicitGemmILS5_2ELi16ELi3ELi1ELi2EN4cute5tupleIJNSA_1CILi2EEENSC_ILi1EEESE_EEEEENSB_IJNSC_ILi256EEENSB_IJNSC_ILi128EEEEEENSB_IJNSC_ILi32EEEEEEEEENS_6half_tESN_NSA_8TiledMMAINSA_8MMA_AtomIJNSA_26SM100_MMA_F16BF16_2x1SM_SSISN_SN_fLi256ELi128ELNSA_4UMMA5MajorE1ELSS_1ELNSR_7ScaleInE0ELST_0EEEEEENSA_6LayoutINSB_IJSE_SE_SE_EEENSB_IJNSC_ILi0EEESY_SY_EEEEENSB_IJNSA_10UnderscoreES11_S11_EEEEENS7_6detail27Sm100ImplicitGemmTileTraitsINSA_18SM100_TMA_2SM_LOADENSA_14ComposedLayoutINSA_7SwizzleILi3ELi4ELi3EEENSA_18smem_ptr_flag_bitsILi16EEENSW_INSB_IJNSC_ILi64EEENSC_ILi8EEEEEENSB_IJSE_S1C_EEEEEEEvEENS15_INSA_25SM100_TMA_2SM_LOAD_IM2COLES1H_vEEEENS_8epilogue10collective18CollectiveEpilogueINS1M_23Sm100TmaWarpSpecializedILi4ELi2ELi32ELb1ELb0EEEJNSB_IJSI_SJ_SL_EEENSB_IJNSW_ISI_SE_EENSW_ISK_SE_EEEEESN_NSB_IJlNSB_IJSE_lllEEESY_EEESN_S1W_NS1M_6fusion15FusionCallbacksIS1Q_NS1X_17LinearCombinationISN_fSN_fLNS_15FloatRoundStyleE2EEES1R_S1U_JEEENSA_5SM1004TMEM4LOAD26SM100_TMEM_LOAD_32dp32b32xENSA_13SM90_TMA_LOADENS17_INS18_ILi2ELi4ELi3EEES1B_NSW_INSB_IJS1D_SK_EEENSB_IJSK_SE_EEEEEEENSA_39AutoVectorizingCopyWithAssumedAlignmentILi128EEENSA_14SM90_TMA_STOREES2C_S2E_S2E_EEEvvEEEEvNT_6ParamsE:
[----:B------:R-:W1:Y:S01]  /*0000*/  LDC R1, c[0x0][0x37c] ;  /* 0x0000df00ff017b82 */ /* 0x000e620000000800 */
[----:B------:R-:W2:Y:S01]  /*0010*/  S2R R85, SR_TID.X ;  /* 0x0000000000557919 */ /* 0x000ea20000002100 */
[----:B------:R-:W3:Y:S06]  /*0020*/  LDCU.64 UR8, c[0x0][0x990] ;  /* 0x00013200ff0877ac */ /* 0x000eec0008000a00 */
[----:B------:R-:W4:Y:S01]  /*0030*/  S2UR UR4, SR_CgaCtaId ;  /* 0x00000000000479c3 */ /* 0x000f220000008800 */
[----:B-1----:R-:W-:Y:S01]  /*0040*/  VIADD R1, R1, 0xfffffff8 ;  /* 0xfffffff801017836 */ /* 0x002fe20000000000 */
[----:B------:R-:W-:-:S02]  /*0050*/  PRMT R87, RZ, 0x7610, R87 ;  /* 0x00007610ff577816 */ /* 0x000fc40000000057 */
[----:B------:R-:W-:Y:S02]  /*0060*/  ELECT P1, URZ, PT ;  /* 0x0000000000ff782f */ /* 0x000fe40003820000 */
[----:B------:R-:W-:Y:S01]  /*0070*/  R2UR UR49, R1 ;  /* 0x00000000013172ca */ /* 0x000fe200000e0000 */
[----:B---3--:R-:W-:-:S04]  /*0080*/  UISETP.NE.U32.AND UP0, UPT, UR8, URZ, UPT ;  /* 0x000000ff0800728c */ /* 0x008fc8000bf05070 */
[----:B------:R-:W-:Y:S02]  /*0090*/  UISETP.NE.AND.EX UP0, UPT, UR9, URZ, UPT, UP0 ;  /* 0x000000ff0900728c */ /* 0x000fe4000bf05300 */
[----:B----4-:R-:W-:Y:S02]  /*00a0*/  ULOP3.LUT UR33, UR4, 0x1, URZ, 0xc0, !UPT ;  /* 0x0000000104217892 */ /* 0x010fe4000f8ec0ff */
[----:B------:R-:W-:Y:S01]  /*00b0*/  ULOP3.LUT UR32, UR4, 0x1, URZ, 0x3c, !UPT ;  /* 0x0000000104207892 */ /* 0x000fe2000f8e3cff */
[----:B--2---:R-:W-:-:S05]  /*00c0*/  SHF.R.U32.HI R88, RZ, 0x5, R85 ;  /* 0x00000005ff587819 */ /* 0x004fca0000011655 */
[----:B------:R-:W1:Y:S02]  /*00d0*/  SHFL.IDX PT, R0, R88, RZ, 0x1f ;  /* 0x00001fff58007589 */ /* 0x000e6400000e0000 */
[----:B-1----:R-:W-:Y:S01]  /*00e0*/  R2UR UR18, R0 ;  /* 0x00000000001272ca */ /* 0x002fe200000e0000 */
[----:B------:R-:W-:-:S14]  /*00f0*/  BRA.U UP0, `(.L_x_0) ;  /* 0x0000000100307547 */ /* 0x000fdc000b800000 */
[----:B------:R-:W1:Y:S02]  /*0100*/  LDCU.64 UR4, c[0x0][0x988] ;  /* 0x00013100ff0477ac */ /* 0x000e640008000a00 */
[----:B-1----:R-:W-:-:S04]  /*0110*/  UISETP.NE.U32.AND UP0, UPT, UR4, URZ, UPT ;  /* 0x000000ff0400728c */ /* 0x002fc8000bf05070 */
[----:B------:R-:W-:-:S09]  /*0120*/  UISETP.NE.AND.EX UP0, UPT, UR5, URZ, UPT, UP0 ;  /* 0x000000ff0500728c */ /* 0x000fd2000bf05300 */
[----:B------:R-:W-:Y:S05]  /*0130*/  BRA.U !UP0, `(.L_x_1) ;  /* 0x0000000108147547 */ /* 0x000fea000b800000 */
[----:B------:R-:W1:Y:S01]  /*0140*/  LDC.64 R2, c[0x0][0x988] ;  /* 0x00026200ff027b82 */ /* 0x000e620000000a00 */
[----:B------:R-:W1:Y:S02]  /*0150*/  LDCU.64 UR4, c[0x0][0x358] ;  /* 0x00006b00ff0477ac */ /* 0x000e640008000a00 */
[----:B-1----:R1:W5:Y:S01]  /*0160*/  LDG.E R41, desc[UR4][R2.64] ;  /* 0x0000000402297981 */ /* 0x002362000c1e1900 */
[----:B------:R-:W-:Y:S01]  /*0170*/  HFMA2 R87, -RZ, RZ, 0, 5.9604644775390625e-08 ;  /* 0x00000001ff577431 */ /* 0x000fe200000001ff */
[----:B------:R-:W-:Y:S05]  /*0180*/  BRA `(.L_x_0) ;  /* 0x00000000000c7947 */ /* 0x000fea0003800000 */
.L_x_1:
[----:B------:R-:W1:Y:S01]  /*0190*/  LDCU UR4, c[0x0][0x980] ;  /* 0x00013000ff0477ac */ /* 0x000e620008000800 */
[----:B------:R-:W-:Y:S01]  /*01a0*/  HFMA2 R87, -RZ, RZ, 0, 5.9604644775390625e-08 ;  /* 0x00000001ff577431 */ /* 0x000fe200000001ff */
[----:B-1----:R-:W-:-:S07]  /*01b0*/  MOV R41, UR4 ;  /* 0x0000000400297c02 */ /* 0x002fce0008000f00 */
.L_x_0:
[----:B------:R-:W2:Y:S02]  /*01c0*/  LDCU.64 UR4, c[0x0][0x9b0] ;  /* 0x00013600ff0477ac */ /* 0x000ea40008000a00 */
[----:B--2---:R-:W-:-:S04]  /*01d0*/  UISETP.NE.U32.AND UP0, UPT, UR4, URZ, UPT ;  /* 0x000000ff0400728c */ /* 0x004fc8000bf05070 */
[----:B------:R-:W-:-:S09]  /*01e0*/  UISETP.NE.AND.EX UP0, UPT, UR5, URZ, UPT, UP0 ;  /* 0x000000ff0500728c */ /* 0x000fd2000bf05300 */
[----:B------:R-:W-:Y:S05]  /*01f0*/  BRA.U UP0, `(.L_x_2) ;  /* 0x0000000100287547 */ /* 0x000fea000b800000 */
[----:B------:R-:W2:Y:S02]  /*0200*/  LDCU.64 UR4, c[0x0][0x9a8] ;  /* 0x00013500ff0477ac */ /* 0x000ea40008000a00 */
[----:B--2---:R-:W-:-:S04]  /*0210*/  UISETP.NE.U32.AND UP0, UPT, UR4, URZ, UPT ;  /* 0x000000ff0400728c */ /* 0x004fc8000bf05070 */
[----:B------:R-:W-:-:S09]  /*0220*/  UISETP.NE.AND.EX UP0, UPT, UR5, URZ, UPT, UP0 ;  /* 0x000000ff0500728c */ /* 0x000fd2000bf05300 */
[----:B------:R-:W-:Y:S05]  /*0230*/  BRA.U !UP0, `(.L_x_3) ;  /* 0x0000000108107547 */ /* 0x000fea000b800000 */
[----:B------:R-:W2:Y:S01]  /*0240*/  LDC.64 R38, c[0x0][0x9a8] ;  /* 0x00026a00ff267b82 */ /* 0x000ea20000000a00 */
[----:B------:R-:W2:Y:S02]  /*0250*/  LDCU.64 UR4, c[0x0][0x358] ;  /* 0x00006b00ff0477ac */ /* 0x000ea40008000a00 */
[----:B--2---:R2:W5:Y:S01]  /*0260*/  LDG.E R38, desc[UR4][R38.64] ;  /* 0x0000000426267981 */ /* 0x004562000c1e1900 */
[----:B------:R-:W-:Y:S05]  /*0270*/  BRA `(.L_x_2) ;  /* 0x0000000000087947 */ /* 0x000fea0003800000 */
.L_x_3:
[----:B------:R-:W2:Y:S02]  /*0280*/  LDCU UR4, c[0x0][0x9a0] ;  /* 0x00013400ff0477ac */ /* 0x000ea40008000800 */
[----:B--2---:R-:W-:Y:S02]  /*0290*/  MOV R38, UR4 ;  /* 0x0000000400267c02 */ /* 0x004fe40008000f00 */
.L_x_2:
[----:B------:R-:W-:Y:S01]  /*02a0*/  IMAD.U32 R0, RZ, RZ, UR18 ;  /* 0x00000012ff007e24 */ /* 0x000fe2000f8e00ff */
[----:B------:R-:W-:Y:S04]  /*02b0*/  BSSY.RECONVERGENT B0, `(.L_x_4) ;  /* 0x000000c000007945 */ /* 0x000fe80003800200 */
[C---:B------:R-:W-:Y:S02]  /*02c0*/  ISETP.NE.OR P2, PT, R0.reuse, 0x1, !P1 ;  /* 0x000000010000780c */ /* 0x040fe40004f45670 */
[----:B------:R-:W-:-:S11]  /*02d0*/  ISETP.NE.OR P0, PT, R0, 0x3, !P1 ;  /* 0x000000030000780c */ /* 0x000fd60004f05670 */
[----:B------:R-:W-:Y:S05]  /*02e0*/  @P2 BRA `(.L_x_5) ;  /* 0x0000000000202947 */ /* 0x000fea0003800000 */
[----:B------:R-:W3:Y:S02]  /*02f0*/  LDCU.64 UR4, c[0x0][0x348] ;  /* 0x00006900ff0477ac */ /* 0x000ee40008000a00 */
[----:B---3--:R-:W-:Y:S02]  /*0300*/  UIADD3 UR6, UP1, UPT, UR4, 0x80, URZ ;  /* 0x0000008004067890 */ /* 0x008fe4000ff3e0ff */
[----:B------:R-:W-:Y:S02]  /*0310*/  UIADD3 UR4, UP0, UPT, UR4, 0x180, URZ ;  /* 0x0000018004047890 */ /* 0x000fe4000ff1e0ff */
[----:B------:R-:W-:Y:S02]  /*0320*/  UIADD3.X UR7, UPT, UPT, URZ, UR5, URZ, UP1, !UPT ;  /* 0x00000005ff077290 */ /* 0x000fe40008ffe4ff */
[----:B------:R-:W-:-:S07]  /*0330*/  UIADD3.X UR5, UPT, UPT, URZ, UR5, URZ, UP0, !UPT ;  /* 0x00000005ff057290 */ /* 0x000fce00087fe4ff */
[----:B------:R3:W-:Y:S02]  /*0340*/  UTMACCTL.PF [UR6] ;  /* 0x00000000060079b9 */ /* 0x0007e40008040000 */
[----:B------:R3:W-:Y:S02]  /*0350*/  UTMACCTL.PF [UR4] ;  /* 0x00000000040079b9 */ /* 0x0007e40008040000 */
[----:B---3--:R-:W-:Y:S01]  /*0360*/  NOP ;  /* 0x0000000000007918 */ /* 0x008fe20000000000 */
.L_x_5:
[----:B------:R-:W-:Y:S05]  /*0370*/  BSYNC.RECONVERGENT B0 ;  /* 0x0000000000007941 */ /* 0x000fea0003800200 */
.L_x_4:
[----:B------:R-:W-:Y:S04]  /*0380*/  BSSY.RECONVERGENT B0, `(.L_x_6) ;  /* 0x000000a000007945 */ /* 0x000fe80003800200 */
        /* <DEDUP_REMOVED lines=9> */
.L_x_7:
[----:B------:R-:W-:Y:S05]  /*0420*/  BSYNC.RECONVERGENT B0 ;  /* 0x0000000000007941 */ /* 0x000fea0003800200 */
.L_x_6:
[----:B------:R-:W3:Y:S01]  /*0430*/  LDCU.64 UR4, c[0x0][0x988] ;  /* 0x00013100ff0477ac */ /* 0x000ee20008000a00 */
[----:B------:R-:W-:Y:S02]  /*0440*/  UISETP.EQ.U32.AND UP2, UPT, UR8, URZ, UPT ;  /* 0x000000ff0800728c */ /* 0x000fe4000bf42070 */
[----:B------:R-:W-:Y:S02]  /*0450*/  UPLOP3.LUT UP3, UPT, UPT, UPT, UPT, 0x80, 0x8 ;  /* 0x000000000008789c */ /* 0x000fe40003f6f070 */
[----:B---3--:R-:W-:-:S04]  /*0460*/  UISETP.NE.U32.AND UP0, UPT, UR4, URZ, UPT ;  /* 0x000000ff0400728c */ /* 0x008fc8000bf05070 */
[----:B------:R-:W-:-:S04]  /*0470*/  UISETP.NE.AND.EX UP1, UPT, UR5, URZ, UPT, UP0 ;  /* 0x000000ff0500728c */ /* 0x000fc8000bf25300 */
[----:B------:R-:W-:-:S04]  /*0480*/  UISETP.EQ.OR.EX UP4, UPT, UR9, URZ, !UP1, UP2 ;  /* 0x000000ff0900728c */ /* 0x000fc8000cf82720 */
[----:B------:R-:W-:-:S06]  /*0490*/  UP2UR UR4, UPR, URZ, 0x10 ;  /* 0x00000010ff047883 */ /* 0x000fcc0008000000 */
[----:B------:R-:W-:Y:S01]  /*04a0*/  MOV R93, UR4 ;  /* 0x00000004005d7c02 */ /* 0x000fe20008000f00 */
[----:B------:R-:W-:Y:S06]  /*04b0*/  BRA.U !UP4, `(.L_x_8) ;  /* 0x000000010c207547 */ /* 0x000fec000b800000 */
[----:B------:R-:W-:Y:S01]  /*04c0*/  UISETP.NE.U32.AND UP0, UPT, UR8, URZ, UPT ;  /* 0x000000ff0800728c */ /* 0x000fe2000bf05070 */
[----:B-----5:R-:W-:Y:S01]  /*04d0*/  FSETP.NEU.AND P0, PT, R41, RZ, PT ;  /* 0x000000ff2900720b */ /* 0x020fe20003f0d000 */
[----:B------:R-:W-:Y:S02]  /*04e0*/  USEL UR4, URZ, 0xffffffff, UP1 ;  /* 0xffffffffff047887 */ /* 0x000fe40008800000 */
[----:B------:R-:W-:-:S10]  /*04f0*/  UISETP.NE.AND.EX UP2, UPT, UR9, URZ, UPT, UP0 ;  /* 0x000000ff0900728c */ /* 0x000fd4000bf45300 */
[----:B------:R-:W-:Y:S01]  /*0500*/  VOTEU.ANY UP0, P0 ;  /* 0x0000000000ff7886 */ /* 0x000fe20000000100 */
[----:B------:R-:W-:-:S04]  /*0510*/  @!UP2 USEL UR4, URZ, 0xffffffff, UP0 ;  /* 0xffffffffff04a887 */ /* 0x000fc80008000000 */
[----:B------:R-:W-:-:S04]  /*0520*/  ULOP3.LUT UR4, UR4, 0x1, URZ, 0xc0, !UPT ;  /* 0x0000000104047892 */ /* 0x000fc8000f8ec0ff */
[----:B------:R-:W-:-:S11]  /*0530*/  UISETP.NE.U32.AND UP3, UPT, UR4, 0x1, UPT ;  /* 0x000000010400788c */ /* 0x000fd6000bf65070 */
.L_x_8:
[----:B------:R-:W3:Y:S01]  /*0540*/  SHFL.IDX PT, R0, R88, RZ, 0x1f ;  /* 0x00001fff58007589 */ /* 0x000ee200000e0000 */
[----:B------:R-:W-:Y:S02]  /*0550*/  UISETP.NE.AND UP5, UPT, UR18, 0x2, UPT ;  /* 0x000000021200788c */ /* 0x000fe4000bfa5270 */
[----:B------:R-:W-:Y:S02]  /*0560*/  UISETP.NE.AND UP0, UPT, UR18, 0x2, UPT ;  /* 0x000000021200788c */ /* 0x000fe4000bf05270 */
[----:B------:R-:W-:Y:S02]  /*0570*/  UISETP.NE.OR UP2, UPT, UR33, URZ, UP5 ;  /* 0x000000ff2100728c */ /* 0x000fe4000af45670 */
[----:B------:R-:W-:-:S04]  /*0580*/  USEL UR55, URZ, 0x1, UP0 ;  /* 0x00000001ff377887 */ /* 0x000fc80008000000 */
[----:B------:R-:W-:Y:S02]  /*0590*/  PLOP3.LUT P3, PT, P1, PT, UP2, 0xae, 0xea ;  /* 0x0000000000ea781c */ /* 0x000fe40000f6f52e */
[----:B---3--:R-:W-:-:S13]  /*05a0*/  ISETP.NE.AND P0, PT, R0, RZ, PT ;  /* 0x000000ff0000720c */ /* 0x008fda0003f05270 */
[----:B------:R-:W-:Y:S05]  /*05b0*/  @P0 BRA `(.L_x_9) ;  /* 0x0000000000b40947 */ /* 0x000fea0003800000 */
[----:B------:R-:W-:Y:S01]  /*05c0*/  ELECT P0, URZ, PT ;  /* 0x0000000000ff782f */ /* 0x000fe20003800000 */
[----:B------:R-:W-:-:S12]  /*05d0*/  BSSY.RECONVERGENT B0, `(.L_x_9) ;  /* 0x000002b000007945 */ /* 0x000fd80003800200 */
[----:B------:R-:W-:Y:S05]  /*05e0*/  @!P0 BRA `(.L_x_10) ;  /* 0x0000000000a48947 */ /* 0x000fea0003800000 */
[----:B------:R-:W3:Y:S01]  /*05f0*/  S2UR UR5, SR_CgaCtaId ;  /* 0x00000000000579c3 */ /* 0x000ee20000008800 */
[----:B------:R-:W-:Y:S01]  /*0600*/  UMOV UR4, 0x400 ;  /* 0x0000040000047882 */ /* 0x000fe20000000000 */
[----:B------:R-:W-:Y:S02]  /*0610*/  UMOV UR6, 0x1 ;  /* 0x0000000100067882 */ /* 0x000fe40000000000 */
[----:B------:R-:W-:-:S04]  /*0620*/  UIADD3 UR6, UPT, UPT, -UR6, 0x100000, URZ ;  /* 0x0010000006067890 */ /* 0x000fc8000fffe1ff */
[----:B------:R-:W-:Y:S02]  /*0630*/  USHF.L.U32 UR7, UR6, 0xb, URZ ;  /* 0x0000000b06077899 */ /* 0x000fe400080006ff */
[----:B------:R-:W-:Y:S02]  /*0640*/  USHF.L.U32 UR6, UR6, 0x1, URZ ;  /* 0x0000000106067899 */ /* 0x000fe400080006ff */
[----:B---3--:R-:W-:Y:S01]  /*0650*/  ULEA UR4, UR5, UR4, 0x18 ;  /* 0x0000000405047291 */ /* 0x008fe2000f8ec0ff */
[----:B------:R-:W3:Y:S11]  /*0660*/  FENCE.VIEW.ASYNC.S ;  /* 0x00000000000073c6 */ /* 0x000ef60000000000 */
[----:B---3--:R3:W4:Y:S01]  /*0670*/  SYNCS.EXCH.64 URZ, [UR4], UR6 ;  /* 0x0000000604ff75b2 */ /* 0x0087220008000100 */
[----:B------:R3:W1:Y:S01]  /*0680*/  SYNCS.EXCH.64 URZ, [UR4+0x80], UR6 ;  /* 0x0000800604ff75b2 */ /* 0x0006620008000100 */
        /* <DEDUP_REMOVED lines=29> */
[----:B------:R3:W1:Y:S02]  /*0860*/  SYNCS.EXCH.64 URZ, [UR4+0xf8], UR6 ;  /* 0x0000f80604ff75b2 */ /* 0x0006640008000100 */
[----:B---34-:R-:W-:Y:S01]  /*0870*/  NOP ;  /* 0x0000000000007918 */ /* 0x018fe20000000000 */
.L_x_10:
[----:B------:R-:W-:Y:S05]  /*0880*/  BSYNC.RECONVERGENT B0 ;  /* 0x0000000000007941 */ /* 0x000fea0003800200 */
.L_x_9:
[----:B------:R-:W3:Y:S01]  /*0890*/  SHFL.IDX PT, R0, R88, RZ, 0x1f ;  /* 0x00001fff58007589 */ /* 0x000ee200000e0000 */
[----:B------:R-:W-:Y:S01]  /*08a0*/  NOP ;  /* 0x0000000000007918 */ /* 0x000fe20000000000 */
[----:B---3--:R-:W-:-:S13]  /*08b0*/  ISETP.NE.AND P0, PT, R0, 0x1, PT ;  /* 0x000000010000780c */ /* 0x008fda0003f05270 */
[----:B------:R-:W-:Y:S05]  /*08c0*/  @P0 BRA `(.L_x_11) ;  /* 0x0000000000580947 */ /* 0x000fea0003800000 */
[----:B------:R-:W3:Y:S01]  /*08d0*/  S2UR UR5, SR_CgaCtaId ;  /* 0x00000000000579c3 */ /* 0x000ee20000008800 */
[----:B------:R-:W-:Y:S01]  /*08e0*/  UMOV UR4, 0x400 ;  /* 0x0000040000047882 */ /* 0x000fe20000000000 */
[----:B------:R-:W-:Y:S01]  /*08f0*/  UMOV UR8, 0x20 ;  /* 0x0000002000087882 */ /* 0x000fe20000000000 */
[----:B------:R-:W-:Y:S01]  /*0900*/  UMOV UR6, 0x80 ;  /* 0x0000008000067882 */ /* 0x000fe20000000000 */
[----:B------:R-:W-:-:S04]  /*0910*/  UIADD3 UR8, UPT, UPT, -UR8, 0x100000, URZ ;  /* 0x0010000008087890 */ /* 0x000fc8000fffe1ff */
[----:B------:R-:W-:Y:S02]  /*0920*/  USHF.L.U32 UR9, UR8, 0xb, URZ ;  /* 0x0000000b08097899 */ /* 0x000fe400080006ff */
[----:B------:R-:W-:Y:S02]  /*0930*/  USHF.L.U32 UR8, UR8, 0x1, URZ ;  /* 0x0000000108087899 */ /* 0x000fe400080006ff */
[----:B------:R-:W-:-:S04]  /*0940*/  UIADD3 UR6, UPT, UPT, -UR6, 0x100000, URZ ;  /* 0x0010000006067890 */ /* 0x000fc8000fffe1ff */
[----:B------:R-:W-:Y:S02]  /*0950*/  USHF.L.U32 UR7, UR6, 0xb, URZ ;  /* 0x0000000b06077899 */ /* 0x000fe400080006ff */
[----:B------:R-:W-:Y:S01]  /*0960*/  USHF.L.U32 UR6, UR6, 0x1, URZ ;  /* 0x0000000106067899 */ /* 0x000fe200080006ff */
[----:B------:R-:W-:Y:S01]  /*0970*/  ELECT P0, URZ, PT ;  /* 0x0000000000ff782f */ /* 0x000fe20003800000 */
[----:B---3--:R-:W-:Y:S01]  /*0980*/  ULEA UR4, UR5, UR4, 0x18 ;  /* 0x0000000405047291 */ /* 0x008fe2000f8ec0ff */
[----:B------:R-:W3:Y:S11]  /*0990*/  FENCE.VIEW.ASYNC.S ;  /* 0x00000000000073c6 */ /* 0x000ef60000000000 */
[----:B---3--:R3:W4:Y:S01]  /*09a0*/  SYNCS.EXCH.64 URZ, [UR4+0x100], UR8 ;  /* 0x0001000804ff75b2 */ /* 0x0087220008000100 */
[----:B------:R3:W1:Y:S01]  /*09b0*/  SYNCS.EXCH.64 URZ, [UR4+0x120], UR6 ;  /* 0x0001200604ff75b2 */ /* 0x0006620008000100 */
[----:B------:R3:W1:Y:S01]  /*09c0*/  SYNCS.EXCH.64 URZ, [UR4+0x108], UR8 ;  /* 0x0001080804ff75b2 */ /* 0x0006620008000100 */
[----:B------:R3:W1:Y:S01]  /*09d0*/  SYNCS.EXCH.64 URZ, [UR4+0x128], UR6 ;  /* 0x0001280604ff75b2 */ /* 0x0006620008000100 */
[----:B------:R3:W1:Y:S01]  /*09e0*/  SYNCS.EXCH.64 URZ, [UR4+0x110], UR8 ;  /* 0x0001100804ff75b2 */ /* 0x0006620008000100 */
[----:B------:R3:W1:Y:S01]  /*09f0*/  SYNCS.EXCH.64 URZ, [UR4+0x130], UR6 ;  /* 0x0001300604ff75b2 */ /* 0x0006620008000100 */
[----:B------:R3:W1:Y:S01]  /*0a00*/  SYNCS.EXCH.64 URZ, [UR4+0x118], UR8 ;  /* 0x0001180804ff75b2 */ /* 0x0006620008000100 */
[----:B------:R3:W1:Y:S01]  /*0a10*/  SYNCS.EXCH.64 URZ, [UR4+0x138], UR6 ;  /* 0x0001380604ff75b2 */ /* 0x0006620008000100 */
[----:B------:R-:W-:Y:S01]  /*0a20*/  NOP ;  /* 0x0000000000007918 */ /* 0x000fe20000000000 */
.L_x_11:
[----:B------:R-:W2:Y:S01]  /*0a30*/  SHFL.IDX PT, R0, R88, RZ, 0x1f ;  /* 0x00001fff58007589 */ /* 0x000ea200000e0000 */
[----:B------:R-:W-:Y:S01]  /*0a40*/  NOP ;  /* 0x0000000000007918 */ /* 0x000fe20000000000 */
[----:B--2---:R-:W-:-:S13]  /*0a50*/  ISETP.NE.AND P0, PT, R0, 0x3, PT ;  /* 0x000000030000780c */ /* 0x004fda0003f05270 */
[----:B------:R-:W-:Y:S05]  /*0a60*/  @P0 BRA `(.L_x_12) ;  /* 0x0000000000300947 */ /* 0x000fea0003800000 */
[----:B------:R-:W2:Y:S01]  /*0a70*/  S2UR UR5, SR_CgaCtaId ;  /* 0x00000000000579c3 */ /* 0x000ea20000008800 */
[----:B---3--:R-:W-:Y:S01]  /*0a80*/  UMOV UR4, 0x400 ;  /* 0x0000040000047882 */ /* 0x008fe20000000000 */
[----:B------:R-:W-:Y:S01]  /*0a90*/  UMOV UR6, 0x20 ;  /* 0x0000002000067882 */ /* 0x000fe20000000000 */
[----:B------:R-:W-:Y:S01]  /*0aa0*/  ELECT P0, URZ, PT ;  /* 0x0000000000ff782f */ /* 0x000fe20003800000 */
[----:B------:R-:W-:-:S04]  /*0ab0*/  UIADD3 UR6, UPT, UPT, -UR6, 0x100000, URZ ;  /* 0x0010000006067890 */ /* 0x000fc8000fffe1ff */
[----:B------:R-:W-:Y:S02]  /*0ac0*/  USHF.L.U32 UR7, UR6, 0xb, URZ ;  /* 0x0000000b06077899 */ /* 0x000fe400080006ff */
[----:B------:R-:W-:Y:S02]  /*0ad0*/  USHF.L.U32 UR6, UR6, 0x1, URZ ;  /* 0x0000000106067899 */ /* 0x000fe400080006ff */
[----:B--2---:R-:W-:Y:S01]  /*0ae0*/  ULEA UR4, UR5, UR4, 0x18 ;  /* 0x0000000405047291 */ /* 0x004fe2000f8ec0ff */
[----:B------:R-:W2:Y:S11]  /*0af0*/  FENCE.VIEW.ASYNC.S ;  /* 0x00000000000073c6 */ /* 0x000eb60000000000 */
[----:B--2---:R2:W3:Y:S01]  /*0b00*/  SYNCS.EXCH.64 URZ, [UR4+0x140], UR6 ;  /* 0x0001400604ff75b2 */ /* 0x0044e20008000100 */
[----:B------:R2:W1:Y:S01]  /*0b10*/  SYNCS.EXCH.64 URZ, [UR4+0x148], UR6 ;  /* 0x0001480604ff75b2 */ /* 0x0004620008000100 */
[----:B------:R-:W-:Y:S01]  /*0b20*/  NOP ;  /* 0x0000000000007918 */ /* 0x000fe20000000000 */
.L_x_12:
[----:B------:R-:W4:Y:S01]  /*0b30*/  SHFL.IDX PT, R0, R88, RZ, 0x1f ;  /* 0x00001fff58007589 */ /* 0x000f2200000e0000 */
[----:B------:R-:W-:Y:S01]  /*0b40*/  NOP ;  /* 0x0000000000007918 */ /* 0x000fe20000000000 */
[----:B----4-:R-:W-:-:S13]  /*0b50*/  ISETP.NE.AND P0, PT, R0, 0x4, PT ;  /* 0x000000040000780c */ /* 0x010fda0003f05270 */
[----:B------:R-:W-:Y:S05]  /*0b60*/  @P0 BRA `(.L_x_13) ;  /* 0x0000000000440947 */ /* 0x000fea0003800000 */
[----:B------:R-:W4:Y:S01]  /*0b70*/  S2UR UR5, SR_CgaCtaId ;  /* 0x00000000000579c3 */ /* 0x000f220000008800 */
[----:B--23--:R-:W-:Y:S01]  /*0b80*/  UMOV UR4, 0x1e0 ;  /* 0x000001e000047882 */ /* 0x00cfe20000000000 */
[----:B------:R-:W-:Y:S01]  /*0b90*/  UMOV UR6, 0x400 ;  /* 0x0000040000067882 */ /* 0x000fe20000000000 */
[----:B------:R-:W-:Y:S01]  /*0ba0*/  USEL UR4, UR4, 0x1a0, UP3 ;  /* 0x000001a004047887 */ /* 0x000fe20009800000 */
[----:B------:R-:W-:Y:S01]  /*0bb0*/  UMOV UR8, 0x1 ;  /* 0x0000000100087882 */ /* 0x000fe20000000000 */
[----:B------:R-:W-:Y:S01]  /*0bc0*/  ELECT P0, URZ, PT ;  /* 0x0000000000ff782f */ /* 0x000fe20003800000 */
[----:B------:R-:W-:-:S04]  /*0bd0*/  UIADD3 UR8, UPT, UPT, -UR8, 0x100000, URZ ;  /* 0x0010000008087890 */ /* 0x000fc8000fffe1ff */
[----:B------:R-:W-:Y:S02]  /*0be0*/  USHF.L.U32 UR9, UR8, 0xb, URZ ;  /* 0x0000000b08097899 */ /* 0x000fe400080006ff */
[----:B------:R-:W-:Y:S02]  /*0bf0*/  USHF.L.U32 UR8, UR8, 0x1, URZ ;  /* 0x0000000108087899 */ /* 0x000fe400080006ff */
[----:B----4-:R-:W-:Y:S02]  /*0c00*/  ULEA UR6, UR5, UR6, 0x18 ;  /* 0x0000000605067291 */ /* 0x010fe4000f8ec0ff */
[----:B------:R-:W-:-:S04]  /*0c10*/  UIADD3 UR4, UPT, UPT, -UR4, 0x100000, URZ ;  /* 0x0010000004047890 */ /* 0x000fc8000fffe1ff */
[----:B------:R-:W-:Y:S02]  /*0c20*/  USHF.L.U32 UR5, UR4, 0xb, URZ ;  /* 0x0000000b04057899 */ /* 0x000fe400080006ff */
[----:B------:R-:W-:Y:S01]  /*0c30*/  USHF.L.U32 UR4, UR4, 0x1, URZ ;  /* 0x0000000104047899 */ /* 0x000fe200080006ff */
[----:B------:R-:W2:Y:S03]  /*0c40*/  FENCE.VIEW.ASYNC.S ;  /* 0x00000000000073c6 */ /* 0x000ea60000000000 */
[----:B--2---:R4:W2:Y:S08]  /*0c50*/  SYNCS.EXCH.64 URZ, [UR6+0x150], UR8 ;  /* 0x0001500806ff75b2 */ /* 0x0048b00008000100 */
[----:B------:R4:W3:Y:S02]  /*0c60*/  SYNCS.EXCH.64 URZ, [UR6+0x158], UR4 ;  /* 0x0001580406ff75b2 */ /* 0x0008e40008000100 */
[----:B----4-:R-:W-:Y:S01]  /*0c70*/  NOP ;  /* 0x0000000000007918 */ /* 0x010fe20000000000 */
.L_x_13:
[----:B------:R-:W4:Y:S01]  /*0c80*/  SHFL.IDX PT, R0, R88, RZ, 0x1f ;  /* 0x00001fff58007589 */ /* 0x000f2200000e0000 */
[----:B------:R-:W-:Y:S01]  /*0c90*/  ISETP.NE.OR P1, PT, RZ, UR18, !P1 ;  /* 0x00000012ff007c0c */ /* 0x000fe2000cf25670 */
[----:B------:R-:W-:Y:S01]  /*0ca0*/  NOP ;  /* 0x0000000000007918 */ /* 0x000fe20000000000 */
[----:B----4-:R-:W-:-:S13]  /*0cb0*/  ISETP.NE.AND P0, PT, R0, 0x5, PT ;  /* 0x000000050000780c */ /* 0x010fda0003f05270 */
[----:B------:R-:W-:Y:S05]  /*0cc0*/  @P0 BRA `(.L_x_14) ;  /* 0x0000000000480947 */ /* 0x000fea0003800000 */
[----:B------:R-:W4:Y:S01]  /*0cd0*/  S2UR UR5, SR_CgaCtaId ;  /* 0x00000000000579c3 */ /* 0x000f220000008800 */
[----:B--23--:R-:W-:Y:S01]  /*0ce0*/  UMOV UR4, 0x400 ;  /* 0x0000040000047882 */ /* 0x00cfe20000000000 */
        /* <DEDUP_REMOVED lines=9> */
[----:B----4-:R-:W-:Y:S01]  /*0d80*/  ULEA UR4, UR5, UR4, 0x18 ;  /* 0x0000000405047291 */ /* 0x010fe2000f8ec0ff */
[----:B------:R-:W2:Y:S11]  /*0d90*/  FENCE.VIEW.ASYNC.S ;  /* 0x00000000000073c6 */ /* 0x000eb60000000000 */
[----:B--2---:R4:W2:Y:S01]  /*0da0*/  SYNCS.EXCH.64 URZ, [UR4+0x160], UR6 ;  /* 0x0001600604ff75b2 */ /* 0x0048a20008000100 */
[----:B------:R4:W3:Y:S01]  /*0db0*/  SYNCS.EXCH.64 URZ, [UR4+0x170], UR8 ;  /* 0x0001700804ff75b2 */ /* 0x0008e20008000100 */
[----:B------:R4:W1:Y:S01]  /*0dc0*/  SYNCS.EXCH.64 URZ, [UR4+0x168], UR6 ;  /* 0x0001680604ff75b2 */ /* 0x0008620008000100 */
[----:B------:R4:W1:Y:S02]  /*0dd0*/  SYNCS.EXCH.64 URZ, [UR4+0x178], UR8 ;  /* 0x0001780804ff75b2 */ /* 0x0008640008000100 */
[----:B----4-:R-:W-:Y:S01]  /*0de0*/  NOP ;  /* 0x0000000000007918 */ /* 0x010fe20000000000 */
.L_x_14:
[----:B--23--:R-:W2:Y:S01]  /*0df0*/  S2UR UR7, SR_CgaCtaId ;  /* 0x00000000000779c3 */ /* 0x00cea20000008800 */
[----:B------:R-:W-:Y:S01]  /*0e00*/  VOTEU.ALL UP0, P1 ;  /* 0x0000000000ff7886 */ /* 0x000fe20000800000 */
[----:B------:R-:W-:Y:S01]  /*0e10*/  UMOV UR4, 0x20 ;  /* 0x0000002000047882 */ /* 0x000fe20000000000 */
[----:B------:R-:W-:Y:S01]  /*0e20*/  NOP ;  /* 0x0000000000007918 */ /* 0x000fe20000000000 */
[----:B-1----:R-:W-:Y:S01]  /*0e30*/  LOP3.LUT R3, R85, 0x1f, RZ, 0xc0, !PT ;  /* 0x0000001f55037812 */ /* 0x002fe200078ec0ff */
[----:B------:R-:W-:Y:S01]  /*0e40*/  UISETP.NE.AND UP4, UPT, UR18, URZ, UPT ;  /* 0x000000ff1200728c */ /* 0x000fe2000bf85270 */
[----:B------:R-:W-:Y:S01]  /*0e50*/  @!UP0 UMOV UR6, 0x400 ;  /* 0x0000040000068882 */ /* 0x000fe20000000000 */
[----:B------:R-:W-:-:S04]  /*0e60*/  @!UP0 UIADD3 UR4, UPT, UPT, -UR4, 0x100000, URZ ;  /* 0x0010000004048890 */ /* 0x000fc8000fffe1ff */
[----:B------:R-:W-:Y:S02]  /*0e70*/  @!UP0 USHF.L.U32 UR5, UR4, 0xb, URZ ;  /* 0x0000000b04058899 */ /* 0x000fe400080006ff */
[----:B------:R-:W-:Y:S02]  /*0e80*/  @!UP0 USHF.L.U32 UR4, UR4, 0x1, URZ ;  /* 0x0000000104048899 */ /* 0x000fe400080006ff */
[----:B--2---:R-:W-:Y:S01]  /*0e90*/  @!UP0 ULEA UR6, UR7, UR6, 0x18 ;  /* 0x0000000607068291 */ /* 0x004fe2000f8ec0ff */
[----:B------:R-:W1:Y:S01]  /*0ea0*/  LDCU UR7, c[0x0][0x36c] ;  /* 0x00006d80ff0777ac */ /* 0x000e620008000800 */
[----:B------:R-:W-:Y:S01]  /*0eb0*/  VOTEU.ALL UP0, P1 ;  /* 0x0000000000ff7886 */ /* 0x000fe20000800000 */
[----:B------:R-:W2:Y:S09]  /*0ec0*/  FENCE.VIEW.ASYNC.S ;  /* 0x00000000000073c6 */ /* 0x000eb20000000000 */
[----:B--2---:R2:W3:Y:S01]  /*0ed0*/  @!UP0 SYNCS.EXCH.64 URZ, [UR6+0x180], UR4 ;  /* 0x0001800406ff85b2 */ /* 0x0044e20008000100 */
[----:B-1----:R-:W-:-:S09]  /*0ee0*/  UISETP.EQ.U32.AND UP6, UPT, UR7, 0x1, UPT ;  /* 0x000000010700788c */ /* 0x002fd2000bfc2070 */
[----:B--2---:R-:W-:Y:S05]  /*0ef0*/  BRA.U !UP6, `(.L_x_15) ;  /* 0x000000010e087547 */ /* 0x004fea000b800000 */
[----:B---3--:R-:W-:Y:S01]  /*0f00*/  UCGABAR_ARV ;  /* 0x00000000000079c7 */ /* 0x008fe20008000000 */
[----:B------:R-:W-:Y:S05]  /*0f10*/  BRA `(.L_x_16) ;  /* 0x0000000000047947 */ /* 0x000fea0003800000 */
.L_x_15:
[----:B---3--:R-:W-:Y:S01]  /*0f20*/  NOP ;  /* 0x0000000000007918 */ /* 0x008fe20000000000 */
.L_x_16:
[----:B------:R-:W1:Y:S01]  /*0f30*/  S2UR UR20, SR_CTAID.X ;  /* 0x00000000001479c3 */ /* 0x000e620000002500 */
[----:B------:R-:W-:-:S05]  /*0f40*/  CS2R.32 R92, SR_CgaSize ;  /* 0x00000000005c7805 */ /* 0x000fca0000008a00 */
[----:B------:R-:W-:-:S05]  /*0f50*/  IMAD R92, R92, -0xa0, RZ ;  /* 0xffffff605c5c7824 */ /* 0x000fca00078e02ff */
[----:B------:R-:W-:-:S14]  /*0f60*/  R2UR UR5, R92 ;  /* 0x000000005c0572ca */ /* 0x000fdc00000e0000 */
[----:B------:R-:W2:Y:S01]  /*0f70*/  LDCU UR5, c[0x0][UR5+0x2b0] ;  /* 0x00005600050577ac */ /* 0x000ea20008000800 */
[----:B------:R-:W-:-:S05]  /*0f80*/  CS2R.32 R92, SR_CgaSize ;  /* 0x00000000005c7805 */ /* 0x000fca0000008a00 */
[----:B------:R-:W-:-:S05]  /*0f90*/  IMAD R92, R92, -0xa0, RZ ;  /* 0xffffff605c5c7824 */ /* 0x000fca00078e02ff */
[----:B------:R-:W-:-:S14]  /*0fa0*/  R2UR UR4, R92 ;  /* 0x000000005c0472ca */ /* 0x000fdc00000e0000 */
[----:B------:R-:W3:Y:S01]  /*0fb0*/  LDCU UR4, c[0x0][UR4+0x2b4] ;  /* 0x00005680040477ac */ /* 0x000ee20008000800 */
[----:B------:R-:W4:Y:S01]  /*0fc0*/  S2UR UR21, SR_CTAID.Y ;  /* 0x00000000001579c3 */ /* 0x000f220000002600 */
[----:B------:R-:W-:-:S05]  /*0fd0*/  CS2R.32 R92, SR_CgaSize ;  /* 0x00000000005c7805 */ /* 0x000fca0000008a00 */
[----:B------:R-:W-:-:S05]  /*0fe0*/  IMAD R92, R92, -0xa0, RZ ;  /* 0xffffff605c5c7824 */ /* 0x000fca00078e02ff */
[----:B------:R-:W-:-:S14]  /*0ff0*/  R2UR UR7, R92 ;  /* 0x000000005c0772ca */ /* 0x000fdc00000e0000 */
[----:B------:R-:W3:Y:S01]  /*1000*/  LDCU UR7, c[0x0][UR7+0x2a0] ;  /* 0x00005400070777ac */ /* 0x000ee20008000800 */
[----:B------:R-:W-:-:S05]  /*1010*/  CS2R.32 R92, SR_CgaSize ;  /* 0x00000000005c7805 */ /* 0x000fca0000008a00 */
[----:B------:R-:W-:-:S05]  /*1020*/  IMAD R92, R92, -0xa0, RZ ;  /* 0xffffff605c5c7824 */ /* 0x000fca00078e02ff */
[----:B------:R-:W-:-:S14]  /*1030*/  R2UR UR8, R92 ;  /* 0x000000005c0872ca */ /* 0x000fdc00000e0000 */
[----:B------:R-:W3:Y:S01]  /*1040*/  LDCU UR8, c[0x0][UR8+0x2a4] ;  /* 0x00005480080877ac */ /* 0x000ee20008000800 */
[----:B------:R-:W3:Y:S01]  /*1050*/  LDCU UR19, c[0x0][0xc24] ;  /* 0x00018480ff1377ac */ /* 0x000ee20008000800 */
[----:B------:R-:W3:Y:S01]  /*1060*/  LDCU UR39, c[0x0][0xc24] ;  /* 0x00018480ff2777ac */ /* 0x000ee20008000800 */
[----:B-1----:R-:W-:Y:S01]  /*1070*/  I2FP.F32.U32 R2, UR20 ;  /* 0x0000001400027c45 */ /* 0x002fe20008201000 */
[----:B------:R-:W1:Y:S04]  /*1080*/  LDCU UR24, c[0x0][0xc30] ;  /* 0x00018600ff1877ac */ /* 0x000e680008000800 */
[----:B--2---:R-:W-:Y:S01]  /*1090*/  FMUL R2, R2, UR5 ;  /* 0x0000000502027c20 */ /* 0x004fe20008400000 */
[----:B----4-:R-:W-:-:S05]  /*10a0*/  I2FP.F32.U32 R0, UR21 ;  /* 0x0000001500007c45 */ /* 0x010fca0008201000 */
[----:B------:R-:W2:Y:S01]  /*10b0*/  F2I.U32.TRUNC.NTZ R2, R2 ;  /* 0x0000000200027305 */ /* 0x000ea2000020f000 */
[----:B---3--:R-:W-:-:S07]  /*10c0*/  FMUL R0, R0, UR4 ;  /* 0x0000000400007c20 */ /* 0x008fce0008400000 */
[----:B------:R-:W3:Y:S01]  /*10d0*/  F2I.U32.TRUNC.NTZ R0, R0 ;  /* 0x0000000000007305 */ /* 0x000ee2000020f000 */
[----:B--2---:R-:W-:Y:S02]  /*10e0*/  R2UR UR4, R2 ;  /* 0x00000000020472ca */ /* 0x004fe400000e0000 */
[----:B------:R-:W-:Y:S02]  /*10f0*/  PRMT R2, RZ, 0x7610, R2 ;  /* 0x00007610ff027816 */ /* 0x000fe40000000002 */
[----:B---3--:R-:W-:Y:S02]  /*1100*/  R2UR UR6, R0 ;  /* 0x00000000000672ca */ /* 0x008fe400000e0000 */
[----:B------:R-:W-:-:S07]  /*1110*/  PRMT R0, RZ, 0x7610, R0 ;  /* 0x00007610ff007816 */ /* 0x000fce0000000000 */
[----:B------:R-:W-:-:S04]  /*1120*/  UIADD3 UR5, UPT, UPT, -UR4, URZ, URZ ;  /* 0x000000ff04057290 */ /* 0x000fc8000fffe1ff */
[----:B------:R-:W-:Y:S02]  /*1130*/  UIMAD UR5, UR7, UR5, UR20 ;  /* 0x00000005070572a4 */ /* 0x000fe4000f8e0214 */
[----:B------:R-:W-:-:S04]  /*1140*/  UIADD3 UR4, UPT, UPT, -UR6, URZ, URZ ;  /* 0x000000ff06047290 */ /* 0x000fc8000fffe1ff */
[----:B------:R-:W-:Y:S01]  /*1150*/  IMAD.U32 R92, RZ, RZ, UR5 ;  /* 0x00000005ff5c7e24 */ /* 0x000fe2000f8e00ff */
[----:B------:R-:W-:-:S06]  /*1160*/  UIMAD UR4, UR8, UR4, UR21 ;  /* 0x00000004080472a4 */ /* 0x000fcc000f8e0215 */
[----:B------:R-:W-:Y:S01]  /*1170*/  IMAD.U32 R91, RZ, RZ, UR4 ;  /* 0x00000004ff5b7e24 */ /* 0x000fe2000f8e00ff */
[----:B-1----:R-:W-:Y:S06]  /*1180*/  BRA.U UP4, `(.L_x_17) ;  /* 0x0000000104307547 */ /* 0x002fec000b800000 */
[----:B------:R-:W-:Y:S01]  /*1190*/  R2UR UR5, R91 ;  /* 0x000000005b0572ca */ /* 0x000fe200000e0000 */
[----:B------:R-:W-:Y:S01]  /*11a0*/  UMOV UR7, 0x3 ;  /* 0x0000000300077882 */ /* 0x000fe20000000000 */
[----:B------:R-:W-:-:S11]  /*11b0*/  R2UR UR4, R92 ;  /* 0x000000005c0472ca */ /* 0x000fd600000e0000 */
[----:B------:R-:W-:-:S04]  /*11c0*/  UISETP.NE.AND UP0, UPT, UR5, URZ, UPT ;  /* 0x000000ff0500728c */ /* 0x000fc8000bf05270 */
[----:B------:R-:W-:Y:S02]  /*11d0*/  UISETP.LT.U32.OR UP0, UPT, UR4, 0x2, !UP0 ;  /* 0x000000020400788c */ /* 0x000fe4000c701470 */
[----:B------:R-:W-:Y:S02]  /*11e0*/  ULOP3.LUT UR4, UR4, 0xfffffffe, URZ, 0xc0, !UPT ;  /* 0xfffffffe04047892 */ /* 0x000fe4000f8ec0ff */
[----:B------:R-:W-:Y:S02]  /*11f0*/  USEL UR6, URZ, 0x1, !UP0 ;  /* 0x00000001ff067887 */ /* 0x000fe4000c000000 */
[----:B------:R-:W-:Y:S02]  /*1200*/  USEL UR5, URZ, 0x2, !UP0 ;  /* 0x00000002ff057887 */ /* 0x000fe4000c000000 */
[----:B------:R-:W-:Y:S02]  /*1210*/  USHF.L.U32 UR4, UR7, UR4, URZ ;  /* 0x0000000407047299 */ /* 0x000fe400080006ff */
[----:B------:R-:W-:-:S04]  /*1220*/  UIADD3 UR5, UPT, UPT, UR6, UR5, URZ ;  /* 0x0000000506057290 */ /* 0x000fc8000fffe0ff */
[----:B------:R-:W-:Y:S02]  /*1230*/  IMAD.U32 R0, RZ, RZ, UR4 ;  /* 0x00000004ff007e24 */ /* 0x000fe4000f8e00ff */
[----:B------:R-:W-:-:S07]  /*1240*/  IMAD.U32 R2, RZ, RZ, UR5 ;  /* 0x00000005ff027e24 */ /* 0x000fce000f8e00ff */
.L_x_17:
[----:B------:R-:W1:Y:S01]  /*1250*/  S2UR UR50, SR_CTAID.Z ;  /* 0x00000000003279c3 */ /* 0x000e620000002700 */
[----:B------:R-:W-:Y:S01]  /*1260*/  UISETP.GE.AND UP0, UPT, UR19, 0x1, UPT ;  /* 0x000000011300788c */ /* 0x000fe2000bf06270 */
[----:B------:R-:W-:-:S08]  /*1270*/  UMOV UR28, UR20 ;  /* 0x00000014001c7c82 */ /* 0x000fd00008000000 */
[----:B------:R-:W-:Y:S05]  /*1280*/  BRA.U !UP0, `(.L_x_18) ;  /* 0x0000000108d47547 */ /* 0x000fea000b800000 */
[----:B------:R-:W2:Y:S01]  /*1290*/  LDCU.128 UR12, c[0x0][0xc10] ;  /* 0x00018200ff0c77ac */ /* 0x000ea20008000c00 */
[----:B------:R-:W3:Y:S01]  /*12a0*/  LDCU UR22, c[0x0][0xc0c] ;  /* 0x00018180ff1677ac */ /* 0x000ee20008000800 */
[----:B------:R-:W4:Y:S01]  /*12b0*/  LDCU UR6, c[0x0][0x370] ;  /* 0x00006e00ff0677ac */ /* 0x000f220008000800 */
[----:B------:R-:W1:Y:S01]  /*12c0*/  LDCU UR7, c[0x0][0x374] ;  /* 0x00006e80ff0777ac */ /* 0x000e620008000800 */
[----:B------:R-:W1:Y:S01]  /*12d0*/  LDCU UR23, c[0x0][0xc20] ;  /* 0x00018400ff1777ac */ /* 0x000e620008000800 */
[----:B--2---:R-:W-:Y:S02]  /*12e0*/  UIMAD.WIDE.U32 UR4, UR20, UR12, URZ ;  /* 0x0000000c140472a5 */ /* 0x004fe4000f8e00ff */
[----:B---3--:R-:W-:Y:S01]  /*12f0*/  UISETP.NE.AND UP0, UPT, UR22, 0x1, UPT ;  /* 0x000000011600788c */ /* 0x008fe2000bf05270 */
[----:B------:R-:W2:Y:S01]  /*1300*/  LDCU.64 UR8, c[0x0][0xc28] ;  /* 0x00018500ff0877ac */ /* 0x000ea20008000a00 */
[----:B----4-:R-:W-:-:S03]  /*1310*/  UIMAD.WIDE.U32 UR10, UR6, UR12, URZ ;  /* 0x0000000c060a72a5 */ /* 0x010fc6000f8e00ff */
[----:B------:R-:W-:Y:S01]  /*1320*/  UMOV UR4, UR5 ;  /* 0x0000000500047c82 */ /* 0x000fe20008000000 */
[----:B------:R-:W-:Y:S02]  /*1330*/  UISETP.NE.AND UP2, UPT, UR19, 0x1, UPT ;  /* 0x000000011300788c */ /* 0x000fe4000bf45270 */
[----:B------:R-:W-:Y:S01]  /*1340*/  USHF.R.U32.HI UR4, URZ, UR13, UR4 ;  /* 0x0000000dff047299 */ /* 0x000fe20008011604 */
[----:B------:R-:W-:Y:S01]  /*1350*/  UMOV UR10, UR11 ;  /* 0x0000000b000a7c82 */ /* 0x000fe20008000000 */
[----:B------:R-:W-:Y:S02]  /*1360*/  UIMAD.WIDE.U32 UR16, UR21, UR15, URZ ;  /* 0x0000000f151072a5 */ /* 0x000fe4000f8e00ff */
[----:B------:R-:W-:Y:S02]  /*1370*/  USEL UR5, UR20, UR4, !UP0 ;  /* 0x0000000414057287 */ /* 0x000fe4000c000000 */
[----:B------:R-:W-:Y:S02]  /*1380*/  @UP0 USHF.R.U32.HI UR6, URZ, UR13, UR10 ;  /* 0x0000000dff060299 */ /* 0x000fe4000801160a */
[----:B------:R-:W-:-:S02]  /*1390*/  UISETP.NE.AND UP0, UPT, UR14, 0x1, UPT ;  /* 0x000000010e00788c */ /* 0x000fc4000bf05270 */
[----:B-1----:R-:W-:Y:S02]  /*13a0*/  UIMAD.WIDE.U32 UR10, UR7, UR15, URZ ;  /* 0x0000000f070a72a5 */ /* 0x002fe4000f8e00ff */
[----:B--2---:R-:W-:Y:S01]  /*13b0*/  UIMAD.WIDE.U32 UR12, UR6, UR8, URZ ;  /* 0x00000008060c72a5 */ /* 0x004fe2000f8e00ff */
[----:B------:R-:W-:Y:S01]  /*13c0*/  UMOV UR4, UR17 ;  /* 0x0000001100047c82 */ /* 0x000fe20008000000 */
[----:B------:R-:W-:-:S03]  /*13d0*/  UIADD3 UR28, UPT, UPT, -UR5, URZ, URZ ;  /* 0x000000ff051c7290 */ /* 0x000fc6000fffe1ff */
[----:B------:R-:W-:Y:S01]  /*13e0*/  UMOV UR10, UR11 ;  /* 0x0000000b000a7c82 */ /* 0x000fe20008000000 */
[----:B------:R-:W-:Y:S02]  /*13f0*/  USHF.R.U32.HI UR4, URZ, UR23, UR4 ;  /* 0x00000017ff047299 */ /* 0x000fe40008011604 */
[----:B------:R-:W-:Y:S01]  /*1400*/  @UP0 USHF.R.U32.HI UR7, URZ, UR23, UR10 ;  /* 0x00000017ff070299 */ /* 0x000fe2000801160a */
[----:B------:R-:W-:Y:S01]  /*1410*/  UMOV UR12, UR13 ;  /* 0x0000000d000c7c82 */ /* 0x000fe20008000000 */
[----:B------:R-:W-:Y:S02]  /*1420*/  USEL UR4, UR21, UR4, !UP0 ;  /* 0x0000000415047287 */ /* 0x000fe4000c000000 */
[----:B------:R-:W-:Y:S02]  /*1430*/  UIMAD.WIDE.U32 UR10, UR7, UR8, URZ ;  /* 0x00000008070a72a5 */ /* 0x000fe4000f8e00ff */
[----:B------:R-:W-:Y:S02]  /*1440*/  @UP2 USHF.R.U32.HI UR6, URZ, UR9, UR12 ;  /* 0x00000009ff062299 */ /* 0x000fe4000801160c */
[----:B------:R-:W-:-:S02]  /*1450*/  UIMAD.WIDE.U32 UR12, UR4, UR8, URZ ;  /* 0x00000008040c72a5 */ /* 0x000fc4000f8e00ff */
[----:B------:R-:W-:Y:S01]  /*1460*/  UIMAD UR28, UR22, UR28, UR20 ;  /* 0x0000001c161c72a4 */ /* 0x000fe2000f8e0214 */
[----:B------:R-:W-:Y:S02]  /*1470*/  UMOV UR10, UR11 ;  /* 0x0000000b000a7c82 */ /* 0x000fe40008000000 */
[----:B------:R-:W-:Y:S02]  /*1480*/  @UP2 USHF.R.U32.HI UR7, URZ, UR9, UR10 ;  /* 0x00000009ff072299 */ /* 0x000fe4000801160a */
[----:B------:R-:W-:Y:S02]  /*1490*/  UIMAD UR10, UR6, UR19, URZ ;  /* 0x00000013060a72a4 */ /* 0x000fe4000f8e02ff */
[----:B------:R-:W-:-:S04]  /*14a0*/  UIMAD UR7, UR7, UR19, URZ ;  /* 0x00000013070772a4 */ /* 0x000fc8000f8e02ff */
[----:B------:R-:W-:-:S03]  /*14b0*/  UISETP.GE.AND UP0, UPT, UR4, UR7, UPT ;  /* 0x000000070400728c */ /* 0x000fc6000bf06270 */
[----:B------:R-:W-:Y:S01]  /*14c0*/  UMOV UR7, UR13 ;  /* 0x0000000d00077c82 */ /* 0x000fe20008000000 */
[----:B------:R-:W-:Y:S02]  /*14d0*/  UISETP.GE.OR UP0, UPT, UR5, UR10, UP0 ;  /* 0x0000000a0500728c */ /* 0x000fe40008706670 */
[----:B------:R-:W-:Y:S02]  /*14e0*/  UIMAD.WIDE.U32 UR10, UR5, UR8, URZ ;  /* 0x00000008050a72a5 */ /* 0x000fe4000f8e00ff */
[----:B------:R-:W-:Y:S02]  /*14f0*/  USHF.R.U32.HI UR7, URZ, UR9, UR7 ;  /* 0x00000009ff077299 */ /* 0x000fe40008011607 */
[----:B------:R-:W-:Y:S02]  /*1500*/  UIADD3 UR10, UPT, UPT, -UR4, URZ, URZ ;  /* 0x000000ff040a7290 */ /* 0x000fe4000fffe1ff */
[----:B------:R-:W-:Y:S02]  /*1510*/  USEL UR7, UR4, UR7, !UP2 ;  /* 0x0000000704077287 */ /* 0x000fe4000d000000 */
[----:B------:R-:W-:Y:S01]  /*1520*/  UIMAD UR10, UR14, UR10, UR21 ;  /* 0x0000000a0e0a72a4 */ /* 0x000fe2000f8e0215 */
[----:B------:R-:W-:-:S02]  /*1530*/  @!UP0 UMOV UR8, UR11 ;  /* 0x0000000b00088c82 */ /* 0x000fc40008000000 */
[----:B------:R-:W-:Y:S02]  /*1540*/  @!UP0 USHF.R.U32.HI UR8, URZ, UR9, UR8 ;  /* 0x00000009ff088299 */ /* 0x000fe40008011608 */
[----:B------:R-:W-:Y:S02]  /*1550*/  UIADD3 UR9, UPT, UPT, -UR7, URZ, URZ ;  /* 0x000000ff07097290 */ /* 0x000fe4000fffe1ff */
[----:B------:R-:W-:Y:S02]  /*1560*/  @!UP0 USEL UR8, UR5, UR8, !UP2 ;  /* 0x0000000805088287 */ /* 0x000fe4000d000000 */
[----:B------:R-:W-:Y:S02]  /*1570*/  UIMAD UR9, UR19, UR9, UR4 ;  /* 0x00000009130972a4 */ /* 0x000fe4000f8e0204 */
[----:B------:R-:W-:Y:S02]  /*1580*/  @!UP0 UIADD3 UR7, UPT, UPT, UR7, -UR8, URZ ;  /* 0x8000000807078290 */ /* 0x000fe4000fffe0ff */
[----:B------:R-:W-:-:S02]  /*1590*/  @!UP0 UIMAD UR6, UR9, UR6, UR8 ;  /* 0x00000006090682a4 */ /* 0x000fc4000f8e0208 */
[----:B------:R-:W-:-:S04]  /*15a0*/  @!UP0 UIMAD UR4, UR7, UR19, UR5 ;  /* 0x00000013070482a4 */ /* 0x000fc8000f8e0205 */
[----:B------:R-:W-:Y:S01]  /*15b0*/  UIMAD UR21, UR4, UR14, UR10 ;  /* 0x0000000e041572a4 */ /* 0x000fe2000f8e020a */
[----:B------:R-:W-:Y:S02]  /*15c0*/  @!UP0 UMOV UR5, UR6 ;  /* 0x0000000600058c82 */ /* 0x000fe40008000000 */
[----:B------:R-:W-:-:S12]  /*15d0*/  UIMAD UR28, UR5, UR22, UR28 ;  /* 0x00000016051c72a4 */ /* 0x000fd8000f8e021c */
.L_x_18:
[----:B------:R-:W-:-:S09]  /*15e0*/  UISETP.NE.AND UP0, UPT, UR24, 0x1, UPT ;  /* 0x000000011800788c */ /* 0x000fd2000bf05270 */
[----:B------:R-:W-:Y:S05]  /*15f0*/  BRA.U UP0, `(.L_x_19) ;  /* 0x0000000100407547 */ /* 0x000fea000b800000 */
[----:B------:R-:W2:Y:S01]  /*1600*/  LDCU.128 UR8, c[0x0][0xc10] ;  /* 0x00018200ff0877ac */ /* 0x000ea20008000c00 */
[----:B------:R-:W3:Y:S01]  /*1610*/  LDCU UR12, c[0x0][0xc0c] ;  /* 0x00018180ff0c77ac */ /* 0x000ee20008000800 */
[----:B------:R-:W4:Y:S01]  /*1620*/  LDCU UR13, c[0x0][0xc20] ;  /* 0x00018400ff0d77ac */ /* 0x000f220008000800 */
[----:B--2---:R-:W-:Y:S02]  /*1630*/  UIMAD.WIDE.U32 UR4, UR28, UR8, URZ ;  /* 0x000000081c0472a5 */ /* 0x004fe4000f8e00ff */
[----:B------:R-:W-:Y:S02]  /*1640*/  UIMAD.WIDE.U32 UR6, UR21, UR11, URZ ;  /* 0x0000000b150672a5 */ /* 0x000fe4000f8e00ff */
[----:B---3--:R-:W-:Y:S02]  /*1650*/  UISETP.NE.AND UP0, UPT, UR12, 0x1, UPT ;  /* 0x000000010c00788c */ /* 0x008fe4000bf05270 */
[----:B------:R-:W-:-:S03]  /*1660*/  USHF.R.U32.HI UR5, URZ, UR9, UR5 ;  /* 0x00000009ff057299 */ /* 0x000fc60008011605 */
[----:B------:R-:W-:Y:S01]  /*1670*/  UMOV UR4, UR7 ;  /* 0x0000000700047c82 */ /* 0x000fe20008000000 */
[----:B------:R-:W-:Y:S02]  /*1680*/  USEL UR5, UR28, UR5, !UP0 ;  /* 0x000000051c057287 */ /* 0x000fe4000c000000 */
[----:B------:R-:W-:Y:S02]  /*1690*/  UISETP.NE.AND UP0, UPT, UR10, 0x1, UPT ;  /* 0x000000010a00788c */ /* 0x000fe4000bf05270 */
[----:B----4-:R-:W-:-:S04]  /*16a0*/  USHF.R.U32.HI UR4, URZ, UR13, UR4 ;  /* 0x0000000dff047299 */ /* 0x010fc80008011604 */
[----:B------:R-:W-:-:S04]  /*16b0*/  USEL UR4, UR21, UR4, !UP0 ;  /* 0x0000000415047287 */ /* 0x000fc8000c000000 */
[----:B------:R-:W-:Y:S02]  /*16c0*/  UIADD3 UR6, UPT, UPT, -UR4, UR5, URZ ;  /* 0x0000000504067290 */ /* 0x000fe4000fffe1ff */
[----:B------:R-:W-:Y:S02]  /*16d0*/  UIADD3 UR4, UPT, UPT, UR4, -UR5, URZ ;  /* 0x8000000504047290 */ /* 0x000fe4000fffe0ff */
[----:B------:R-:W-:Y:S02]  /*16e0*/  UIMAD UR21, UR6, UR10, UR21 ;  /* 0x0000000a061572a4 */ /* 0x000fe4000f8e0215 */
[----:B------:R-:W-:-:S12]  /*16f0*/  UIMAD UR28, UR4, UR12, UR28 ;  /* 0x0000000c041c72a4 */ /* 0x000fd8000f8e021c */
.L_x_19:
[----:B------:R-:W-:Y:S05]  /*1700*/  BRA.U !UP6, `(.L_x_20) ;  /* 0x000000010e0c7547 */ /* 0x000fea000b800000 */
[----:B------:R-:W-:Y:S01]  /*1710*/  UCGABAR_WAIT ;  /* 0x0000000000007dc7 */ /* 0x000fe20008000000 */
[----:B------:R-:W-:Y:S01]  /*1720*/  CCTL.IVALL ;  /* 0x00000000ff00798f */ /* 0x000fe20002000000 */
[----:B------:R-:W-:Y:S05]  /*1730*/  BRA `(.L_x_21) ;  /* 0x0000000000047947 */ /* 0x000fea0003800000 */
.L_x_20:
[----:B------:R-:W-:Y:S06]  /*1740*/  BAR.SYNC.DEFER_BLOCKING 0x0 ;  /* 0x0000000000007b1d */ /* 0x000fec0000010000 */
.L_x_21:
[----:B------:R-:W-:Y:S05]  /*1750*/  BRA.U UP5, `(.L_x_22) ;  /* 0x0000002505987547 */ /* 0x000fea000b800000 */
[----:B------:R-:W2:Y:S01]  /*1760*/  LDCU UR7, c[0x0][0x394] ;  /* 0x00007280ff0777ac */ /* 0x000ea20008000800 */
[----:B------:R-:W-:Y:S01]  /*1770*/  PLOP3.LUT P1, PT, PT, PT, UP3, 0x80, 0x8 ;  /* 0x000000000008781c */ /* 0x000fe20003f2f038 */
[----:B------:R-:W-:Y:S01]  /*1780*/  IMAD.MOV.U32 R2, RZ, RZ, RZ ;  /* 0x000000ffff027224 */ /* 0x000fe200078e00ff */
[----:B------:R-:W-:Y:S01]  /*1790*/  ISETP.EQ.OR P2, PT, R3, RZ, P3 ;  /* 0x000000ff0300720c */ /* 0x000fe20001f42670 */
[----:B------:R-:W3:Y:S01]  /*17a0*/  LDCU UR6, c[0x0][0x5d8] ;  /* 0x0000bb00ff0677ac */ /* 0x000ee20008000800 */
[----:B------:R-:W-:Y:S01]  /*17b0*/  PLOP3.LUT P1, PT, P1, PT, PT, 0x8, 0x80 ;  /* 0x000000000080781c */ /* 0x000fe20000f2e170 */
[----:B------:R-:W-:Y:S02]  /*17c0*/  UISETP.NE.AND UP0, UPT, UR18, URZ, UPT ;  /* 0x000000ff1200728c */ /* 0x000fe4000bf05270 */
[----:B------:R-:W-:Y:S02]  /*17d0*/  USHF.L.U32 UR8, UR20, 0x6, URZ ;  /* 0x0000000614087899 */ /* 0x000fe400080006ff */
[----:B------:R-:W-:Y:S01]  /*17e0*/  USEL UR54, UR55, 0x2, UP0 ;  /* 0x0000000237367887 */ /* 0x000fe20008000000 */
[----:B------:R-:W4:Y:S01]  /*17f0*/  LDCU UR63, c[0x0][0x370] ;  /* 0x00006e00ff3f77ac */ /* 0x000f220008000800 */
[----:B--2---:R-:W-:Y:S01]  /*1800*/  UIADD3 UR5, UPT, UPT, UR7, 0x1f, URZ ;  /* 0x0000001f07057890 */ /* 0x004fe2000fffe0ff */
[----:B------:R-:W2:Y:S03]  /*1810*/  LDCU.64 UR56, c[0x0][0x348] ;  /* 0x00006900ff3877ac */ /* 0x000ea60008000a00 */
[----:B------:R-:W-:-:S02]  /*1820*/  USHF.R.S32.HI UR4, URZ, 0x1f, UR5 ;  /* 0x0000001fff047899 */ /* 0x000fc40008011405 */
[----:B---3--:R-:W-:Y:S02]  /*1830*/  UIADD3 UR6, UPT, UPT, UR6, 0x7f, URZ ;  /* 0x0000007f06067890 */ /* 0x008fe4000fffe0ff */
[----:B------:R-:W-:Y:S02]  /*1840*/  ULEA.HI UR4, UR4, UR5, URZ, 0x5 ;  /* 0x0000000504047291 */ /* 0x000fe4000f8f28ff */
[----:B------:R-:W-:Y:S02]  /*1850*/  UIADD3 UR5, UPT, UPT, UR7, -0x1, URZ ;  /* 0xffffffff07057890 */ /* 0x000fe4000fffe0ff */
[----:B------:R-:W-:Y:S02]  /*1860*/  USHF.R.S32.HI UR65, URZ, 0x5, UR4 ;  /* 0x00000005ff417899 */ /* 0x000fe40008011404 */
[----:B------:R-:W-:Y:S02]  /*1870*/  UISETP.GE.U32.AND UP1, UPT, UR5, -0x3f, UPT ;  /* 0xffffffc10500788c */ /* 0x000fe4000bf26070 */
[----:B------:R-:W-:-:S02]  /*1880*/  UISETP.LT.U32.AND UP0, UPT, UR65, 0x10, UPT ;  /* 0x000000104100788c */ /* 0x000fc4000bf01070 */
[----:B------:R-:W-:Y:S02]  /*1890*/  USHF.R.S32.HI UR4, URZ, 0x1f, UR6 ;  /* 0x0000001fff047899 */ /* 0x000fe40008011406 */
[----:B------:R-:W-:Y:S02]  /*18a0*/  USEL UR64, UR65, 0x10, UP0 ;  /* 0x0000001041407887 */ /* 0x000fe40008000000 */
[----:B------:R-:W-:Y:S02]  /*18b0*/  ULEA.HI UR4, UR4, UR6, URZ, 0x7 ;  /* 0x0000000604047291 */ /* 0x000fe4000f8f38ff */
[----:B------:R-:W-:Y:S02]  /*18c0*/  UIADD3 UR51, UPT, UPT, UR64, -0x1, URZ ;  /* 0xffffffff40337890 */ /* 0x000fe4000fffe0ff */
[----:B------:R-:W-:Y:S02]  /*18d0*/  @UP1 UIADD3 UR51, UPT, UPT, UR64, URZ, URZ ;  /* 0x000000ff40331290 */ /* 0x000fe4000fffe0ff */
[----:B------:R-:W-:-:S02]  /*18e0*/  USHF.L.U32 UR69, UR20, 0x7, URZ ;  /* 0x0000000714457899 */ /* 0x000fc400080006ff */
[----:B------:R-:W-:Y:S01]  /*18f0*/  UIADD3 UR68, UPT, UPT, UR7, 0x3e, URZ ;  /* 0x0000003e07447890 */ /* 0x000fe2000fffe0ff */
[----:B------:R-:W3:Y:S01]  /*1900*/  LDCU UR62, c[0x0][0x374] ;  /* 0x00006e80ff3e77ac */ /* 0x000ee20008000800 */
[----:B------:R-:W-:Y:S02]  /*1910*/  ULOP3.LUT UR67, UR8, 0x40, URZ, 0xc0, !UPT ;  /* 0x0000004008437892 */ /* 0x000fe4000f8ec0ff */
[----:B------:R-:W-:Y:S02]  /*1920*/  USHF.R.S32.HI UR61, URZ, 0x7, UR4 ;  /* 0x00000007ff3d7899 */ /* 0x000fe40008011404 */
[----:B------:R-:W-:Y:S02]  /*1930*/  UIADD3 UR66, UPT, UPT, UR65, -UR64, URZ ;  /* 0x8000004041427290 */ /* 0x000fe4000fffe0ff */
[----:B------:R-:W-:Y:S01]  /*1940*/  UIADD3 UR51, UPT, UPT, UR51, 0x1, URZ ;  /* 0x0000000133337890 */ /* 0x000fe2000fffe0ff */
[----:B------:R-:W-:Y:S01]  /*1950*/  UMOV UR32, 0x1 ;  /* 0x0000000100207882 */ /* 0x000fe20000000000 */
[----:B--2-4-:R-:W-:-:S10]  /*1960*/  UMOV UR36, URZ ;  /* 0x000000ff00247c82 */ /* 0x014fd40008000000 */
.L_x_40:
[----:B------:R-:W-:Y:S01]  /*1970*/  IMAD.U32 R4, RZ, RZ, UR61 ;  /* 0x0000003dff047e24 */ /* 0x000fe2000f8e00ff */
[----:B------:R-:W2:Y:S04]  /*1980*/  LDCU UR60, c[0x0][0x5dc] ;  /* 0x0000bb80ff3c77ac */ /* 0x000ea80008000800 */
[-C--:B------:R-:W-:Y:S01]  /*1990*/  IABS R0, R4.reuse ;  /* 0x0000000400007213 */ /* 0x080fe20000000000 */
[----:B-1----:R-:W1:Y:S01]  /*19a0*/  LDCU UR50, c[0x0][0x5e0] ;  /* 0x0000bc00ff3277ac */ /* 0x002e620008000800 */
[----:B------:R-:W-:Y:S02]  /*19b0*/  IABS R4, R4 ;  /* 0x0000000400047213 */ /* 0x000fe40000000000 */
[----:B------:R-:W-:Y:S01]  /*19c0*/  R2UR UR6, R0 ;  /* 0x00000000000672ca */ /* 0x000fe200000e0000 */
[----:B------:R-:W-:Y:S01]  /*19d0*/  UMOV UR33, 0x400 ;  /* 0x0000040000217882 */ /* 0x000fe20000000000 */
[----:B------:R-:W-:Y:S01]  /*19e0*/  UMOV UR19, URZ ;  /* 0x000000ff00137c82 */ /* 0x000fe20008000000 */
[----:B--2---:R-:W-:-:S10]  /*19f0*/  IMAD.U32 R3, RZ, RZ, UR60 ;  /* 0x0000003cff037e24 */ /* 0x004fd4000f8e00ff */
[----:B------:R-:W2:Y:S01]  /*1a00*/  I2F.RP R6, UR6 ;  /* 0x0000000600067d06 */ /* 0x000ea20008209400 */
[----:B-1----:R-:W-:-:S07]  /*1a10*/  UISETP.NE.AND UP2, UPT, UR50, URZ, UPT ;  /* 0x000000ff3200728c */ /* 0x002fce000bf45270 */
[----:B--2---:R-:W1:Y:S02]  /*1a20*/  MUFU.RCP R5, R6 ;  /* 0x0000000600057308 */ /* 0x004e640000001000 */
[----:B-1----:R-:W-:-:S06]  /*1a30*/  VIADD R5, R5, 0xffffffe ;  /* 0x0ffffffe05057836 */ /* 0x002fcc0000000000 */
[----:B------:R-:W1:Y:S02]  /*1a40*/  F2I.FTZ.U32.TRUNC.NTZ R0, R5 ;  /* 0x0000000500007305 */ /* 0x000e64000021f000 */
[----:B-1----:R-:W-:Y:S02]  /*1a50*/  R2UR UR5, R0 ;  /* 0x00000000000572ca */ /* 0x002fe400000e0000 */
[----:B------:R-:W-:Y:S01]  /*1a60*/  IABS R0, R3 ;  /* 0x0000000300007213 */ /* 0x000fe20000000000 */
[----:B------:R-:W-:-:S03]  /*1a70*/  IMAD.U32 R3, RZ, RZ, UR21 ;  /* 0x00000015ff037e24 */ /* 0x000fc6000f8e00ff */
[----:B------:R-:W-:Y:S01]  /*1a80*/  R2UR UR9, R0 ;  /* 0x00000000000972ca */ /* 0x000fe200000e0000 */
[----:B------:R-:W-:Y:S01]  /*1a90*/  IMAD.MOV R0, RZ, RZ, -R4 ;  /* 0x000000ffff007224 */ /* 0x000fe200078e0a04 */
[----:B------:R-:W-:-:S04]  /*1aa0*/  IABS R3, R3 ;  /* 0x0000000300037213 */ /* 0x000fc80000000000 */
[----:B------:R-:W-:Y:S01]  /*1ab0*/  R2UR UR8, R3 ;  /* 0x00000000030872ca */ /* 0x000fe200000e0000 */
[----:B------:R-:W-:-:S04]  /*1ac0*/  UIADD3 UR4, UPT, UPT, URZ, -UR5, URZ ;  /* 0x80000005ff047290 */ /* 0x000fc8000fffe0ff */
[----:B------:R-:W-:Y:S02]  /*1ad0*/  UIMAD UR7, UR4, UR6, URZ ;  /* 0x00000006040772a4 */ /* 0x000fe4000f8e02ff */
[----:B------:R-:W1:Y:S01]  /*1ae0*/  I2F.RP R3, UR9 ;  /* 0x0000000900037d06 */ /* 0x000e620008209400 */
[----:B------:R-:W-:Y:S02]  /*1af0*/  UMOV UR4, URZ ;  /* 0x000000ff00047c82 */ /* 0x000fe40008000000 */
[----:B------:R-:W-:Y:S02]  /*1b00*/  UIMAD.WIDE.U32 UR4, UR5, UR7, UR4 ;  /* 0x00000007050472a5 */ /* 0x000fe4000f8e0004 */
[----:B------:R-:W-:-:S05]  /*1b10*/  R2UR UR7, R0 ;  /* 0x00000000000772ca */ /* 0x000fca00000e0000 */
[----:B------:R-:W-:Y:S02]  /*1b20*/  UMOV UR4, UR5 ;  /* 0x0000000500047c82 */ /* 0x000fe40008000000 */
[----:B------:R-:W-:Y:S01]  /*1b30*/  UIMAD.WIDE.U32 UR4, UR4, UR8, URZ ;  /* 0x00000008040472a5 */ /* 0x000fe2000f8e00ff */
[----:B-1----:R-:W1:Y:S06]  /*1b40*/  MUFU.RCP R3, R3 ;  /* 0x0000000300037308 */ /* 0x002e6c0000001000 */
[----:B------:R-:W-:Y:S02]  /*1b50*/  UMOV UR4, UR5 ;  /* 0x0000000500047c82 */ /* 0x000fe40008000000 */
[----:B------:R-:W-:-:S04]  /*1b60*/  UIMAD UR5, UR4, UR7, UR8 ;  /* 0x00000007040572a4 */ /* 0x000fc8000f8e0208 */
[----:B------:R-:W-:Y:S01]  /*1b70*/  UISETP.GT.U32.AND UP0, UPT, UR6, UR5, UPT ;  /* 0x000000050600728c */ /* 0x000fe2000bf04070 */
[----:B-1----:R-:W-:-:S10]  /*1b80*/  VIADD R4, R3, 0xffffffe ;  /* 0x0ffffffe03047836 */ /* 0x002fd40000000000 */
[----:B------:R-:W-:Y:S01]  /*1b90*/  @!UP0 UIADD3 UR5, UPT, UPT, UR5, -UR6, URZ ;  /* 0x8000000605058290 */ /* 0x000fe2000fffe0ff */
[----:B------:R-:W1:Y:S01]  /*1ba0*/  F2I.FTZ.U32.TRUNC.NTZ R0, R4 ;  /* 0x0000000400007305 */ /* 0x000e62000021f000 */
[----:B------:R-:W-:Y:S02]  /*1bb0*/  @!UP0 UIADD3 UR4, UPT, UPT, UR4, 0x1, URZ ;  /* 0x0000000104048890 */ /* 0x000fe4000fffe0ff */
[----:B------:R-:W-:Y:S02]  /*1bc0*/  UISETP.GE.U32.AND UP1, UPT, UR5, UR6, UPT ;  /* 0x000000060500728c */ /* 0x000fe4000bf26070 */
[----:B------:R-:W-:-:S04]  /*1bd0*/  ULOP3.LUT UR5, UR21, UR61, URZ, 0x3c, !UPT ;  /* 0x0000003d15057292 */ /* 0x000fc8000f8e3cff */
[----:B------:R-:W-:-:S05]  /*1be0*/  UISETP.GE.AND UP0, UPT, UR5, URZ, UPT ;  /* 0x000000ff0500728c */ /* 0x000fca000bf06270 */
[----:B------:R-:W-:Y:S01]  /*1bf0*/  @UP1 UIADD3 UR4, UPT, UPT, UR4, 0x1, URZ ;  /* 0x0000000104041890 */ /* 0x000fe2000fffe0ff */
[----:B-1----:R-:W-:Y:S01]  /*1c00*/  R2UR UR5, R0 ;  /* 0x00000000000572ca */ /* 0x002fe200000e0000 */
[----:B------:R-:W-:Y:S01]  /*1c10*/  UISETP.NE.AND UP1, UPT, UR61, URZ, UPT ;  /* 0x000000ff3d00728c */ /* 0x000fe2000bf25270 */
[----:B------:R-:W-:-:S04]  /*1c20*/  IMAD.U32 R0, RZ, RZ, UR50 ;  /* 0x00000032ff007e24 */ /* 0x000fc8000f8e00ff */
[----:B------:R-:W-:Y:S01]  /*1c30*/  UMOV UR8, UR4 ;  /* 0x0000000400087c82 */ /* 0x000fe20008000000 */
[----:B------:R-:W-:Y:S01]  /*1c40*/  IABS R0, R0 ;  /* 0x0000000000007213 */ /* 0x000fe20000000000 */
[----:B------:R-:W-:-:S03]  /*1c50*/  @!UP0 UIADD3 UR8, UPT, UPT, -UR8, URZ, URZ ;  /* 0x000000ff08088290 */ /* 0x000fc6000fffe1ff */
[----:B------:R-:W-:Y:S01]  /*1c60*/  R2UR UR10, R0 ;  /* 0x00000000000a72ca */ /* 0x000fe200000e0000 */
[----:B------:R-:W-:Y:S02]  /*1c70*/  @!UP1 ULOP3.LUT UR8, URZ, UR61, URZ, 0x33, !UPT ;  /* 0x0000003dff089292 */ /* 0x000fe4000f8e33ff */
[----:B------:R-:W-:-:S04]  /*1c80*/  UIADD3 UR4, UPT, UPT, URZ, -UR5, URZ ;  /* 0x80000005ff047290 */ /* 0x000fc8000fffe0ff */
[----:B------:R-:W-:Y:S01]  /*1c90*/  IMAD.U32 R3, RZ, RZ, UR8 ;  /* 0x00000008ff037e24 */ /* 0x000fe2000f8e00ff */
[----:B------:R-:W-:-:S03]  /*1ca0*/  UIMAD UR6, UR4, UR9, URZ ;  /* 0x00000009040672a4 */ /* 0x000fc6000f8e02ff */
[----:B------:R-:W-:Y:S01]  /*1cb0*/  UMOV UR4, URZ ;  /* 0x000000ff00047c82 */ /* 0x000fe20008000000 */
[----:B------:R-:W-:Y:S01]  /*1cc0*/  IABS R3, R3 ;  /* 0x0000000300037213 */ /* 0x000fe20000000000 */
[----:B------:R-:W-:-:S03]  /*1cd0*/  UIMAD.WIDE.U32 UR4, UR5, UR6, UR4 ;  /* 0x00000006050472a5 */ /* 0x000fc6000f8e0004 */
[----:B------:R-:W-:Y:S02]  /*1ce0*/  R2UR UR7, R3 ;  /* 0x00000000030772ca */ /* 0x000fe400000e0000 */
[----:B------:R-:W1:Y:S02]  /*1cf0*/  I2F.RP R3, UR10 ;  /* 0x0000000a00037d06 */ /* 0x000e640008209400 */
[----:B------:R-:W-:-:S09]  /*1d00*/  UMOV UR4, UR5 ;  /* 0x0000000500047c82 */ /* 0x000fd20008000000 */
[----:B------:R-:W-:Y:S01]  /*1d10*/  UIMAD.WIDE.U32 UR4, UR4, UR7, URZ ;  /* 0x00000007040472a5 */ /* 0x000fe2000f8e00ff */
[----:B-1----:R-:W1:Y:S06]  /*1d20*/  MUFU.RCP R0, R3 ;  /* 0x0000000300007308 */ /* 0x002e6c0000001000 */
[----:B------:R-:W-:Y:S02]  /*1d30*/  UMOV UR4, UR5 ;  /* 0x0000000500047c82 */ /* 0x000fe40008000000 */
[----:B------:R-:W-:-:S04]  /*1d40*/  UIADD3 UR5, UPT, UPT, -UR4, URZ, URZ ;  /* 0x000000ff04057290 */ /* 0x000fc8000fffe1ff */
[----:B------:R-:W-:Y:S01]  /*1d50*/  UIMAD UR5, UR9, UR5, UR7 ;  /* 0x00000005090572a4 */ /* 0x000fe2000f8e0207 */
[----:B------:R-:W2:Y:S03]  /*1d60*/  S2UR UR7, SR_CgaCtaId ;  /* 0x00000000000779c3 */ /* 0x000ea60000008800 */
[----:B------:R-:W-:Y:S01]  /*1d70*/  UISETP.GT.U32.AND UP0, UPT, UR9, UR5, UPT ;  /* 0x000000050900728c */ /* 0x000fe2000bf04070 */
[----:B-1----:R-:W-:Y:S02]  /*1d80*/  VIADD R0, R0, 0xffffffe ;  /* 0x0ffffffe00007836 */ /* 0x002fe40000000000 */
[----:B------:R-:W-:-:S04]  /*1d90*/  IMAD.U32 R3, RZ, RZ, UR32 ;  /* 0x00000020ff037e24 */ /* 0x000fc8000f8e00ff */
[----:B------:R-:W1:Y:S04]  /*1da0*/  F2I.FTZ.U32.TRUNC.NTZ R0, R0 ;  /* 0x0000000000007305 */ /* 0x000e68000021f000 */
[----:B------:R-:W-:Y:S01]  /*1db0*/  @!UP0 UIADD3 UR5, UPT, UPT, UR5, -UR9, URZ ;  /* 0x8000000905058290 */ /* 0x000fe2000fffe0ff */
[----:B------:R-:W-:Y:S01]  /*1dc0*/  SHF.L.U32 R3, R3, 0x1f, RZ ;  /* 0x0000001f03037819 */ /* 0x000fe200000006ff */
[----:B------:R-:W-:Y:S02]  /*1dd0*/  @!UP0 UIADD3 UR4, UPT, UPT, UR4, 0x1, URZ ;  /* 0x0000000104048890 */ /* 0x000fe4000fffe0ff */
[----:B------:R-:W-:Y:S02]  /*1de0*/  UISETP.GE.U32.AND UP1, UPT, UR5, UR9, UPT ;  /* 0x000000090500728c */ /* 0x000fe4000bf26070 */
[----:B------:R-:W-:-:S04]  /*1df0*/  ULOP3.LUT UR5, UR8, UR60, URZ, 0x3c, !UPT ;  /* 0x0000003c08057292 */ /* 0x000fc8000f8e3cff */
[----:B------:R-:W-:Y:S02]  /*1e00*/  UISETP.GE.AND UP0, UPT, UR5, URZ, UPT ;  /* 0x000000ff0500728c */ /* 0x000fe4000bf06270 */
[----:B--2---:R-:W-:Y:S01]  /*1e10*/  ULEA UR33, UR7, UR33, 0x18 ;  /* 0x0000002107217291 */ /* 0x004fe2000f8ec0ff */
[----:B-1----:R-:W-:Y:S02]  /*1e20*/  R2UR UR5, R0 ;  /* 0x00000000000572ca */ /* 0x002fe400000e0000 */
[----:B------:R-:W-:Y:S02]  /*1e30*/  @UP1 UIADD3 UR4, UPT, UPT, UR4, 0x1, URZ ;  /* 0x0000000104041890 */ /* 0x000fe4000fffe0ff */
[----:B------:R-:W-:Y:S02]  /*1e40*/  UISETP.NE.AND UP1, UPT, UR60, URZ, UPT ;  /* 0x000000ff3c00728c */ /* 0x000fe4000bf25270 */
[----:B------:R-:W-:-:S03]  /*1e50*/  ULEA UR7, UR36, UR33, 0x3 ;  /* 0x0000002124077291 */ /* 0x000fc6000f8e18ff */
[----:B------:R-:W-:Y:S02]  /*1e60*/  UMOV UR6, UR4 ;  /* 0x0000000400067c82 */ /* 0x000fe40008000000 */
[----:B------:R-:W-:Y:S02]  /*1e70*/  @!UP0 UIADD3 UR6, UPT, UPT, -UR6, URZ, URZ ;  /* 0x000000ff06068290 */ /* 0x000fe4000fffe1ff */
[----:B------:R-:W-:Y:S02]  /*1e80*/  UIADD3 UR4, UPT, UPT, URZ, -UR5, URZ ;  /* 0x80000005ff047290 */ /* 0x000fe4000fffe0ff */
[----:B------:R1:W2:Y:S01]  /*1e90*/  SYNCS.PHASECHK.TRANS64.TRYWAIT P0, [UR7+0x80], R3 ;  /* 0x00008003ff0075a7 */ /* 0x0002a20008001107 */
[----:B------:R-:W-:Y:S02]  /*1ea0*/  @!UP1 ULOP3.LUT UR6, URZ, UR60, URZ, 0x33, !UPT ;  /* 0x0000003cff069292 */ /* 0x000fe4000f8e33ff */
[----:B------:R-:W-:-:S03]  /*1eb0*/  UIMAD UR7, UR4, UR10, URZ ;  /* 0x0000000a040772a4 */ /* 0x000fc6000f8e02ff */
[----:B------:R-:W-:Y:S01]  /*1ec0*/  UMOV UR4, URZ ;  /* 0x000000ff00047c82 */ /* 0x000fe20008000000 */
[----:B------:R-:W-:Y:S01]  /*1ed0*/  IMAD.U32 R0, RZ, RZ, UR6 ;  /* 0x00000006ff007e24 */ /* 0x000fe2000f8e00ff */
[----:B------:R-:W-:Y:S02]  /*1ee0*/  UIMAD.WIDE.U32 UR4, UR5, UR7, UR4 ;  /* 0x00000007050472a5 */ /* 0x000fe4000f8e0004 */
[----:B------:R-:W-:Y:S02]  /*1ef0*/  ULEA.HI UR7, UR28, UR28, URZ, 0x1 ;  /* 0x0000001c1c077291 */ /* 0x000fe4000f8f08ff */
[----:B------:R-:W-:Y:S02]  /*1f00*/  IABS R0, R0 ;  /* 0x0000000000007213 */ /* 0x000fe40000000000 */
[----:B------:R-:W-:Y:S02]  /*1f10*/  USHF.L.U32 UR7, UR7, 0x7, URZ ;  /* 0x0000000707077899 */ /* 0x000fe400080006ff */
[----:B------:R-:W-:Y:S01]  /*1f20*/  R2UR UR9, R0 ;  /* 0x00000000000972ca */ /* 0x000fe200000e0000 */
[----:B------:R-:W-:Y:S01]  /*1f30*/  UMOV UR4, UR5 ;  /* 0x0000000500047c82 */ /* 0x000fe20008000000 */
[----:B------:R-:W-:-:S04]  /*1f40*/  ULOP3.LUT UR42, UR7, 0xffffff00, URZ, 0xc0, !UPT ;  /* 0xffffff00072a7892 */ /* 0x000fc8000f8ec0ff */
[----:B------:R-:W-:-:S07]  /*1f50*/  ULOP3.LUT UR42, UR42, 0x80, UR69, 0xf8, !UPT ;  /* 0x000000802a2a7892 */ /* 0x000fce000f8ef845 */
[----:B------:R-:W-:-:S07]  /*1f60*/  UIMAD.WIDE.U32 UR4, UR4, UR9, URZ ;  /* 0x00000009040472a5 */ /* 0x000fce000f8e00ff */
[----:B------:R-:W-:Y:S02]  /*1f70*/  UMOV UR4, UR5 ;  /* 0x0000000500047c82 */ /* 0x000fe40008000000 */
[----:B------:R-:W-:-:S04]  /*1f80*/  UIADD3 UR5, UPT, UPT, -UR4, URZ, URZ ;  /* 0x000000ff04057290 */ /* 0x000fc8000fffe1ff */
[----:B------:R-:W-:-:S04]  /*1f90*/  UIMAD UR5, UR10, UR5, UR9 ;  /* 0x000000050a0572a4 */ /* 0x000fc8000f8e0209 */
[----:B------:R-:W-:-:S11]  /*1fa0*/  UISETP.GT.U32.AND UP0, UPT, UR10, UR5, UPT ;  /* 0x000000050a00728c */ /* 0x000fd6000bf04070 */
[----:B------:R-:W-:Y:S02]  /*1fb0*/  @!UP0 UIADD3 UR5, UPT, UPT, UR5, -UR10, URZ ;  /* 0x8000000a05058290 */ /* 0x000fe4000fffe0ff */
[----:B------:R-:W-:Y:S02]  /*1fc0*/  @!UP0 UIADD3 UR4, UPT, UPT, UR4, 0x1, URZ ;  /* 0x0000000104048890 */ /* 0x000fe4000fffe0ff */
[----:B------:R-:W-:Y:S02]  /*1fd0*/  UISETP.GE.U32.AND UP1, UPT, UR5, UR10, UPT ;  /* 0x0000000a0500728c */ /* 0x000fe4000bf26070 */
[----:B------:R-:W-:Y:S02]  /*1fe0*/  ULOP3.LUT UR5, UR6, UR50, URZ, 0x3c, !UPT ;  /* 0x0000003206057292 */ /* 0x000fe4000f8e3cff */
[----:B------:R-:W-:Y:S02]  /*1ff0*/  UIADD3 UR10, UPT, UPT, -UR8, URZ, URZ ;  /* 0x000000ff080a7290 */ /* 0x000fe4000fffe1ff */
[----:B------:R-:W-:-:S02]  /*2000*/  UISETP.GE.AND UP0, UPT, UR5, URZ, UPT ;  /* 0x000000ff0500728c */ /* 0x000fc4000bf06270 */
[----:B------:R-:W-:Y:S02]  /*2010*/  UIMAD UR10, UR61, UR10, UR21 ;  /* 0x0000000a3d0a72a4 */ /* 0x000fe4000f8e0215 */
[----:B------:R-:W-:Y:S02]  /*2020*/  UIADD3 UR5, UPT, UPT, -UR6, URZ, URZ ;  /* 0x000000ff06057290 */ /* 0x000fe4000fffe1ff */
[----:B------:R-:W-:Y:S02]  /*2030*/  @UP1 UIADD3 UR4, UPT, UPT, UR4, 0x1, URZ ;  /* 0x0000000104041890 */ /* 0x000fe4000fffe0ff */
[----:B------:R-:W-:Y:S02]  /*2040*/  ULEA UR10, UR10, UR67, 0x7 ;  /* 0x000000430a0a7291 */ /* 0x000fe4000f8e38ff */
[----:B------:R-:W-:-:S03]  /*2050*/  UIMAD UR60, UR60, UR5, UR8 ;  /* 0x000000053c3c72a4 */ /* 0x000fc6000f8e0208 */
[----:B------:R-:W-:Y:S02]  /*2060*/  UMOV UR55, UR4 ;  /* 0x0000000400377c82 */ /* 0x000fe40008000000 */
[----:B------:R-:W-:Y:S02]  /*2070*/  @!UP0 UIADD3 UR55, UPT, UPT, -UR55, URZ, URZ ;  /* 0x000000ff37378290 */ /* 0x000fe4000fffe1ff */
[----:B------:R-:W-:Y:S02]  /*2080*/  UISETP.GE.U32.AND UP0, UPT, UR68, 0x3f, UPT ;  /* 0x0000003f4400788c */ /* 0x000fe4000bf06070 */
[----:B------:R-:W-:-:S04]  /*2090*/  @!UP2 ULOP3.LUT UR55, URZ, UR50, URZ, 0x33, !UPT ;  /* 0x00000032ff37a292 */ /* 0x000fc8000f8e33ff */
[----:B------:R-:W-:-:S04]  /*20a0*/  UIADD3 UR4, UPT, UPT, -UR55, URZ, URZ ;  /* 0x000000ff37047290 */ /* 0x000fc8000fffe1ff */
[----:B------:R-:W-:Y:S01]  /*20b0*/  UIMAD UR50, UR50, UR4, UR6 ;  /* 0x00000004323272a4 */ /* 0x000fe2000f8e0206 */
[----:B-12---:R-:W-:Y:S11]  /*20c0*/  BRA.U !UP0, `(.L_x_23) ;  /* 0x0000000508807547 */ /* 0x006ff6000b800000 */
[----:B------:R-:W1:Y:S01]  /*20d0*/  LDCU UR11, c[0x0][0x5c8] ;  /* 0x0000b900ff0b77ac */ /* 0x000e620008000800 */
[----:B------:R-:W2:Y:S01]  /*20e0*/  LDCU.64 UR8, c[0x0][0x5c0] ;  /* 0x0000b800ff0877ac */ /* 0x000ea20008000a00 */
[----:B------:R-:W2:Y:S01]  /*20f0*/  LDCU.64 UR48, c[0x0][0x5f8] ;  /* 0x0000bf00ff3077ac */ /* 0x000ea20008000a00 */
[----:B------:R-:W1:Y:S01]  /*2100*/  LDCU UR37, c[0x0][0x600] ;  /* 0x0000c000ff2577ac */ /* 0x000e620008000800 */
[----:B------:R-:W4:Y:S01]  /*2110*/  LDCU UR24, c[0x0][0x5a8] ;  /* 0x0000b500ff1877ac */ /* 0x000f220008000800 */
[----:B------:R-:W1:Y:S01]  /*2120*/  LDCU UR23, c[0x0][0x59c] ;  /* 0x0000b380ff1777ac */ /* 0x000e620008000800 */
[----:B------:R-:W1:Y:S01]  /*2130*/  LDCU UR22, c[0x0][0x590] ;  /* 0x0000b200ff1677ac */ /* 0x000e620008000800 */
[----:B------:R-:W1:Y:S01]  /*2140*/  LDCU UR28, c[0x0][0x594] ;  /* 0x0000b280ff1c77ac */ /* 0x000e620008000800 */
[----:B------:R-:W1:Y:S01]  /*2150*/  LDCU UR27, c[0x0][0x598] ;  /* 0x0000b300ff1b77ac */ /* 0x000e620008000800 */
[----:B------:R-:W3:Y:S01]  /*2160*/  LDCU UR26, c[0x0][0x5ac] ;  /* 0x0000b580ff1a77ac */ /* 0x000ee20008000800 */
[----:B------:R-:W3:Y:S01]  /*2170*/  LDCU UR25, c[0x0][0x5b0] ;  /* 0x0000b600ff1977ac */ /* 0x000ee20008000800 */
[----:B------:R-:W3:Y:S01]  /*2180*/  LDCU UR5, c[0x0][0x5cc] ;  /* 0x0000b980ff0577ac */ /* 0x000ee20008000800 */
[----:B------:R-:W3:Y:S01]  /*2190*/  LDCU UR4, c[0x0][0x5ec] ;  /* 0x0000bd80ff0477ac */ /* 0x000ee20008000800 */
[----:B------:R-:W3:Y:S01]  /*21a0*/  LDCU.64 UR20, c[0x0][0x5a0] ;  /* 0x0000b400ff1477ac */ /* 0x000ee20008000a00 */
[----:B------:R-:W3:Y:S01]  /*21b0*/  LDCU.64 UR16, c[0x0][0x5d0] ;  /* 0x0000ba00ff1077ac */ /* 0x000ee20008000a00 */
[----:B------:R-:W3:Y:S01]  /*21c0*/  LDCU.64 UR6, c[0x0][0x5f0] ;  /* 0x0000be00ff0677ac */ /* 0x000ee20008000a00 */
[----:B--2---:R-:W-:-:S02]  /*21d0*/  UIMAD UR48, UR60, UR8, UR48 ;  /* 0x000000083c3072a4 */ /* 0x004fc4000f8e0230 */
[----:B------:R-:W-:Y:S02]  /*21e0*/  UIMAD UR38, UR50, UR9, UR49 ;  /* 0x00000009322672a4 */ /* 0x000fe4000f8e0231 */
[----:B------:R-:W-:Y:S02]  /*21f0*/  UIADD3 UR46, UPT, UPT, UR42, 0x40, URZ ;  /* 0x000000402a2e7890 */ /* 0x000fe4000fffe0ff */
[----:B-1----:R-:W-:Y:S01]  /*2200*/  UIMAD UR37, UR55, UR11, UR37 ;  /* 0x0000000b372572a4 */ /* 0x002fe2000f8e0225 */
[----:B------:R-:W-:Y:S01]  /*2210*/  UMOV UR18, URZ ;  /* 0x000000ff00127c82 */ /* 0x000fe20008000000 */
[----:B----4-:R-:W-:-:S10]  /*2220*/  UMOV UR14, UR36 ;  /* 0x00000024000e7c82 */ /* 0x010fd40008000000 */
.L_x_29:
[----:B------:R-:W-:Y:S01]  /*2230*/  @!P3 MOV R3, 0x6000 ;  /* 0x000060000003b802 */ /* 0x000fe20000000f00 */
[----:B------:R-:W-:Y:S01]  /*2240*/  ULEA UR11, UR14, UR33, 0x3 ;  /* 0x000000210e0b7291 */ /* 0x000fe2000f8e18ff */
[----:B--2---:R-:W-:Y:S11]  /*2250*/  @P0 BRA `(.L_x_24) ;  /* 0x0000000000100947 */ /* 0x004ff60003800000 */
[----:B------:R-:W-:Y:S04]  /*2260*/  MOV R0, UR32 ;  /* 0x0000002000007c02 */ /* 0x000fe80008000f00 */
[----:B------:R-:W-:Y:S04]  /*2270*/  SHF.L.U32 R5, R0, 0x1f, RZ ;  /* 0x0000001f00057819 */ /* 0x000fe800000006ff */
[----:B------:R-:W1:Y:S02]  /*2280*/  SYNCS.PHASECHK.TRANS64.TRYWAIT P0, [UR11+0x80], R5 ;  /* 0x00008005ff0075a7 */ /* 0x000e64000800110b */
[----:B-1----:R-:W-:Y:S05]  /*2290*/  @!P0 BRA `(.L_x_25) ;  /* 0x0000009000a88947 */ /* 0x002fea0003800000 */
.L_x_24:
[----:B------:R2:W-:Y:S01]  /*22a0*/  @!P3 SYNCS.ARRIVE.TRANS64 RZ, [UR11], R3 ;  /* 0x00000003ffffb9a7 */ /* 0x0005e2000800000b */
[----:B------:R-:W-:Y:S04]  /*22b0*/  ULOP3.LUT UR8, UR54, 0x2, URZ, 0xfc, !UPT ;  /* 0x0000000236087892 */ /* 0x000fe8000f8efcff */
[----:B------:R-:W-:Y:S09]  /*22c0*/  UISETP.NE.AND UP0, UPT, UR8, 0x2, UPT ;  /* 0x000000020800788c */ /* 0x000ff2000bf05270 */
[----:B------:R-:W-:Y:S05]  /*22d0*/  BRA.U UP0, `(.L_x_26) ;  /* 0x0000000100047547 */ /* 0x000fea000b800000 */
[----:B---3--:R-:W-:Y:S05]  /*22e0*/  BPT.TRAP 0x1 ;  /* 0x000000040000795c */ /* 0x008fea0000300000 */
.L_x_26:
[----:B------:R-:W-:Y:S04]  /*22f0*/  BSSY.RECONVERGENT B0, `(.L_x_27) ;  /* 0x0000003000007945 */ /* 0x000fe80003800200 */
[----:B------:R-:W-:Y:S05]  /*2300*/  @P2 BRA `(.L_x_28) ;  /* 0x0000000000042947 */ /* 0x000fea0003800000 */
[----:B---3--:R-:W-:Y:S05]  /*2310*/  BPT.TRAP 0x1 ;  /* 0x000000040000795c */ /* 0x008fea0000300000 */
.L_x_28:
[----:B---3--:R-:W-:Y:S05]  /*2320*/  BSYNC.RECONVERGENT B0 ;  /* 0x0000000000007941 */ /* 0x008fea0003800200 */
.L_x_27:
[----:B------:R-:W-:Y:S02]  /*2330*/  UIADD3 UR8, UPT, UPT, UR14, 0x1, URZ ;  /* 0x000000010e087890 */ /* 0x000fe4000fffe0ff */
[----:B------:R-:W-:Y:S02]  /*2340*/  USHF.L.U32 UR43, UR18, 0x5, URZ ;  /* 0x00000005122b7899 */ /* 0x000fe400080006ff */
[----:B------:R-:W-:Y:S02]  /*2350*/  UISETP.NE.AND UP0, UPT, UR8, 0x10, UPT ;  /* 0x000000100800788c */ /* 0x000fe4000bf05270 */
[----:B------:R-:W-:Y:S02]  /*2360*/  UISETP.NE.AND UP2, UPT, UR23, 0x1, UPT ;  /* 0x000000011700788c */ /* 0x000fe4000bf45270 */
[----:B------:R-:W-:Y:S02]  /*2370*/  USEL UR9, URZ, 0x1, UP0 ;  /* 0x00000001ff097887 */ /* 0x000fe40008000000 */
[----:B------:R-:W-:Y:S02]  /*2380*/  USEL UR36, UR8, URZ, UP0 ;  /* 0x000000ff08247287 */ /* 0x000fe40008000000 */
[----:B------:R-:W-:Y:S02]  /*2390*/  ULOP3.LUT UR32, UR32, UR9, URZ, 0x3c, !UPT ;  /* 0x0000000920207292 */ /* 0x000fe4000f8e3cff */
[----:B------:R-:W-:Y:S02]  /*23a0*/  ULEA UR8, UR36, UR33, 0x3 ;  /* 0x0000002124087291 */ /* 0x000fe4000f8e18ff */
[----:B------:R-:W-:Y:S02]  /*23b0*/  UISETP.NE.AND UP0, UPT, UR22, 0x1, UPT ;  /* 0x000000011600788c */ /* 0x000fe4000bf05270 */
[----:B------:R-:W-:Y:S01]  /*23c0*/  ULEA UR19, UR14, UR33, 0xd ;  /* 0x000000210e137291 */ /* 0x000fe2000f8e68ff */
[----:B-1----:R-:W-:Y:S01]  /*23d0*/  MOV R0, UR32 ;  /* 0x0000002000007c02 */ /* 0x002fe20008000f00 */
[----:B------:R-:W-:Y:S02]  /*23e0*/  UIADD3 UR30, UP1, UPT, UR56, 0x80, URZ ;  /* 0x00000080381e7890 */ /* 0x000fe4000ff3e0ff */
[----:B------:R-:W-:Y:S01]  /*23f0*/  ULOP3.LUT UR41, UR11, 0xfefffff8, URZ, 0xc0, !UPT ;  /* 0xfefffff80b297892 */ /* 0x000fe2000f8ec0ff */
[----:B--2---:R-:W-:Y:S01]  /*2400*/  SHF.L.U32 R3, R0, 0x1f, RZ ;  /* 0x0000001f00037819 */ /* 0x004fe200000006ff */
[----:B------:R-:W-:Y:S02]  /*2410*/  UISETP.NE.AND UP3, UPT, UR24, 0x1, UPT ;  /* 0x000000011800788c */ /* 0x000fe4000bf65270 */
[----:B------:R-:W-:Y:S01]  /*2420*/  UIADD3.X UR31, UPT, UPT, URZ, UR57, URZ, UP1, !UPT ;  /* 0x00000039ff1f7290 */ /* 0x000fe20008ffe4ff */
[----:B------:R1:W2:Y:S01]  /*2430*/  SYNCS.PHASECHK.TRANS64.TRYWAIT P0, [UR8+0x80], R3 ;  /* 0x00008003ff0075a7 */ /* 0x0002a20008001108 */
[----:B------:R-:W-:Y:S02]  /*2440*/  UIMAD.WIDE.U32 UR8, UR43, UR28, URZ ;  /* 0x0000001c2b0872a5 */ /* 0x000fe4000f8e00ff */
[----:B------:R-:W-:Y:S02]  /*2450*/  ULEA UR8, UR38, UR48, 0x5 ;  /* 0x0000003026087291 */ /* 0x000fe4000f8e28ff */
[----:B------:R-:W-:Y:S02]  /*2460*/  USHF.R.U32.HI UR9, URZ, UR27, UR9 ;  /* 0x0000001bff097299 */ /* 0x000fe40008011609 */
[----:B------:R-:W-:Y:S02]  /*2470*/  ULEA UR29, UR37, UR8, 0xa ;  /* 0x00000008251d7291 */ /* 0x000fe4000f8e50ff */
[----:B------:R-:W-:Y:S02]  /*2480*/  USEL UR9, UR43, UR9, !UP0 ;  /* 0x000000092b097287 */ /* 0x000fe4000c000000 */
[----:B------:R-:W-:Y:S02]  /*2490*/  UIADD3 UR40, UPT, UPT, UR19, 0x8400, URZ ;  /* 0x0000840013287890 */ /* 0x000fe4000fffe0ff */
[----:B------:R-:W-:Y:S02]  /*24a0*/  UIMAD.WIDE.U32 UR12, UR9, UR20, URZ ;  /* 0x00000014090c72a5 */ /* 0x000fe4000f8e00ff */
[----:B------:R-:W-:Y:S02]  /*24b0*/  ULEA UR12, UR14, UR33, 0xc ;  /* 0x000000210e0c7291 */ /* 0x000fe4000f8e60ff */
[----:B------:R-:W-:Y:S02]  /*24c0*/  USHF.R.U32.HI UR13, URZ, UR21, UR13 ;  /* 0x00000015ff0d7299 */ /* 0x000fe4000801160d */
[----:B------:R-:W-:Y:S02]  /*24d0*/  UIADD3 UR44, UPT, UPT, UR19, 0x9400, URZ ;  /* 0x00009400132c7890 */ /* 0x000fe4000fffe0ff */
[----:B------:R-:W-:Y:S02]  /*24e0*/  USEL UR13, UR9, UR13, !UP2 ;  /* 0x0000000d090d7287 */ /* 0x000fe4000d000000 */
[----:B------:R-:W-:Y:S02]  /*24f0*/  UIADD3 UR34, UP0, UPT, UR56, 0x180, URZ ;  /* 0x0000018038227890 */ /* 0x000fe4000ff1e0ff */
[----:B------:R-:W-:Y:S02]  /*2500*/  UIMAD.WIDE.U32 UR14, UR13, UR26, URZ ;  /* 0x0000001a0d0e72a5 */ /* 0x000fe4000f8e00ff */
[----:B------:R-:W-:Y:S02]  /*2510*/  UIADD3.X UR35, UPT, UPT, URZ, UR57, URZ, UP0, !UPT ;  /* 0x00000039ff237290 */ /* 0x000fe400087fe4ff */
[----:B------:R-:W-:Y:S01]  /*2520*/  UIADD3 UR18, UPT, UPT, UR18, 0x1, URZ ;  /* 0x0000000112127890 */ /* 0x000fe2000fffe0ff */
[----:B------:R-:W-:Y:S01]  /*2530*/  UMOV UR52, 0x0 ;  /* 0x0000000000347882 */ /* 0x000fe20000000000 */
[----:B------:R-:W-:Y:S02]  /*2540*/  UMOV UR53, 0x10000000 ;  /* 0x1000000000357882 */ /* 0x000fe40000000000 */
[----:B------:R-:W-:Y:S01]  /*2550*/  UISETP.NE.AND UP0, UPT, UR18, UR51, UPT ;  /* 0x000000331200728c */ /* 0x000fe2000bf05270 */
[----:B------:R-:W-:Y:S01]  /*2560*/  UTMALDG.2D.2CTA [UR40], [UR30], desc[UR52] ;  /* 0x000034281e0075b4 */ /* 0x000fe20008209000 */
[----:B------:R-:W-:Y:S01]  /*2570*/  UMOV UR45, UR41 ;  /* 0x00000029002d7c82 */ /* 0x000fe20008000000 */
[----:B------:R-:W-:Y:S01]  /*2580*/  UMOV UR47, UR43 ;  /* 0x0000002b002f7c82 */ /* 0x000fe20008000000 */
[----:B------:R-:W-:Y:S01]  /*2590*/  UMOV UR8, UR15 ;  /* 0x0000000f00087c82 */ /* 0x000fe20008000000 */
[----:B------:R-:W-:Y:S01]  /*25a0*/  UMOV UR19, UR51 ;  /* 0x0000003300137c82 */ /* 0x000fe20008000000 */
[----:B------:R-:W-:Y:S02]  /*25b0*/  USHF.R.U32.HI UR11, URZ, UR25, UR8 ;  /* 0x00000019ff0b7299 */ /* 0x000fe40008011608 */
[----:B------:R-:W-:Y:S01]  /*25c0*/  UIADD3 UR8, UPT, UPT, UR12, 0x28400, URZ ;  /* 0x000284000c087890 */ /* 0x000fe2000fffe0ff */
[----:B------:R-:W-:Y:S01]  /*25d0*/  UTMALDG.2D.2CTA [UR44], [UR30], desc[UR52] ;  /* 0x0000342c1e0075b4 */ /* 0x000fe20008209000 */
[----:B------:R-:W-:Y:S02]  /*25e0*/  USEL UR14, UR13, UR11, !UP3 ;  /* 0x0000000b0d0e7287 */ /* 0x000fe4000d800000 */
[----:B------:R-:W-:Y:S02]  /*25f0*/  UIADD3 UR12, UPT, UPT, -UR9, URZ, URZ ;  /* 0x000000ff090c7290 */ /* 0x000fe4000fffe1ff */
[----:B------:R-:W-:Y:S02]  /*2600*/  UIADD3 UR11, UPT, UPT, -UR13, URZ, URZ ;  /* 0x000000ff0d0b7290 */ /* 0x000fe4000fffe1ff */
[----:B------:R-:W-:Y:S02]  /*2610*/  UIADD3 UR15, UPT, UPT, -UR14, URZ, URZ ;  /* 0x000000ff0e0f7290 */ /* 0x000fe4000fffe1ff */
[----:B------:R-:W-:Y:S02]  /*2620*/  UIMAD UR12, UR22, UR12, UR43 ;  /* 0x0000000c160c72a4 */ /* 0x000fe4000f8e022b */
[----:B------:R-:W-:Y:S02]  /*2630*/  UIMAD UR9, UR23, UR11, UR9 ;  /* 0x0000000b170972a4 */ /* 0x000fe4000f8e0209 */
[----:B------:R-:W-:Y:S02]  /*2640*/  UIMAD UR13, UR24, UR15, UR13 ;  /* 0x0000000f180d72a4 */ /* 0x000fe4000f8e020d */
[----:B------:R-:W-:Y:S02]  /*2650*/  UIMAD UR11, UR12, UR5, UR4 ;  /* 0x000000050c0b72a4 */ /* 0x000fe4000f8e0204 */
[----:B------:R-:W-:Y:S02]  /*2660*/  UIMAD UR12, UR9, UR16, UR6 ;  /* 0x00000010090c72a4 */ /* 0x000fe4000f8e0206 */
[----:B------:R-:W-:Y:S02]  /*2670*/  UIMAD UR13, UR13, UR17, UR7 ;  /* 0x000000110d0d72a4 */ /* 0x000fe4000f8e0207 */
[----:B------:R-:W-:Y:S01]  /*2680*/  UPRMT UR15, UR29, 0x5410, URZ ;  /* 0x000054101d0f7896 */ /* 0x000fe200080000ff */
[----:B------:R-:W-:Y:S08]  /*2690*/  UMOV UR9, UR41 ;  /* 0x0000002900097c82 */ /* 0x000ff00008000000 */
[----:B------:R3:W-:Y:S02]  /*26a0*/  UTMALDG.5D.IM2COL.2CTA [UR8], [UR34], UR15, desc[UR52] ;  /* 0x00003408220073b4 */ /* 0x0007e4000826100f */
[----:B---3--:R-:W-:Y:S01]  /*26b0*/  UMOV UR14, UR36 ;  /* 0x00000024000e7c82 */ /* 0x008fe20008000000 */
[----:B-1----:R-:W-:Y:S05]  /*26c0*/  BRA.U UP0, `(.L_x_29) ;  /* 0xfffffff900d87547 */ /* 0x002fea000b83ffff */
.L_x_23:
[----:B------:R-:W-:Y:S01]  /*26d0*/  ULEA UR4, UR36, UR33, 0x3 ;  /* 0x0000002124047291 */ /* 0x000fe2000f8e18ff */
[----:B------:R-:W-:Y:S01]  /*26e0*/  MOV R0, UR32 ;  /* 0x0000002000007c02 */ /* 0x000fe20008000f00 */
[----:B------:R-:W-:Y:S01]  /*26f0*/  @!P1 SYNCS.ARRIVE.TRANS64.A1T0 RZ, [UR33+0x148], RZ ;  /* 0x000148ffffff99a7 */ /* 0x000fe20008100021 */
[----:B------:R-:W-:Y:S02]  /*2700*/  UISETP.GT.AND UP0, UPT, UR65, UR64, UPT ;  /* 0x000000404100728c */ /* 0x000fe4000bf04270 */
[----:B------:R-:W-:-:S04]  /*2710*/  SHF.L.U32 R0, R0, 0x1f, RZ ;  /* 0x0000001f00007819 */ /* 0x000fc800000006ff */
[----:B--2---:R1:W2:Y:S03]  /*2720*/  SYNCS.PHASECHK.TRANS64.TRYWAIT P0, [UR4+0x80], R0 ;  /* 0x00008000ff0075a7 */ /* 0x0042a60008001104 */
[----:B------:R-:W-:Y:S05]  /*2730*/  BRA.U !UP0, `(.L_x_30) ;  /* 0x00000005087c7547 */ /* 0x000fea000b800000 */
[----:B------:R-:W4:Y:S01]  /*2740*/  LDCU.64 UR12, c[0x0][0x5c0] ;  /* 0x0000b800ff0c77ac */ /* 0x000f220008000a00 */
[----:B------:R-:W4:Y:S01]  /*2750*/  LDCU.64 UR8, c[0x0][0x5f8] ;  /* 0x0000bf00ff0877ac */ /* 0x000f220008000a00 */
[----:B------:R-:W3:Y:S01]  /*2760*/  LDCU UR11, c[0x0][0x5c8] ;  /* 0x0000b900ff0b77ac */ /* 0x000ee20008000800 */
[----:B------:R-:W3:Y:S01]  /*2770*/  LDCU UR38, c[0x0][0x600] ;  /* 0x0000c000ff2677ac */ /* 0x000ee20008000800 */
[----:B------:R-:W1:Y:S01]  /*2780*/  LDCU UR23, c[0x0][0x5a8] ;  /* 0x0000b500ff1777ac */ /* 0x000e620008000800 */
[----:B------:R-:W1:Y:S01]  /*2790*/  LDCU UR22, c[0x0][0x59c] ;  /* 0x0000b380ff1677ac */ /* 0x000e620008000800 */
[----:B----4-:R-:W-:Y:S01]  /*27a0*/  UIMAD UR48, UR50, UR13, UR9 ;  /* 0x0000000d323072a4 */ /* 0x010fe2000f8e0209 */
[----:B------:R-:W4:Y:S01]  /*27b0*/  LDCU UR18, c[0x0][0x590] ;  /* 0x0000b200ff1277ac */ /* 0x000f220008000800 */
[----:B------:R-:W1:Y:S01]  /*27c0*/  LDCU UR27, c[0x0][0x594] ;  /* 0x0000b280ff1b77ac */ /* 0x000e620008000800 */
[----:B------:R-:W1:Y:S01]  /*27d0*/  LDCU UR26, c[0x0][0x598] ;  /* 0x0000b300ff1a77ac */ /* 0x000e620008000800 */
[----:B------:R-:W1:Y:S01]  /*27e0*/  LDCU UR25, c[0x0][0x5ac] ;  /* 0x0000b580ff1977ac */ /* 0x000e620008000800 */
[----:B------:R-:W1:Y:S01]  /*27f0*/  LDCU UR24, c[0x0][0x5b0] ;  /* 0x0000b600ff1877ac */ /* 0x000e620008000800 */
[----:B------:R-:W1:Y:S01]  /*2800*/  LDCU UR5, c[0x0][0x5cc] ;  /* 0x0000b980ff0577ac */ /* 0x000e620008000800 */
[----:B------:R-:W1:Y:S01]  /*2810*/  LDCU UR4, c[0x0][0x5ec] ;  /* 0x0000bd80ff0477ac */ /* 0x000e620008000800 */
[----:B------:R-:W1:Y:S01]  /*2820*/  LDCU.64 UR20, c[0x0][0x5a0] ;  /* 0x0000b400ff1477ac */ /* 0x000e620008000a00 */
[----:B------:R-:W1:Y:S01]  /*2830*/  LDCU.64 UR16, c[0x0][0x5d0] ;  /* 0x0000ba00ff1077ac */ /* 0x000e620008000a00 */
[----:B------:R-:W1:Y:S01]  /*2840*/  LDCU.64 UR6, c[0x0][0x5f0] ;  /* 0x0000be00ff0677ac */ /* 0x000e620008000a00 */
[----:B------:R-:W-:-:S02]  /*2850*/  UIMAD UR49, UR60, UR12, UR8 ;  /* 0x0000000c3c3172a4 */ /* 0x000fc4000f8e0208 */
[----:B------:R-:W-:Y:S02]  /*2860*/  UIADD3 UR50, UPT, UPT, UR66, UR19, URZ ;  /* 0x0000001342327290 */ /* 0x000fe4000fffe0ff */
[----:B------:R-:W-:Y:S02]  /*2870*/  UIADD3 UR46, UPT, UPT, UR42, 0x40, URZ ;  /* 0x000000402a2e7890 */ /* 0x000fe4000fffe0ff */
[----:B---3--:R-:W-:Y:S01]  /*2880*/  UIMAD UR38, UR55, UR11, UR38 ;  /* 0x0000000b372672a4 */ /* 0x008fe2000f8e0226 */
[----:B------:R-:W-:-:S11]  /*2890*/  UMOV UR14, UR36 ;  /* 0x00000024000e7c82 */ /* 0x000fd60008000000 */
.L_x_36:
[----:B------:R-:W-:Y:S01]  /*28a0*/  @!P3 MOV R3, 0x6000 ;  /* 0x000060000003b802 */ /* 0x000fe20000000f00 */
[----:B------:R-:W-:Y:S01]  /*28b0*/  ULEA UR11, UR14, UR33, 0x3 ;  /* 0x000000210e0b7291 */ /* 0x000fe2000f8e18ff */
[----:B--2---:R-:W-:Y:S11]  /*28c0*/  @P0 BRA `(.L_x_31) ;  /* 0x0000000000100947 */ /* 0x004ff60003800000 */
[----:B-1----:R-:W-:Y:S04]  /*28d0*/  MOV R0, UR32 ;  /* 0x0000002000007c02 */ /* 0x002fe80008000f00 */
[----:B------:R-:W-:Y:S04]  /*28e0*/  SHF.L.U32 R5, R0, 0x1f, RZ ;  /* 0x0000001f00057819 */ /* 0x000fe800000006ff */
[----:B------:R-:W1:Y:S02]  /*28f0*/  SYNCS.PHASECHK.TRANS64.TRYWAIT P0, [UR11+0x80], R5 ;  /* 0x00008005ff0075a7 */ /* 0x000e64000800110b */
[----:B-1----:R-:W-:Y:S05]  /*2900*/  @!P0 BRA `(.L_x_32) ;  /* 0x0000008c00248947 */ /* 0x002fea0003800000 */
.L_x_31:
[----:B------:R2:W-:Y:S01]  /*2910*/  @!P3 SYNCS.ARRIVE.TRANS64 RZ, [UR11], R3 ;  /* 0x00000003ffffb9a7 */ /* 0x0005e2000800000b */
[----:B------:R-:W-:Y:S04]  /*2920*/  ULOP3.LUT UR8, UR54, 0x2, URZ, 0xfc, !UPT ;  /* 0x0000000236087892 */ /* 0x000fe8000f8efcff */
[----:B------:R-:W-:Y:S09]  /*2930*/  UISETP.NE.AND UP0, UPT, UR8, 0x2, UPT ;  /* 0x000000020800788c */ /* 0x000ff2000bf05270 */
[----:B------:R-:W-:Y:S05]  /*2940*/  BRA.U UP0, `(.L_x_33) ;  /* 0x0000000100047547 */ /* 0x000fea000b800000 */
[----:B-1--4-:R-:W-:Y:S05]  /*2950*/  BPT.TRAP 0x1 ;  /* 0x000000040000795c */ /* 0x012fea0000300000 */
.L_x_33:
[----:B------:R-:W-:Y:S04]  /*2960*/  BSSY.RECONVERGENT B0, `(.L_x_34) ;  /* 0x0000003000007945 */ /* 0x000fe80003800200 */
[----:B------:R-:W-:Y:S05]  /*2970*/  @P2 BRA `(.L_x_35) ;  /* 0x0000000000042947 */ /* 0x000fea0003800000 */
[----:B-1--4-:R-:W-:Y:S05]  /*2980*/  BPT.TRAP 0x1 ;  /* 0x000000040000795c */ /* 0x012fea0000300000 */
.L_x_35:
[----:B-1--4-:R-:W-:Y:S05]  /*2990*/  BSYNC.RECONVERGENT B0 ;  /* 0x0000000000007941 */ /* 0x012fea0003800200 */
.L_x_34:
        /* <DEDUP_REMOVED lines=10> */
[----:B------:R-:W-:Y:S01]  /*2a40*/  MOV R0, UR32 ;  /* 0x0000002000007c02 */ /* 0x000fe20008000f00 */
[----:B------:R-:W-:Y:S02]  /*2a50*/  ULEA UR31, UR14, UR33, 0xc ;  /* 0x000000210e1f7291 */ /* 0x000fe4000f8e60ff */
[----:B------:R-:W-:Y:S01]  /*2a60*/  UIADD3 UR28, UP1, UPT, UR56, 0x80, URZ ;  /* 0x00000080381c7890 */ /* 0x000fe2000ff3e0ff */
[----:B--2---:R-:W-:Y:S01]  /*2a70*/  SHF.L.U32 R3, R0, 0x1f, RZ ;  /* 0x0000001f00037819 */ /* 0x004fe200000006ff */
[----:B------:R-:W-:Y:S02]  /*2a80*/  ULOP3.LUT UR41, UR11, 0xfefffff8, URZ, 0xc0, !UPT ;  /* 0xfefffff80b297892 */ /* 0x000fe4000f8ec0ff */
[----:B------:R-:W-:Y:S01]  /*2a90*/  UISETP.NE.AND UP3, UPT, UR23, 0x1, UPT ;  /* 0x000000011700788c */ /* 0x000fe2000bf65270 */
[----:B------:R1:W2:Y:S01]  /*2aa0*/  SYNCS.PHASECHK.TRANS64.TRYWAIT P0, [UR8+0x80], R3 ;  /* 0x00008003ff0075a7 */ /* 0x0002a20008001108 */
[----:B------:R-:W-:Y:S02]  /*2ab0*/  UIMAD.WIDE.U32 UR8, UR43, UR27, URZ ;  /* 0x0000001b2b0872a5 */ /* 0x000fe4000f8e00ff */
[----:B------:R-:W-:Y:S02]  /*2ac0*/  ULEA UR8, UR48, UR49, 0x5 ;  /* 0x0000003130087291 */ /* 0x000fe4000f8e28ff */
[----:B------:R-:W-:Y:S02]  /*2ad0*/  USHF.R.U32.HI UR9, URZ, UR26, UR9 ;  /* 0x0000001aff097299 */ /* 0x000fe40008011609 */
[----:B------:R-:W-:Y:S02]  /*2ae0*/  ULEA UR37, UR38, UR8, 0xa ;  /* 0x0000000826257291 */ /* 0x000fe4000f8e50ff */
[----:B------:R-:W-:Y:S02]  /*2af0*/  USEL UR9, UR43, UR9, !UP0 ;  /* 0x000000092b097287 */ /* 0x000fe4000c000000 */
[----:B------:R-:W-:Y:S02]  /*2b00*/  UIADD3.X UR29, UPT, UPT, URZ, UR57, URZ, UP1, !UPT ;  /* 0x00000039ff1d7290 */ /* 0x000fe40008ffe4ff */
[----:B------:R-:W-:Y:S02]  /*2b10*/  UIMAD.WIDE.U32 UR12, UR9, UR20, URZ ;  /* 0x00000014090c72a5 */ /* 0x000fe4000f8e00ff */
[----:B------:R-:W-:Y:S02]  /*2b20*/  UIADD3 UR40, UPT, UPT, UR30, 0x8400, URZ ;  /* 0x000084001e287890 */ /* 0x000fe4000fffe0ff */
[----:B------:R-:W-:Y:S02]  /*2b30*/  USHF.R.U32.HI UR13, URZ, UR21, UR13 ;  /* 0x00000015ff0d7299 */ /* 0x000fe4000801160d */
[----:B------:R-:W-:Y:S02]  /*2b40*/  UIADD3 UR12, UPT, UPT, -UR9, URZ, URZ ;  /* 0x000000ff090c7290 */ /* 0x000fe4000fffe1ff */
[----:B------:R-:W-:Y:S02]  /*2b50*/  USEL UR13, UR9, UR13, !UP2 ;  /* 0x0000000d090d7287 */ /* 0x000fe4000d000000 */
[----:B------:R-:W-:Y:S02]  /*2b60*/  UIADD3 UR44, UPT, UPT, UR30, 0x9400, URZ ;  /* 0x000094001e2c7890 */ /* 0x000fe4000fffe0ff */
[----:B------:R-:W-:Y:S02]  /*2b70*/  UIMAD.WIDE.U32 UR14, UR13, UR25, URZ ;  /* 0x000000190d0e72a5 */ /* 0x000fe4000f8e00ff */
[----:B------:R-:W-:Y:S02]  /*2b80*/  UIMAD UR12, UR18, UR12, UR43 ;  /* 0x0000000c120c72a4 */ /* 0x000fe4000f8e022b */
[----:B------:R-:W-:Y:S02]  /*2b90*/  UIADD3 UR34, UP0, UPT, UR56, 0x180, URZ ;  /* 0x0000018038227890 */ /* 0x000fe4000ff1e0ff */
[----:B------:R-:W-:Y:S02]  /*2ba0*/  UIADD3 UR19, UPT, UPT, UR19, 0x1, URZ ;  /* 0x0000000113137890 */ /* 0x000fe4000fffe0ff */
[----:B------:R-:W-:Y:S02]  /*2bb0*/  UIADD3.X UR35, UPT, UPT, URZ, UR57, URZ, UP0, !UPT ;  /* 0x00000039ff237290 */ /* 0x000fe400087fe4ff */
[----:B------:R-:W-:Y:S01]  /*2bc0*/  UISETP.NE.AND UP0, UPT, UR19, UR50, UPT ;  /* 0x000000321300728c */ /* 0x000fe2000bf05270 */
[----:B------:R-:W-:Y:S01]  /*2bd0*/  UMOV UR52, 0x0 ;  /* 0x0000000000347882 */ /* 0x000fe20000000000 */
[----:B------:R-:W-:Y:S01]  /*2be0*/  UMOV UR53, 0x10000000 ;  /* 0x1000000000357882 */ /* 0x000fe20000000000 */
[----:B------:R-:W-:Y:S01]  /*2bf0*/  UMOV UR45, UR41 ;  /* 0x00000029002d7c82 */ /* 0x000fe20008000000 */
[----:B------:R-:W-:Y:S01]  /*2c00*/  UTMALDG.2D.2CTA [UR40], [UR28], desc[UR52] ;  /* 0x000034281c0075b4 */ /* 0x000fe20008209000 */
[----:B------:R-:W-:Y:S01]  /*2c10*/  UMOV UR47, UR43 ;  /* 0x0000002b002f7c82 */ /* 0x000fe20008000000 */
[----:B------:R-:W-:Y:S02]  /*2c20*/  UMOV UR8, UR15 ;  /* 0x0000000f00087c82 */ /* 0x000fe40008000000 */
[----:B------:R-:W-:Y:S02]  /*2c30*/  USHF.R.U32.HI UR11, URZ, UR24, UR8 ;  /* 0x00000018ff0b7299 */ /* 0x000fe40008011608 */
[----:B------:R-:W-:Y:S02]  /*2c40*/  UIADD3 UR8, UPT, UPT, UR31, 0x28400, URZ ;  /* 0x000284001f087890 */ /* 0x000fe4000fffe0ff */
[----:B------:R-:W-:Y:S01]  /*2c50*/  USEL UR14, UR13, UR11, !UP3 ;  /* 0x0000000b0d0e7287 */ /* 0x000fe2000d800000 */
[----:B------:R-:W-:Y:S01]  /*2c60*/  UTMALDG.2D.2CTA [UR44], [UR28], desc[UR52] ;  /* 0x0000342c1c0075b4 */ /* 0x000fe20008209000 */
[----:B------:R-:W-:Y:S02]  /*2c70*/  UIADD3 UR11, UPT, UPT, -UR13, URZ, URZ ;  /* 0x000000ff0d0b7290 */ /* 0x000fe4000fffe1ff */
[----:B------:R-:W-:Y:S02]  /*2c80*/  UIADD3 UR15, UPT, UPT, -UR14, URZ, URZ ;  /* 0x000000ff0e0f7290 */ /* 0x000fe4000fffe1ff */
        /* <DEDUP_REMOVED lines=10> */
.L_x_30:
[----:B------:R-:W-:Y:S01]  /*2d30*/  SHF.L.U32 R3, R2, 0x1f, RZ ;  /* 0x0000001f02037819 */ /* 0x000fe200000006ff */
[----:B------:R-:W-:-:S03]  /*2d40*/  NOP ;  /* 0x0000000000007918 */ /* 0x000fc60000000000 */
[----:B--2---:R-:W2:Y:S02]  /*2d50*/  SYNCS.PHASECHK.TRANS64.TRYWAIT P0, [UR33+0x150], R3 ;  /* 0x00015003ff0075a7 */ /* 0x004ea40008001121 */
[----:B--2---:R-:W-:Y:S05]  /*2d60*/  @!P0 BRA `(.L_x_37) ;  /* 0x0000008800248947 */ /* 0x004fea0003800000 */
.L_x_158:
[----:B------:R-:W2:Y:S01]  /*2d70*/  LDS.128 R4, [UR33+0x190] ;  /* 0x00019021ff047984 */ /* 0x000ea20008000c00 */
[----:B------:R-:W-:Y:S02]  /*2d80*/  UIADD3 UR4, UPT, UPT, UR33, 0x158, URZ ;  /* 0x0000015821047890 */ /* 0x000fe4000fffe0ff */
[----:B------:R-:W-:Y:S01]  /*2d90*/  UISETP.GE.AND UP0, UPT, UR39, 0x1, UPT ;  /* 0x000000012700788c */ /* 0x000fe2000bf06270 */
[----:B------:R-:W-:Y:S01]  /*2da0*/  @!PT LDS RZ, [RZ] ;  /* 0x00000000fffff984 */ /* 0x000fe20000000800 */
[----:B------:R-:W-:Y:S01]  /*2db0*/  @!PT LDS RZ, [RZ] ;  /* 0x00000000fffff984 */ /* 0x000fe20000000800 */
[----:B------:R-:W-:Y:S01]  /*2dc0*/  @!PT LDS RZ, [RZ] ;  /* 0x00000000fffff984 */ /* 0x000fe20000000800 */
[----:B------:R-:W-:Y:S01]  /*2dd0*/  @!PT LDS RZ, [RZ] ;  /* 0x00000000fffff984 */ /* 0x000fe20000000800 */
[----:B------:R4:W-:Y:S06]  /*2de0*/  MEMBAR.ALL.CTA ;  /* 0x0000000000007992 */ /* 0x0009ec0000008000 */
[----:B----4-:R-:W4:Y:S01]  /*2df0*/  FENCE.VIEW.ASYNC.S ;  /* 0x00000000000073c6 */ /* 0x010f220000000000 */
[----:B------:R-:W-:-:S09]  /*2e00*/  UPRMT UR4, URZ, 0x654, UR4 ;  /* 0x00000654ff047896 */ /* 0x000fd20008000004 */
[----:B----4-:R-:W-:Y:S01]  /*2e10*/  SYNCS.ARRIVE.TRANS64.RED.A1T0 RZ, [UR4], RZ ;  /* 0x000000ffffff79a7 */ /* 0x010fe20008100404 */
[----:B--2---:R-:W-:-:S13]  /*2e20*/  LOP3.LUT P0, RZ, R6, 0x1, RZ, 0xc0, !PT ;  /* 0x0000000106ff7812 */ /* 0x004fda000780c0ff */
[----:B------:R-:W-:Y:S01]  /*2e30*/  VOTEU.ANY UP1, P0 ;  /* 0x0000000000ff7886 */ /* 0x000fe20000020100 */
[----:B------:R-:W-:-:S13]  /*2e40*/  PLOP3.LUT P0, PT, PT, PT, UP1, 0x80, 0x8 ;  /* 0x000000000008781c */ /* 0x000fda0003f0f018 */
[----:B-1----:R-:W-:Y:S02]  /*2e50*/  @P0 MOV R0, R4 ;  /* 0x0000000400000202 */ /* 0x002fe40000000f00 */
[----:B------:R-:W-:Y:S02]  /*2e60*/  @P0 LOP3.LUT R4, R5, 0xffff, RZ, 0xc0, !PT ;  /* 0x0000ffff05040812 */ /* 0x000fe400078ec0ff */
[----:B------:R-:W-:Y:S02]  /*2e70*/  @P0 R2UR UR6, R0 ;  /* 0x00000000000602ca */ /* 0x000fe400000e0000 */
[----:B------:R-:W-:-:S11]  /*2e80*/  @P0 R2UR UR5, R4 ;  /* 0x00000000040502ca */ /* 0x000fd600000e0000 */
[----:B------:R-:W-:Y:S02]  /*2e90*/  @UP1 UMOV UR59, UR6 ;  /* 0x00000006003b1c82 */ /* 0x000fe40008000000 */
[----:B------:R-:W-:Y:S01]  /*2ea0*/  @UP1 UMOV UR58, UR5 ;  /* 0x00000005003a1c82 */ /* 0x000fe20008000000 */
[----:B------:R-:W-:Y:S05]  /*2eb0*/  BRA.U !UP0, `(.L_x_38) ;  /* 0x0000000108d47547 */ /* 0x000fea000b800000 */
[----:B------:R-:W3:Y:S01]  /*2ec0*/  LDCU.128 UR16, c[0x0][0xc10] ;  /* 0x00018200ff1077ac */ /* 0x000ee20008000c00 */
[----:B------:R-:W1:Y:S01]  /*2ed0*/  LDCU UR20, c[0x0][0xc20] ;  /* 0x00018400ff1477ac */ /* 0x000e620008000800 */
[----:B------:R-:W2:Y:S01]  /*2ee0*/  LDCU UR13, c[0x0][0xc0c] ;  /* 0x00018180ff0d77ac */ /* 0x000ea20008000800 */
[----:B------:R-:W4:Y:S01]  /*2ef0*/  LDCU.64 UR14, c[0x0][0xc28] ;  /* 0x00018500ff0e77ac */ /* 0x000f220008000a00 */
[----:B------:R-:W-:Y:S02]  /*2f00*/  UISETP.NE.AND UP3, UPT, UR39, 0x1, UPT ;  /* 0x000000012700788c */ /* 0x000fe4000bf65270 */
[----:B---3--:R-:W-:Y:S02]  /*2f10*/  UIMAD.WIDE.U32 UR4, UR62, UR19, URZ ;  /* 0x000000133e0472a5 */ /* 0x008fe4000f8e00ff */
[----:B------:R-:W-:Y:S02]  /*2f20*/  UIMAD.WIDE.U32 UR6, UR63, UR16, URZ ;  /* 0x000000103f0672a5 */ /* 0x000fe4000f8e00ff */
[----:B------:R-:W-:-:S02]  /*2f30*/  UISETP.NE.AND UP0, UPT, UR18, 0x1, UPT ;  /* 0x000000011200788c */ /* 0x000fc4000bf05270 */
[----:B------:R-:W-:Y:S01]  /*2f40*/  UIMAD.WIDE.U32 UR10, UR58, UR19, URZ ;  /* 0x000000133a0a72a5 */ /* 0x000fe2000f8e00ff */
[----:B------:R-:W-:Y:S01]  /*2f50*/  UMOV UR4, UR5 ;  /* 0x0000000500047c82 */ /* 0x000fe20008000000 */
[----:B--2---:R-:W-:Y:S02]  /*2f60*/  UISETP.NE.AND UP2, UPT, UR13, 0x1, UPT ;  /* 0x000000010d00788c */ /* 0x004fe4000bf45270 */
[----:B-1----:R-:W-:Y:S02]  /*2f70*/  USHF.R.U32.HI UR5, URZ, UR20, UR4 ;  /* 0x00000014ff057299 */ /* 0x002fe40008011604 */
[----:B------:R-:W-:Y:S01]  /*2f80*/  UIMAD.WIDE.U32 UR8, UR59, UR16, URZ ;  /* 0x000000103b0872a5 */ /* 0x000fe2000f8e00ff */
[----:B------:R-:W-:Y:S01]  /*2f90*/  UMOV UR4, UR7 ;  /* 0x0000000700047c82 */ /* 0x000fe20008000000 */
[----:B------:R-:W-:Y:S02]  /*2fa0*/  USEL UR5, UR62, UR5, !UP0 ;  /* 0x000000053e057287 */ /* 0x000fe4000c000000 */
[----:B------:R-:W-:-:S02]  /*2fb0*/  USHF.R.U32.HI UR4, URZ, UR17, UR4 ;  /* 0x00000011ff047299 */ /* 0x000fc40008011604 */
[----:B----4-:R-:W-:Y:S02]  /*2fc0*/  UIMAD.WIDE.U32 UR6, UR5, UR14, URZ ;  /* 0x0000000e050672a5 */ /* 0x010fe4000f8e00ff */
[----:B------:R-:W-:Y:S01]  /*2fd0*/  USEL UR12, UR63, UR4, !UP2 ;  /* 0x000000043f0c7287 */ /* 0x000fe2000d000000 */
[----:B------:R-:W-:Y:S02]  /*2fe0*/  UMOV UR8, UR9 ;  /* 0x0000000900087c82 */ /* 0x000fe40008000000 */
[----:B------:R-:W-:Y:S01]  /*2ff0*/  UMOV UR4, UR11 ;  /* 0x0000000b00047c82 */ /* 0x000fe20008000000 */
[----:B------:R-:W-:Y:S01]  /*3000*/  UIMAD.WIDE.U32 UR10, UR12, UR14, URZ ;  /* 0x0000000e0c0a72a5 */ /* 0x000fe2000f8e00ff */
[----:B------:R-:W-:Y:S01]  /*3010*/  UMOV UR6, UR7 ;  /* 0x0000000700067c82 */ /* 0x000fe20008000000 */
[----:B------:R-:W-:Y:S02]  /*3020*/  USHF.R.U32.HI UR4, URZ, UR20, UR4 ;  /* 0x00000014ff047299 */ /* 0x000fe40008011604 */
[----:B------:R-:W-:-:S02]  /*3030*/  @UP3 USHF.R.U32.HI UR5, URZ, UR15, UR6 ;  /* 0x0000000fff053299 */ /* 0x000fc40008011606 */
[----:B------:R-:W-:Y:S01]  /*3040*/  USHF.R.U32.HI UR17, URZ, UR17, UR8 ;  /* 0x00000011ff117299 */ /* 0x000fe20008011608 */
[----:B------:R-:W-:Y:S01]  /*3050*/  UMOV UR6, UR11 ;  /* 0x0000000b00067c82 */ /* 0x000fe20008000000 */
[----:B------:R-:W-:Y:S02]  /*3060*/  USEL UR4, UR58, UR4, !UP0 ;  /* 0x000000043a047287 */ /* 0x000fe4000c000000 */
[----:B------:R-:W-:Y:S02]  /*3070*/  @UP3 USHF.R.U32.HI UR12, URZ, UR15, UR6 ;  /* 0x0000000fff0c3299 */ /* 0x000fe40008011606 */
[----:B------:R-:W-:Y:S02]  /*3080*/  UIMAD UR6, UR39, UR5, URZ ;  /* 0x00000005270672a4 */ /* 0x000fe4000f8e02ff */
[----:B------:R-:W-:Y:S02]  /*3090*/  USEL UR5, UR59, UR17, !UP2 ;  /* 0x000000113b057287 */ /* 0x000fe4000d000000 */
[----:B------:R-:W-:-:S02]  /*30a0*/  UIMAD UR8, UR39, UR12, URZ ;  /* 0x0000000c270872a4 */ /* 0x000fc4000f8e02ff */
[----:B------:R-:W-:Y:S02]  /*30b0*/  UISETP.GE.AND UP0, UPT, UR4, UR6, UPT ;  /* 0x000000060400728c */ /* 0x000fe4000bf06270 */
[----:B------:R-:W-:Y:S02]  /*30c0*/  UIMAD.WIDE.U32 UR6, UR4, UR14, URZ ;  /* 0x0000000e040672a5 */ /* 0x000fe4000f8e00ff */
[----:B------:R-:W-:Y:S02]  /*30d0*/  UISETP.GE.OR UP0, UPT, UR5, UR8, UP0 ;  /* 0x000000080500728c */ /* 0x000fe40008706670 */
[----:B------:R-:W-:Y:S02]  /*30e0*/  UIMAD.WIDE.U32 UR8, UR5, UR14, URZ ;  /* 0x0000000e050872a5 */ /* 0x000fe4000f8e00ff */
[----:B------:R-:W-:Y:S01]  /*30f0*/  UIADD3 UR10, UPT, UPT, -UR4, URZ, URZ ;  /* 0x000000ff040a7290 */ /* 0x000fe2000fffe1ff */
[----:B------:R-:W-:Y:S02]  /*3100*/  UMOV UR6, UR7 ;  /* 0x0000000700067c82 */ /* 0x000fe40008000000 */
[----:B------:R-:W-:-:S02]  /*3110*/  USHF.R.U32.HI UR6, URZ, UR15, UR6 ;  /* 0x0000000fff067299 */ /* 0x000fc40008011606 */
[----:B------:R-:W-:Y:S02]  /*3120*/  UIMAD UR10, UR18, UR10, UR58 ;  /* 0x0000000a120a72a4 */ /* 0x000fe4000f8e023a */
[----:B------:R-:W-:Y:S01]  /*3130*/  USEL UR6, UR4, UR6, !UP3 ;  /* 0x0000000604067287 */ /* 0x000fe2000d800000 */
[----:B------:R-:W-:Y:S01]  /*3140*/  @!UP0 UMOV UR7, UR9 ;  /* 0x0000000900078c82 */ /* 0x000fe20008000000 */
[----:B------:R-:W-:Y:S02]  /*3150*/  UIADD3 UR9, UPT, UPT, -UR5, URZ, URZ ;  /* 0x000000ff05097290 */ /* 0x000fe4000fffe1ff */
[----:B------:R-:W-:Y:S02]  /*3160*/  @!UP0 USHF.R.U32.HI UR7, URZ, UR15, UR7 ;  /* 0x0000000fff078299 */ /* 0x000fe40008011607 */
[----:B------:R-:W-:Y:S02]  /*3170*/  UIADD3 UR8, UPT, UPT, -UR6, URZ, URZ ;  /* 0x000000ff06087290 */ /* 0x000fe4000fffe1ff */
[----:B------:R-:W-:-:S02]  /*3180*/  @!UP0 USEL UR7, UR5, UR7, !UP3 ;  /* 0x0000000705078287 */ /* 0x000fc4000d800000 */
[----:B------:R-:W-:Y:S02]  /*3190*/  UIMAD UR8, UR39, UR8, UR4 ;  /* 0x00000008270872a4 */ /* 0x000fe4000f8e0204 */
[----:B------:R-:W-:Y:S02]  /*31a0*/  @!UP0 UIADD3 UR6, UPT, UPT, UR6, -UR7, URZ ;  /* 0x8000000706068290 */ /* 0x000fe4000fffe0ff */
[----:B------:R-:W-:Y:S02]  /*31b0*/  @!UP0 UIMAD UR7, UR8, UR12, UR7 ;  /* 0x0000000c080782a4 */ /* 0x000fe4000f8e0207 */
[----:B------:R-:W-:Y:S02]  /*31c0*/  @!UP0 UIMAD UR4, UR39, UR6, UR5 ;  /* 0x00000006270482a4 */ /* 0x000fe4000f8e0205 */
[----:B------:R-:W-:Y:S02]  /*31d0*/  UIMAD UR6, UR13, UR9, UR59 ;  /* 0x000000090d0672a4 */ /* 0x000fe4000f8e023b */
[----:B------:R-:W-:Y:S01]  /*31e0*/  UIMAD UR58, UR4, UR18, UR10 ;  /* 0x00000012043a72a4 */ /* 0x000fe2000f8e020a */
[----:B------:R-:W-:-:S02]  /*31f0*/  @!UP0 UMOV UR5, UR7 ;  /* 0x0000000700058c82 */ /* 0x000fc40008000000 */
[----:B------:R-:W-:-:S12]  /*3200*/  UIMAD UR59, UR5, UR13, UR6 ;  /* 0x0000000d053b72a4 */ /* 0x000fd8000f8e0206 */
.L_x_38:
[----:B------:R-:W1:Y:S02]  /*3210*/  LDCU UR4, c[0x0][0xc30] ;  /* 0x00018600ff0477ac */ /* 0x000e640008000800 */
[----:B-1----:R-:W-:-:S09]  /*3220*/  UISETP.NE.AND UP0, UPT, UR4, 0x1, UPT ;  /* 0x000000010400788c */ /* 0x002fd2000bf05270 */
[----:B------:R-:W-:Y:S05]  /*3230*/  BRA.U UP0, `(.L_x_39) ;  /* 0x0000000100447547 */ /* 0x000fea000b800000 */
[----:B------:R-:W1:Y:S01]  /*3240*/  LDCU.128 UR8, c[0x0][0xc10] ;  /* 0x00018200ff0877ac */ /* 0x000e620008000c00 */
[----:B------:R-:W2:Y:S01]  /*3250*/  LDCU UR12, c[0x0][0xc0c] ;  /* 0x00018180ff0c77ac */ /* 0x000ea20008000800 */
[----:B------:R-:W4:Y:S01]  /*3260*/  LDCU UR13, c[0x0][0xc20] ;  /* 0x00018400ff0d77ac */ /* 0x000f220008000800 */
[----:B-1----:R-:W-:Y:S02]  /*3270*/  UIMAD.WIDE.U32 UR6, UR59, UR8, URZ ;  /* 0x000000083b0672a5 */ /* 0x002fe4000f8e00ff */
[----:B------:R-:W-:Y:S02]  /*3280*/  UIMAD.WIDE.U32 UR4, UR58, UR11, URZ ;  /* 0x0000000b3a0472a5 */ /* 0x000fe4000f8e00ff */
[----:B--2---:R-:W-:Y:S02]  /*3290*/  UISETP.NE.AND UP2, UPT, UR12, 0x1, UPT ;  /* 0x000000010c00788c */ /* 0x004fe4000bf45270 */
[----:B------:R-:W-:Y:S01]  /*32a0*/  UISETP.NE.AND UP0, UPT, UR10, 0x1, UPT ;  /* 0x000000010a00788c */ /* 0x000fe2000bf05270 */
[----:B------:R-:W-:-:S02]  /*32b0*/  UMOV UR6, UR7 ;  /* 0x0000000700067c82 */ /* 0x000fc40008000000 */
[----:B------:R-:W-:Y:S01]  /*32c0*/  UMOV UR4, UR5 ;  /* 0x0000000500047c82 */ /* 0x000fe20008000000 */
[----:B------:R-:W-:Y:S02]  /*32d0*/  USHF.R.U32.HI UR6, URZ, UR9, UR6 ;  /* 0x00000009ff067299 */ /* 0x000fe40008011606 */
[----:B----4-:R-:W-:Y:S02]  /*32e0*/  USHF.R.U32.HI UR4, URZ, UR13, UR4 ;  /* 0x0000000dff047299 */ /* 0x010fe40008011604 */
[----:B------:R-:W-:Y:S02]  /*32f0*/  USEL UR5, UR59, UR6, !UP2 ;  /* 0x000000063b057287 */ /* 0x000fe4000d000000 */
[----:B------:R-:W-:-:S04]  /*3300*/  USEL UR4, UR58, UR4, !UP0 ;  /* 0x000000043a047287 */ /* 0x000fc8000c000000 */
[----:B------:R-:W-:Y:S02]  /*3310*/  UIADD3 UR6, UPT, UPT, UR5, -UR4, URZ ;  /* 0x8000000405067290 */ /* 0x000fe4000fffe0ff */
[----:B------:R-:W-:Y:S02]  /*3320*/  UIADD3 UR4, UPT, UPT, -UR5, UR4, URZ ;  /* 0x0000000405047290 */ /* 0x000fe4000fffe1ff */
[----:B------:R-:W-:Y:S02]  /*3330*/  UIMAD UR58, UR6, UR10, UR58 ;  /* 0x0000000a063a72a4 */ /* 0x000fe4000f8e023a */
[----:B------:R-:W-:-:S12]  /*3340*/  UIMAD UR59, UR4, UR12, UR59 ;  /* 0x0000000c043b72a4 */ /* 0x000fd8000f8e023b */
.L_x_39:
[----:B------:R-:W-:Y:S02]  /*3350*/  R2UR UR5, R92 ;  /* 0x000000005c0572ca */ /* 0x000fe400000e0000 */
[----:B------:R-:W-:Y:S02]  /*3360*/  R2UR UR4, R91 ;  /* 0x000000005b0472ca */ /* 0x000fe400000e0000 */
[----:B------:R-:W-:Y:S02]  /*3370*/  PLOP3.LUT P1, PT, PT, PT, PT, 0x80, 0x8 ;  /* 0x000000000008781c */ /* 0x000fe40003f2f070 */
[----:B------:R-:W-:-:S07]  /*3380*/  LOP3.LUT R2, R2, 0x1, RZ, 0x3c, !PT ;  /* 0x0000000102027812 */ /* 0x000fce00078e3cff */
[----:B------:R-:W-:Y:S02]  /*3390*/  UIADD3 UR28, UPT, UPT, UR59, UR5, URZ ;  /* 0x000000053b1c7290 */ /* 0x000fe4000fffe0ff */
[----:B------:R-:W-:Y:S01]  /*33a0*/  UIADD3 UR21, UPT, UPT, UR58, UR4, URZ ;  /* 0x000000043a157290 */ /* 0x000fe2000fffe0ff */
[----:B------:R-:W-:Y:S11]  /*33b0*/  BRA.U UP1, `(.L_x_40) ;  /* 0xffffffe5016c7547 */ /* 0x000ff6000b83ffff */
[----:B------:R-:W-:Y:S01]  /*33c0*/  UIADD3 UR33, UPT, UPT, UR33, 0x80, URZ ;  /* 0x0000008021217890 */ /* 0x000fe2000fffe0ff */
[----:B------:R-:W-:-:S03]  /*33d0*/  MOV R3, UR32 ;  /* 0x0000002000037c02 */ /* 0x000fc60008000f00 */
[----:B------:R-:W-:Y:S01]  /*33e0*/  ULEA UR4, UR36, UR33, 0x3 ;  /* 0x0000002124047291 */ /* 0x000fe2000f8e18ff */
[----:B------:R-:W-:-:S08]  /*33f0*/  SHF.L.U32 R3, R3, 0x1f, RZ ;  /* 0x0000001f03037819 */ /* 0x000fd000000006ff */
[----:B------:R-:W1:Y:S02]  /*3400*/  SYNCS.PHASECHK.TRANS64.TRYWAIT P0, [UR4], R3 ;  /* 0x00000003ff0075a7 */ /* 0x000e640008001104 */
[----:B-1----:R-:W-:Y:S05]  /*3410*/  @!P0 BRA `(.L_x_41) ;  /* 0x0000008000908947 */ /* 0x002fea0003800000 */
.L_x_160:
[----:B------:R-:W-:-:S04]  /*3420*/  UIADD3 UR4, UPT, UPT, UR36, 0x1, URZ ;  /* 0x0000000124047890 */ /* 0x000fc8000fffe0ff */
[----:B------:R-:W-:-:S04]  /*3430*/  UISETP.NE.AND UP0, UPT, UR4, 0x10, UPT ;  /* 0x000000100400788c */ /* 0x000fc8000bf05270 */
[----:B------:R-:W-:Y:S02]  /*3440*/  USEL UR5, URZ, 0x1, UP0 ;  /* 0x00000001ff057887 */ /* 0x000fe40008000000 */
[----:B------:R-:W-:Y:S02]  /*3450*/  USEL UR4, UR4, URZ, UP0 ;  /* 0x000000ff04047287 */ /* 0x000fe40008000000 */
[----:B------:R-:W-:Y:S02]  /*3460*/  ULOP3.LUT UR6, UR32, UR5, URZ, 0x3c, !UPT ;  /* 0x0000000520067292 */ /* 0x000fe4000f8e3cff */
[----:B------:R-:W-:-:S04]  /*3470*/  ULEA UR5, UR4, UR33, 0x3 ;  /* 0x0000002104057291 */ /* 0x000fc8000f8e18ff */
[----:B-1----:R-:W-:-:S04]  /*3480*/  MOV R3, UR6 ;  /* 0x0000000600037c02 */ /* 0x002fc80008000f00 */
[----:B------:R-:W-:-:S04]  /*3490*/  SHF.L.U32 R3, R3, 0x1f, RZ ;  /* 0x0000001f03037819 */ /* 0x000fc800000006ff */
[----:B------:R-:W1:Y:S02]  /*34a0*/  SYNCS.PHASECHK.TRANS64.TRYWAIT P0, [UR5], R3 ;  /* 0x00000003ff0075a7 */ /* 0x000e640008001105 */
[----:B-1----:R-:W-:Y:S05]  /*34b0*/  @!P0 BRA `(.L_x_42) ;  /* 0x0000008000808947 */ /* 0x002fea0003800000 */
.L_x_162:
        /* <DEDUP_REMOVED lines=10> */
.L_x_164:
        /* <DEDUP_REMOVED lines=10> */
.L_x_166:
        /* <DEDUP_REMOVED lines=10> */
.L_x_168:
        /* <DEDUP_REMOVED lines=10> */
.L_x_170:
        /* <DEDUP_REMOVED lines=10> */
.L_x_172:
        /* <DEDUP_REMOVED lines=10> */
.L_x_174:
        /* <DEDUP_REMOVED lines=10> */
.L_x_176:
        /* <DEDUP_REMOVED lines=10> */
.L_x_178:
        /* <DEDUP_REMOVED lines=10> */
.L_x_180:
        /* <DEDUP_REMOVED lines=10> */
.L_x_182:
        /* <DEDUP_REMOVED lines=10> */
.L_x_184:
        /* <DEDUP_REMOVED lines=10> */
.L_x_186:
        /* <DEDUP_REMOVED lines=10> */
.L_x_188:
[----:B------:R-:W-:-:S04]  /*3ce0*/  UIADD3 UR4, UPT, UPT, UR4, 0x1, URZ ;  /* 0x0000000104047890 */ /* 0x000fc8000fffe0ff */
[----:B------:R-:W-:-:S04]  /*3cf0*/  UISETP.NE.AND UP0, UPT, UR4, 0x10, UPT ;  /* 0x000000100400788c */ /* 0x000fc8000bf05270 */
[----:B------:R-:W-:Y:S02]  /*3d00*/  USEL UR5, URZ, 0x1, UP0 ;  /* 0x00000001ff057887 */ /* 0x000fe40008000000 */
[----:B------:R-:W-:Y:S02]  /*3d10*/  USEL UR4, UR4, URZ, UP0 ;  /* 0x000000ff04047287 */ /* 0x000fe40008000000 */
[----:B------:R-:W-:Y:S02]  /*3d20*/  ULOP3.LUT UR5, UR6, UR5, URZ, 0x3c, !UPT ;  /* 0x0000000506057292 */ /* 0x000fe4000f8e3cff */
[----:B------:R-:W-:-:S04]  /*3d30*/  ULEA UR4, UR4, UR33, 0x3 ;  /* 0x0000002104047291 */ /* 0x000fc8000f8e18ff */
[----:B------:R-:W-:Y:S02]  /*3d40*/  IMAD.U32 R2, RZ, RZ, UR5 ;  /* 0x00000005ff027e24 */ /* 0x000fe4000f8e00ff */
[----:B-1----:R-:W-:-:S03]  /*3d50*/  MOV R0, UR4 ;  /* 0x0000000400007c02 */ /* 0x002fc60008000f00 */
[----:B------:R-:W-:-:S07]  /*3d60*/  SHF.L.U32 R3, R2, 0x1f, RZ ;  /* 0x0000001f02037819 */ /* 0x000fce00000006ff */
.L_x_56:
[----:B-1----:R1:W2:Y:S02]  /*3d70*/  SYNCS.PHASECHK.TRANS64.TRYWAIT P0, [R0+URZ], R3 ;  /* 0x00000003000075a7 */ /* 0x0022a400080011ff */
[----:B--2---:R-:W-:Y:S05]  /*3d80*/  @!P0 NANOSLEEP.SYNCS 0x989680 ;  /* 0x009896800000895d */ /* 0x004fea0003900000 */
[----:B------:R-:W2:Y:S02]  /*3d90*/  @!P0 SYNCS.PHASECHK.TRANS64 P0, [R0+URZ], R3 ;  /* 0x00000003000085a7 */ /* 0x000ea400080010ff */
[----:B--23--:R-:W-:Y:S05]  /*3da0*/  @P0 EXIT ;  /* 0x000000000000094d */ /* 0x00cfea0003800000 */
[----:B------:R-:W-:Y:S05]  /*3db0*/  BRA `(.L_x_56) ;  /* 0xfffffffc00ec7947 */ /* 0x000fea000383ffff */
.L_x_22:
[----:B------:R-:W2:Y:S02]  /*3dc0*/  S2UR UR4, SR_CgaCtaId ;  /* 0x00000000000479c3 */ /* 0x000ea40000008800 */
[----:B--2---:R-:W-:-:S04]  /*3dd0*/  UISETP.NE.AND UP0, UPT, UR4, URZ, UPT ;  /* 0x000000ff0400728c */ /* 0x004fc8000bf05270 */
[----:B------:R-:W-:-:S09]  /*3de0*/  UISETP.NE.OR UP0, UPT, UR18, 0x1, UP0 ;  /* 0x000000011200788c */ /* 0x000fd20008705670 */
[----:B------:R-:W-:Y:S05]  /*3df0*/  BRA.U UP0, `(.L_x_57) ;  /* 0x0000000100b47547 */ /* 0x000fea000b800000 */
[----:B------:R-:W2:Y:S01]  /*3e00*/  S2UR UR5, SR_CgaCtaId ;  /* 0x00000000000579c3 */ /* 0x000ea20000008800 */
[----:B------:R-:W-:Y:S01]  /*3e10*/  UMOV UR4, 0x400 ;  /* 0x0000040000047882 */ /* 0x000fe20000000000 */
[----:B------:R-:W-:Y:S01]  /*3e20*/  HFMA2 R2, -RZ, RZ, 0, 5.9604644775390625e-08 ;  /* 0x00000001ff027431 */ /* 0x000fe200000001ff */
[----:B------:R-:W-:Y:S01]  /*3e30*/  ISETP.GE.U32.AND P0, PT, R3, 0x2, PT ;  /* 0x000000020300780c */ /* 0x000fe20003f06070 */
[----:B------:R-:W-:Y:S01]  /*3e40*/  IMAD.MOV.U32 R8, RZ, RZ, RZ ;  /* 0x000000ffff087224 */ /* 0x000fe200078e00ff */
[----:B--2---:R-:W-:-:S04]  /*3e50*/  ULEA UR4, UR5, UR4, 0x18 ;  /* 0x0000000405047291 */ /* 0x004fc8000f8ec0ff */
[----:B------:R-:W-:Y:S02]  /*3e60*/  UIADD3 UR5, UPT, UPT, UR4, 0x158, URZ ;  /* 0x0000015804057890 */ /* 0x000fe4000fffe0ff */
[----:B------:R-:W-:Y:S02]  /*3e70*/  UIADD3 UR8, UPT, UPT, UR4, 0x150, URZ ;  /* 0x0000015004087890 */ /* 0x000fe4000fffe0ff */
[----:B------:R-:W-:-:S12]  /*3e80*/  UPRMT UR5, URZ, 0x654, UR5 ;  /* 0x00000654ff057896 */ /* 0x000fd80008000005 */
.L_x_60:
[----:B------:R-:W-:Y:S01]  /*3e90*/  SHF.L.U32 R7, R2, 0x1f, RZ ;  /* 0x0000001f02077819 */ /* 0x000fe200000006ff */
[----:B------:R-:W-:Y:S02]  /*3ea0*/  IMAD.U32 R4, RZ, RZ, UR8 ;  /* 0x00000008ff047e24 */ /* 0x000fe4000f8e00ff */
[----:B------:R-:W-:Y:S01]  /*3eb0*/  @!P0 IMAD.MOV.U32 R5, RZ, RZ, 0x10 ;  /* 0x00000010ff058424 */ /* 0x000fe200078e00ff */
[----:B------:R-:W2:Y:S02]  /*3ec0*/  SYNCS.PHASECHK.TRANS64.TRYWAIT P1, [UR4+0x158], R7 ;  /* 0x00015807ff0075a7 */ /* 0x000ea40008021104 */
[----:B------:R-:W-:-:S04]  /*3ed0*/  PRMT R9, R3, 0x654, R4 ;  /* 0x0000065403097816 */ /* 0x000fc80000000004 */
[----:B------:R-:W-:Y:S01]  /*3ee0*/  SEL R0, R9, R0, !P0 ;  /* 0x0000000009007207 */ /* 0x000fe20004000000 */
[----:B--2---:R-:W-:Y:S06]  /*3ef0*/  @!P1 BRA `(.L_x_58) ;  /* 0x0000007c00409947 */ /* 0x004fec0003800000 */
.L_x_190:
[----:B------:R-:W-:Y:S01]  /*3f00*/  UIADD3 UR6, UPT, UPT, UR4, 0x190, URZ ;  /* 0x0000019004067890 */ /* 0x000fe2000fffe0ff */
[----:B------:R3:W-:Y:S01]  /*3f10*/  @!P0 SYNCS.ARRIVE.TRANS64.RED RZ, [R0+URZ], R5 ;  /* 0x0000000500ff89a7 */ /* 0x0007e200080004ff */
[----:B------:R-:W-:Y:S01]  /*3f20*/  UIADD3 UR7, UPT, UPT, UR4, 0x150, URZ ;  /* 0x0000015004077890 */ /* 0x000fe2000fffe0ff */
[----:B------:R-:W-:-:S08]  /*3f30*/  LOP3.LUT R2, R2, 0x1, RZ, 0x3c, !PT ;  /* 0x0000000102027812 */ /* 0x000fd000078e3cff */
[----:B------:R-:W-:Y:S06]  /*3f40*/  UGETNEXTWORKID.BROADCAST [UR6], [UR7] ;  /* 0x00000000060073ca */ /* 0x000fec0008000100 */
[----:B---3--:R-:W-:-:S04]  /*3f50*/  SHF.L.U32 R5, R8, 0x1f, RZ ;  /* 0x0000001f08057819 */ /* 0x008fc800000006ff */
[----:B------:R-:W3:Y:S02]  /*3f60*/  SYNCS.PHASECHK.TRANS64.TRYWAIT P1, [UR4+0x150], R5 ;  /* 0x00015005ff0075a7 */ /* 0x000ee40008021104 */
[----:B---3--:R-:W-:Y:S05]  /*3f70*/  @!P1 BRA `(.L_x_59) ;  /* 0x0000007c00389947 */ /* 0x008fea0003800000 */
.L_x_192:
[----:B--2---:R-:W2:Y:S01]  /*3f80*/  LDS.128 R4, [UR4+0x190] ;  /* 0x00019004ff047984 */ /* 0x004ea20008000c00 */
[----:B------:R-:W-:Y:S01]  /*3f90*/  LOP3.LUT R8, R8, 0x1, RZ, 0x3c, !PT ;  /* 0x0000000108087812 */ /* 0x000fe200078e3cff */
[----:B------:R-:W-:Y:S01]  /*3fa0*/  @!PT LDS RZ, [RZ] ;  /* 0x00000000fffff984 */ /* 0x000fe20000000800 */
[----:B------:R-:W-:Y:S01]  /*3fb0*/  @!PT LDS RZ, [RZ] ;  /* 0x00000000fffff984 */ /* 0x000fe20000000800 */
[----:B------:R-:W-:Y:S01]  /*3fc0*/  @!PT LDS RZ, [RZ] ;  /* 0x00000000fffff984 */ /* 0x000fe20000000800 */
[----:B------:R-:W-:Y:S01]  /*3fd0*/  @!PT LDS RZ, [RZ] ;  /* 0x00000000fffff984 */ /* 0x000fe20000000800 */
[----:B------:R3:W-:Y:S06]  /*3fe0*/  MEMBAR.ALL.CTA ;  /* 0x0000000000007992 */ /* 0x0007ec0000008000 */
[----:B---3--:R-:W3:Y:S02]  /*3ff0*/  FENCE.VIEW.ASYNC.S ;  /* 0x00000000000073c6 */ /* 0x008ee40000000000 */
[----:B---3--:R-:W-:Y:S01]  /*4000*/  SYNCS.ARRIVE.TRANS64.RED.A1T0 RZ, [UR5], RZ ;  /* 0x000000ffffff79a7 */ /* 0x008fe20008100405 */
[----:B--2---:R-:W-:-:S13]  /*4010*/  LOP3.LUT P1, RZ, R6, 0x1, RZ, 0xc0, !PT ;  /* 0x0000000106ff7812 */ /* 0x004fda000782c0ff */
[----:B------:R-:W-:Y:S05]  /*4020*/  @P1 BRA `(.L_x_60) ;  /* 0xfffffffc00981947 */ /* 0x000fea000383ffff */
[----:B------:R-:W-:-:S04]  /*4030*/  SHF.L.U32 R0, R2, 0x1f, RZ ;  /* 0x0000001f02007819 */ /* 0x000fc800000006ff */
[----:B------:R-:W2:Y:S02]  /*4040*/  SYNCS.PHASECHK.TRANS64 P0, [UR4+0x158], R0 ;  /* 0x00015800ff0075a7 */ /* 0x000ea40008001004 */
[----:B-12---:R-:W-:Y:S05]  /*4050*/  @P0 EXIT ;  /* 0x000000000000094d */ /* 0x006fea0003800000 */
[----:B------:R-:W-:-:S07]  /*4060*/  MOV R0, UR4 ;  /* 0x0000000400007c02 */ /* 0x000fce0008000f00 */
.L_x_61:
[----:B-1----:R-:W-:-:S04]  /*4070*/  SHF.L.U32 R3, R2, 0x1f, RZ ;  /* 0x0000001f02037819 */ /* 0x002fc800000006ff */
[----:B------:R1:W2:Y:S03]  /*4080*/  SYNCS.PHASECHK.TRANS64.TRYWAIT P0, [R0+URZ+0x158], R3 ;  /* 0x00015803000075a7 */ /* 0x0002a600080011ff */
[----:B--2---:R-:W-:Y:S05]  /*4090*/  @!P0 NANOSLEEP.SYNCS 0x989680 ;  /* 0x009896800000895d */ /* 0x004fea0003900000 */
[----:B------:R-:W2:Y:S02]  /*40a0*/  @!P0 SYNCS.PHASECHK.TRANS64 P0, [R0+URZ+0x158], R3 ;  /* 0x00015803000085a7 */ /* 0x000ea400080010ff */
[----:B--2---:R-:W-:Y:S05]  /*40b0*/  @P0 EXIT ;  /* 0x000000000000094d */ /* 0x004fea0003800000 */
[----:B------:R-:W-:Y:S05]  /*40c0*/  BRA `(.L_x_61) ;  /* 0xfffffffc00e87947 */ /* 0x000fea000383ffff */
.L_x_57:
[----:B------:R-:W-:Y:S05]  /*40d0*/  BRA.U UP4, `(.L_x_62) ;  /* 0x0000001104607547 */ /* 0x000fea000b800000 */
[----:B------:R-:W2:Y:S01]  /*40e0*/  S2UR UR4, SR_CgaCtaId ;  /* 0x00000000000479c3 */ /* 0x000ea20000008800 */
[----:B------:R-:W-:Y:S01]  /*40f0*/  UMOV UR5, 0x40 ;  /* 0x0000004000057882 */ /* 0x000fe20000000000 */
[----:B------:R-:W-:Y:S01]  /*4100*/  NOP ;  /* 0x0000000000007918 */ /* 0x000fe20000000000 */
[----:B------:R-:W-:Y:S01]  /*4110*/  UMOV UR6, 0x400 ;  /* 0x0000040000067882 */ /* 0x000fe20000000000 */
[----:B--2---:R-:W-:Y:S02]  /*4120*/  ULEA UR5, UR4, UR5, 0x18 ;  /* 0x0000000504057291 */ /* 0x004fe4000f8ec0ff */
[----:B------:R-:W-:-:S07]  /*4130*/  ULEA UR6, UR4, UR6, 0x18 ;  /* 0x0000000604067291 */ /* 0x000fce000f8ec0ff */
[----:B------:R-:W2:Y:S02]  /*4140*/  LDS.U8 R3, [UR5+0x1c] ;  /* 0x00001c05ff037984 */ /* 0x000ea40008000000 */
[----:B--2---:R-:W-:-:S13]  /*4150*/  ISETP.NE.AND P0, PT, R3, RZ, PT ;  /* 0x000000ff0300720c */ /* 0x004fda0003f05270 */
[----:B------:R-:W-:Y:S05]  /*4160*/  @P0 BRA `(.L_x_63) ;  /* 0x0000000400080947 */ /* 0x000fea0003800000 */
[----:B------:R-:W-:Y:S02]  /*4170*/  UISETP.NE.U32.AND UP1, UPT, UR33, 0x1, UPT ;  /* 0x000000012100788c */ /* 0x000fe4000bf25070 */
[----:B------:R-:W-:-:S07]  /*4180*/  UIADD3 UR7, UPT, UPT, UR5, 0x8, URZ ;  /* 0x0000000805077890 */ /* 0x000fce000fffe0ff */
[----:B------:R-:W-:Y:S05]  /*4190*/  BRA.U !UP1, `(.L_x_64) ;  /* 0x00000001099c7547 */ /* 0x000fea000b800000 */
[----:B------:R-:W-:Y:S01]  /*41a0*/  ELECT P0, URZ, PT ;  /* 0x0000000000ff782f */ /* 0x000fe20003800000 */
[----:B------:R-:W-:-:S12]  /*41b0*/  BSSY B0, `(.L_x_64) ;  /* 0x0000025000007945 */ /* 0x000fd80003800000 */
[----:B------:R-:W-:Y:S05]  /*41c0*/  @!P0 BRA `(.L_x_65) ;  /* 0x00000000008c8947 */ /* 0x000fea0003800000 */
[----:B------:R-:W-:-:S05]  /*41d0*/  UMOV UR4, 0x10 ;  /* 0x0000001000047882 */ /* 0x000fca0000000000 */
[----:B------:R-:W-:Y:S04]  /*41e0*/  DEPBAR.LE SB2, 0x36 ;  /* 0x0000ad800000791a */ /* 0x000fe80000000000 */
[----:B------:R-:W2:Y:S02]  /*41f0*/  UTCATOMSWS.2CTA.FIND_AND_SET.ALIGN UP0, UR4, UR4 ;  /* 0x00000004000475e3 */ /* 0x000ea40008200800 */
[----:B--2---:R-:W-:Y:S01]  /*4200*/  MOV R10, UR4 ;  /* 0x00000004000a7c02 */ /* 0x004fe20008000f00 */
[----:B------:R-:W-:Y:S06]  /*4210*/  BRA.U UP0, `(.L_x_66) ;  /* 0x0000000100187547 */ /* 0x000fec000b800000 */
.L_x_67:
[----:B------:R-:W-:Y:S05]  /*4220*/  NANOSLEEP 0x64 ;  /* 0x000000640000795d */ /* 0x000fea0003800000 */
[----:B------:R-:W-:-:S05]  /*4230*/  UMOV UR4, 0x10 ;  /* 0x0000001000047882 */ /* 0x000fca0000000000 */
[----:B------:R-:W-:Y:S04]  /*4240*/  DEPBAR.LE SB2, 0x36 ;  /* 0x0000ad800000791a */ /* 0x000fe80000000000 */
[----:B------:R-:W2:Y:S02]  /*4250*/  UTCATOMSWS.2CTA.FIND_AND_SET.ALIGN UP0, UR4, UR4 ;  /* 0x00000004000475e3 */ /* 0x000ea40008200800 */
[----:B--2---:R-:W-:Y:S01]  /*4260*/  MOV R10, UR4 ;  /* 0x00000004000a7c02 */ /* 0x004fe20008000f00 */
[----:B------:R-:W-:Y:S05]  /*4270*/  BRA.U !UP0, `(.L_x_67) ;  /* 0xfffffffd08e87547 */ /* 0x000fea000b83ffff */
.L_x_66:
[----:B------:R-:W2:Y:S01]  /*4280*/  LDS R6, [UR5+0x10] ;  /* 0x00001005ff067984 */ /* 0x000ea20008000800 */
[----:B------:R-:W-:Y:S01]  /*4290*/  IMAD.U32 R3, RZ, RZ, UR6 ;  /* 0x00000006ff037e24 */ /* 0x000fe2000f8e00ff */
[----:B------:R-:W-:-:S03]  /*42a0*/  MOV R4, UR32 ;  /* 0x0000002000047c02 */ /* 0x000fc60008000f00 */
[----:B------:R-:W-:Y:S01]  /*42b0*/  VIADD R3, R3, 0x1a0 ;  /* 0x000001a003037836 */ /* 0x000fe20000000000 */
[----:B--2---:R-:W-:-:S04]  /*42c0*/  SHF.L.U32 R6, R6, 0x1f, RZ ;  /* 0x0000001f06067819 */ /* 0x004fc800000006ff */
[----:B------:R-:W2:Y:S02]  /*42d0*/  SYNCS.PHASECHK.TRANS64.TRYWAIT P0, [UR5+0x8], R6 ;  /* 0x00000806ff0075a7 */ /* 0x000ea40008001105 */
[----:B--2---:R-:W-:Y:S05]  /*42e0*/  @P0 BRA `(.L_x_68) ;  /* 0x0000000000080947 */ /* 0x004fea0003800000 */
[----:B------:R-:W2:Y:S02]  /*42f0*/  SYNCS.PHASECHK.TRANS64.TRYWAIT P0, [UR5+0x8], R6 ;  /* 0x00000806ff0075a7 */ /* 0x000ea40008001105 */
[----:B--2---:R-:W-:Y:S05]  /*4300*/  @!P0 BRA `(.L_x_69) ;  /* 0x00000078006c8947 */ /* 0x004fea0003800000 */
.L_x_68:
[----:B------:R-:W-:Y:S01]  /*4310*/  PRMT R4, R4, 0x654, R3 ;  /* 0x0000065404047816 */ /* 0x000fe20000000003 */
[----:B------:R-:W-:Y:S01]  /*4320*/  HFMA2 R3, -RZ, RZ, 0, 5.9604644775390625e-08 ;  /* 0x00000001ff037431 */ /* 0x000fe200000001ff */
[----:B------:R-:W-:Y:S01]  /*4330*/  UPRMT UR4, UR32, 0x654, UR7 ;  /* 0x0000065420047896 */ /* 0x000fe20008000007 */
[----:B------:R-:W-:Y:S02]  /*4340*/  IMAD.MOV.U32 R7, RZ, RZ, 0xffff ;  /* 0x0000ffffff077424 */ /* 0x000fe400078e00ff */
[----:B--2---:R-:W-:Y:S02]  /*4350*/  IMAD.MOV.U32 R6, RZ, RZ, 0x4 ;  /* 0x00000004ff067424 */ /* 0x004fe400078e00ff */
[----:B------:R-:W-:Y:S01]  /*4360*/  IMAD.SHL.U32 R9, R10, 0x20, RZ ;  /* 0x000000200a097824 */ /* 0x000fe200078e00ff */
[----:B------:R-:W-:Y:S02]  /*4370*/  MOV R5, UR4 ;  /* 0x0000000400057c02 */ /* 0x000fe40008000f00 */
[-C--:B------:R-:W-:Y:S01]  /*4380*/  SHF.L.U32 R8, R7, R10.reuse, RZ ;  /* 0x0000000a07087219 */ /* 0x080fe200000006ff */
[----:B------:R2:W-:Y:S01]  /*4390*/  SYNCS.ARRIVE.TRANS64.RED RZ, [UR4], R6 ;  /* 0x00000006ffff79a7 */ /* 0x0005e20008000404 */
[----:B------:R-:W-:Y:S01]  /*43a0*/  SHF.L.U32 R7, R3, R10, RZ ;  /* 0x0000000a03077219 */ /* 0x000fe200000006ff */
[----:B------:R2:W-:Y:S04]  /*43b0*/  STS [UR6+0x1a0], R9 ;  /* 0x0001a009ff007988 */ /* 0x0005e80008000806 */
[----:B------:R2:W-:Y:S04]  /*43c0*/  STAS [R4.64], R10 ;  /* 0x0000000a04007dbd */ /* 0x0005e8000c0008ff */
[----:B------:R2:W-:Y:S04]  /*43d0*/  ATOMS.OR RZ, [UR5+0x14], R8 ;  /* 0x00001408ffff798c */ /* 0x0005e8000b000005 */
[----:B------:R2:W-:Y:S04]  /*43e0*/  ATOMS.OR RZ, [UR5+0x18], R7 ;  /* 0x00001807ffff798c */ /* 0x0005e8000b000005 */
[----:B------:R2:W-:Y:S02]  /*43f0*/  ATOMS.XOR RZ, [UR5+0x10], R3 ;  /* 0x00001003ffff798c */ /* 0x0005e4000b800005 */
.L_x_65:
[----:B-1----:R-:W-:Y:S05]  /*4400*/  BSYNC B0 ;  /* 0x0000000000007941 */ /* 0x002fea0003800000 */
.L_x_64:
[----:B------:R-:W-:Y:S05]  /*4410*/  BRA.U UP1, `(.L_x_70) ;  /* 0x00000001016c7547 */ /* 0x000fea000b800000 */
[----:B------:R-:W-:-:S03]  /*4420*/  UMOV UR4, 0xffffffff ;  /* 0xffffffff00047882 */ /* 0x000fc60000000000 */
[----:B------:R-:W-:Y:S05]  /*4430*/  BRA.DIV UR4, `(.L_x_71) ;  /* 0x0000007a04387947 */ /* 0x000fea000b800000 */
[----:B------:R-:W-:-:S13]  /*4440*/  ELECT P0, URZ, PT ;  /* 0x0000000000ff782f */ /* 0x000fda0003800000 */
.L_x_195:
[----:B------:R-:W-:Y:S05]  /*4450*/  @!P0 BRA `(.L_x_70) ;  /* 0x00000000005c8947 */ /* 0x000fea0003800000 */
[----:B--2---:R-:W2:Y:S02]  /*4460*/  LDS R4, [UR5+0x10] ;  /* 0x00001005ff047984 */ /* 0x004ea40008000800 */
[----:B--2---:R-:W-:-:S04]  /*4470*/  SHF.L.U32 R4, R4, 0x1f, RZ ;  /* 0x0000001f04047819 */ /* 0x004fc800000006ff */
[----:B------:R-:W2:Y:S02]  /*4480*/  SYNCS.PHASECHK.TRANS64.TRYWAIT P0, [UR5+0x8], R4 ;  /* 0x00000804ff0075a7 */ /* 0x000ea40008001105 */
[----:B--2---:R-:W-:Y:S05]  /*4490*/  @P0 BRA `(.L_x_72) ;  /* 0x0000000000080947 */ /* 0x004fea0003800000 */
[----:B------:R-:W2:Y:S02]  /*44a0*/  SYNCS.PHASECHK.TRANS64.TRYWAIT P0, [UR5+0x8], R4 ;  /* 0x00000804ff0075a7 */ /* 0x000ea40008001105 */
[----:B--2---:R-:W-:Y:S05]  /*44b0*/  @!P0 BRA `(.L_x_73) ;  /* 0x00000078003c8947 */ /* 0x004fea0003800000 */
.L_x_72:
[----:B------:R-:W3:Y:S01]  /*44c0*/  LDS R6, [UR6+0x1a0] ;  /* 0x0001a006ff067984 */ /* 0x000ee20008000800 */
[----:B--2---:R-:W-:Y:S02]  /*44d0*/  HFMA2 R3, -RZ, RZ, 0, 5.9604644775390625e-08 ;  /* 0x00000001ff037431 */ /* 0x004fe400000001ff */
[----:B------:R-:W-:Y:S01]  /*44e0*/  IMAD.MOV.U32 R4, RZ, RZ, 0xffff ;  /* 0x0000ffffff047424 */ /* 0x000fe200078e00ff */
[----:B------:R-:W-:Y:S01]  /*44f0*/  UPRMT UR4, UR32, 0x654, UR7 ;  /* 0x0000065420047896 */ /* 0x000fe20008000007 */
[----:B---3--:R-:W-:-:S03]  /*4500*/  IMAD.SHL.U32 R5, R6, 0x20, RZ ;  /* 0x0000002006057824 */ /* 0x008fc600078e00ff */
[-C--:B------:R-:W-:Y:S02]  /*4510*/  SHF.L.U32 R4, R4, R6.reuse, RZ ;  /* 0x0000000604047219 */ /* 0x080fe400000006ff */
[----:B------:R-:W-:Y:S01]  /*4520*/  SHF.L.U32 R6, R3, R6, RZ ;  /* 0x0000000603067219 */ /* 0x000fe200000006ff */
[----:B------:R3:W-:Y:S04]  /*4530*/  STS [UR6+0x1a0], R5 ;  /* 0x0001a005ff007988 */ /* 0x0007e80008000806 */
[----:B------:R3:W-:Y:S04]  /*4540*/  ATOMS.OR RZ, [UR5+0x14], R4 ;  /* 0x00001404ffff798c */ /* 0x0007e8000b000005 */
[----:B------:R3:W-:Y:S01]  /*4550*/  ATOMS.OR RZ, [UR5+0x18], R6 ;  /* 0x00001806ffff798c */ /* 0x0007e2000b000005 */
[----:B------:R-:W-:Y:S03]  /*4560*/  SYNCS.ARRIVE.TRANS64.RED.A1T0 RZ, [UR4], RZ ;  /* 0x000000ffffff79a7 */ /* 0x000fe60008100404 */
[----:B------:R3:W-:Y:S01]  /*4570*/  ATOMS.XOR RZ, [UR5+0x10], R3 ;  /* 0x00001003ffff798c */ /* 0x0007e2000b800005 */
[----:B------:R-:W-:Y:S05]  /*4580*/  BRA `(.L_x_70) ;  /* 0x0000000000107947 */ /* 0x000fea0003800000 */
.L_x_63:
[----:B------:R-:W-:Y:S02]  /*4590*/  MOV R3, 0xffffffff ;  /* 0xffffffff00037802 */ /* 0x000fe40000000f00 */
[----:B------:R-:W-:-:S03]  /*45a0*/  MOV R4, 0x45d0 ;  /* 0x000045d000047802 */ /* 0x000fc60000000f00 */
[----:B------:R2:W-:Y:S04]  /*45b0*/  STS [UR6+0x1a0], R3 ;  /* 0x0001a003ff007988 */ /* 0x0005e80008000806 */
[----:B-12--5:R-:W-:Y:S05]  /*45c0*/  CALL.REL.NOINC `($__internal_1_$__cuda_sm10x_tcgen05_guardrail_trap_phase_invalid_during_alloc) ;  /* 0x0000007c00ec7944 */ /* 0x026fea0003c00000 */
.L_x_70:
[----:B------:R-:W-:Y:S05]  /*45d0*/  WARPSYNC.ALL ;  /* 0x0000000000007948 */ /* 0x000fea0003800000 */
[----:B------:R-:W4:Y:S01]  /*45e0*/  S2UR UR18, SR_CgaCtaId ;  /* 0x00000000001279c3 */ /* 0x000f220000008800 */
[----:B------:R-:W-:Y:S01]  /*45f0*/  UMOV UR4, 0x400 ;  /* 0x0000040000047882 */ /* 0x000fe20000000000 */
[----:B------:R-:W-:-:S06]  /*4600*/  NOP ;  /* 0x0000000000007918 */ /* 0x000fcc0000000000 */
[----:B------:R-:W-:Y:S06]  /*4610*/  BAR.ARV 0x6, 0xa0 ;  /* 0x0182800000007b1d */ /* 0x000fec0000002000 */
[----:B------:R-:W1:Y:S01]  /*4620*/  LDCU UR7, c[0x0][0x394] ;  /* 0x00007280ff0777ac */ /* 0x000e620008000800 */
[----:B------:R-:W-:Y:S01]  /*4630*/  LOP3.LUT R2, R2, 0xffff, RZ, 0xc0, !PT ;  /* 0x0000ffff02027812 */ /* 0x000fe200078ec0ff */
[----:B--2---:R-:W-:Y:S01]  /*4640*/  IMAD.MOV.U32 R8, RZ, RZ, 0x1 ;  /* 0x00000001ff087424 */ /* 0x004fe200078e00ff */
[----:B------:R-:W-:Y:S01]  /*4650*/  LOP3.LUT R0, R0, 0xffff, RZ, 0xc0, !PT ;  /* 0x0000ffff00007812 */ /* 0x000fe200078ec0ff */
[----:B------:R-:W-:Y:S01]  /*4660*/  UMOV UR22, URZ ;  /* 0x000000ff00167c82 */ /* 0x000fe20008000000 */
[----:B------:R-:W-:Y:S01]  /*4670*/  R2UR UR19, R2 ;  /* 0x00000000021372ca */ /* 0x000fe200000e0000 */
[----:B------:R-:W-:Y:S01]  /*4680*/  IMAD.MOV.U32 R2, RZ, RZ, RZ ;  /* 0x000000ffff027224 */ /* 0x000fe200078e00ff */
[----:B------:R-:W-:Y:S01]  /*4690*/  R2UR UR30, R0 ;  /* 0x00000000001e72ca */ /* 0x000fe200000e0000 */
[----:B------:R-:W-:Y:S01]  /*46a0*/  IMAD.MOV.U32 R0, RZ, RZ, RZ ;  /* 0x000000ffff007224 */ /* 0x000fe200078e00ff */
[----:B------:R-:W-:-:S02]  /*46b0*/  UISETP.NE.AND UP4, UPT, UR33, URZ, UPT ;  /* 0x000000ff2100728c */ /* 0x000fc4000bf85270 */
[----:B----4-:R-:W-:Y:S01]  /*46c0*/  ULEA UR18, UR18, UR4, 0x18 ;  /* 0x0000000412127291 */ /* 0x010fe2000f8ec0ff */
[----:B------:R-:W-:Y:S01]  /*46d0*/  UMOV UR15, URZ ;  /* 0x000000ff000f7c82 */ /* 0x000fe20008000000 */
[----:B------:R-:W-:Y:S02]  /*46e0*/  UMOV UR26, 0x0 ;  /* 0x00000000001a7882 */ /* 0x000fe40000000000 */
[----:B------:R-:W-:Y:S02]  /*46f0*/  UIADD3 UR5, UPT, UPT, UR18, 0x8400, URZ ;  /* 0x0000840012057890 */ /* 0x000fe4000fffe0ff */
[----:B------:R-:W-:Y:S02]  /*4700*/  UIADD3 UR6, UPT, UPT, UR18, 0x28400, URZ ;  /* 0x0002840012067890 */ /* 0x000fe4000fffe0ff */
[----:B-1----:R-:W-:Y:S01]  /*4710*/  UIADD3 UR7, UPT, UPT, UR7, 0x1f, URZ ;  /* 0x0000001f07077890 */ /* 0x002fe2000fffe0ff */
[----:B---3--:R-:W1:Y:S01]  /*4720*/  LDS R3, [UR18+0x1a0] ;  /* 0x0001a012ff037984 */ /* 0x008e620008000800 */
[----:B------:R-:W-:-:S02]  /*4730*/  USHF.R.U32.HI UR5, URZ, 0x4, UR5 ;  /* 0x00000004ff057899 */ /* 0x000fc40008011605 */
[----:B------:R-:W-:Y:S02]  /*4740*/  USHF.R.S32.HI UR4, URZ, 0x1f, UR7 ;  /* 0x0000001fff047899 */ /* 0x000fe40008011407 */
[----:B------:R-:W-:Y:S02]  /*4750*/  UIADD3 UR29, UPT, UPT, UR18, 0x158, URZ ;  /* 0x00000158121d7890 */ /* 0x000fe4000fffe0ff */
[----:B------:R-:W-:Y:S02]  /*4760*/  ULEA.HI UR4, UR4, UR7, URZ, 0x5 ;  /* 0x0000000704047291 */ /* 0x000fe4000f8f28ff */
[----:B------:R-:W-:Y:S02]  /*4770*/  USHF.R.U32.HI UR6, URZ, 0x4, UR6 ;  /* 0x00000004ff067899 */ /* 0x000fe40008011606 */
[----:B------:R-:W-:Y:S02]  /*4780*/  USHF.R.S32.HI UR28, URZ, 0x5, UR4 ;  /* 0x00000005ff1c7899 */ /* 0x000fe40008011404 */
[----:B------:R-:W-:-:S02]  /*4790*/  ULOP3.LUT UR20, UR5, 0x3fff, URZ, 0xc0, !UPT ;  /* 0x00003fff05147892 */ /* 0x000fc4000f8ec0ff */
[----:B------:R-:W-:Y:S02]  /*47a0*/  UISETP.LT.AND UP0, UPT, UR28, 0x1, UPT ;  /* 0x000000011c00788c */ /* 0x000fe4000bf01270 */
[----:B------:R-:W-:Y:S02]  /*47b0*/  UPRMT UR29, URZ, 0x654, UR29 ;  /* 0x00000654ff1d7896 */ /* 0x000fe4000800001d */
[----:B------:R-:W-:Y:S02]  /*47c0*/  USEL UR31, UR28, 0x1, !UP0 ;  /* 0x000000011c1f7887 */ /* 0x000fe4000c000000 */
[----:B------:R-:W-:Y:S02]  /*47d0*/  ULOP3.LUT UR21, UR6, 0x3fff, URZ, 0xc0, !UPT ;  /* 0x00003fff06157892 */ /* 0x000fe4000f8ec0ff */
[----:B------:R-:W-:Y:S02]  /*47e0*/  ULOP3.LUT UR20, UR20, 0x1000000, URZ, 0xfc, !UPT ;  /* 0x0100000014147892 */ /* 0x000fe4000f8efcff */
[----:B------:R-:W-:Y:S01]  /*47f0*/  UIADD3 UR31, UPT, UPT, -UR31, URZ, URZ ;  /* 0x000000ff1f1f7290 */ /* 0x000fe2000fffe1ff */
[----:B------:R-:W-:Y:S01]  /*4800*/  UMOV UR27, 0x10218010 ;  /* 0x10218010001b7882 */ /* 0x000fe20000000000 */
[----:B------:R-:W-:Y:S01]  /*4810*/  UMOV UR24, 0x0 ;  /* 0x0000000000187882 */ /* 0x000fe20000000000 */
[----:B------:R-:W-:Y:S01]  /*4820*/  UMOV UR25, 0x10218010 ;  /* 0x1021801000197882 */ /* 0x000fe20000000000 */
[C---:B-1----:R-:W-:Y:S01]  /*4830*/  VIADD R5, R3.reuse, 0x80 ;  /* 0x0000008003057836 */ /* 0x042fe20000000000 */
[----:B------:R-:W-:-:S04]  /*4840*/  LOP3.LUT R4, R3, 0xffff, RZ, 0xc0, !PT ;  /* 0x0000ffff03047812 */ /* 0x000fc800078ec0ff */
[----:B------:R-:W-:-:S05]  /*4850*/  LOP3.LUT R5, R5, 0xffff, RZ, 0xc0, !PT ;  /* 0x0000ffff05057812 */ /* 0x000fca00078ec0ff */
[----:B------:R1:W-:Y:S02]  /*4860*/  STL.64 [R1], R4 ;  /* 0x0000000401007387 */ /* 0x0003e40000100a00 */
.L_x_82:
[----:B-1----:R-:W-:-:S04]  /*4870*/  SHF.L.U32 R5, R2, 0x1f, RZ ;  /* 0x0000001f02057819 */ /* 0x002fc800000006ff */
[----:B------:R-:W1:Y:S02]  /*4880*/  SYNCS.PHASECHK.TRANS64.TRYWAIT P0, [UR18+0x150], R5 ;  /* 0x00015005ff0075a7 */ /* 0x000e640008001112 */
[----:B-1-34-:R-:W-:Y:S05]  /*4890*/  @!P0 BRA `(.L_x_74) ;  /* 0x00000074005c8947 */ /* 0x01afea0003800000 */
.L_x_197:
[----:B-1----:R-:W1:Y:S01]  /*48a0*/  LDS.128 R4, [UR18+0x190] ;  /* 0x00019012ff047984 */ /* 0x002e620008000c00 */
[----:B------:R-:W-:Y:S01]  /*48b0*/  ULEA UR23, UR22, UR18, 0x3 ;  /* 0x0000001216177291 */ /* 0x000fe2000f8e18ff */
[----:B------:R-:W-:Y:S01]  /*48c0*/  @!PT LDS RZ, [RZ] ;  /* 0x00000000fffff984 */ /* 0x000fe20000000800 */
[----:B------:R-:W-:Y:S01]  /*48d0*/  @!PT LDS RZ, [RZ] ;  /* 0x00000000fffff984 */ /* 0x000fe20000000800 */
[----:B------:R-:W-:Y:S01]  /*48e0*/  @!PT LDS RZ, [RZ] ;  /* 0x00000000fffff984 */ /* 0x000fe20000000800 */
[----:B------:R-:W-:Y:S01]  /*48f0*/  @!PT LDS RZ, [RZ] ;  /* 0x00000000fffff984 */ /* 0x000fe20000000800 */
[----:B------:R2:W-:Y:S06]  /*4900*/  MEMBAR.ALL.CTA ;  /* 0x0000000000007992 */ /* 0x0005ec0000008000 */
[----:B--2---:R-:W2:Y:S02]  /*4910*/  FENCE.VIEW.ASYNC.S ;  /* 0x00000000000073c6 */ /* 0x004ea40000000000 */
[----:B--2---:R-:W-:Y:S01]  /*4920*/  SYNCS.ARRIVE.TRANS64.RED.A1T0 RZ, [UR29], RZ ;  /* 0x000000ffffff79a7 */ /* 0x004fe2000810041d */
[----:B-1----:R-:W-:Y:S01]  /*4930*/  LOP3.LUT P2, RZ, R6, 0x1, RZ, 0xc0, !PT ;  /* 0x0000000106ff7812 */ /* 0x002fe2000784c0ff */
[----:B------:R-:W-:-:S12]  /*4940*/  BRA.U UP4, `(.L_x_75) ;  /* 0x00000001040c7547 */ /* 0x000fd8000b800000 */
[----:B------:R-:W-:-:S04]  /*4950*/  SHF.L.U32 R5, R8, 0x1f, RZ ;  /* 0x0000001f08057819 */ /* 0x000fc800000006ff */
[----:B------:R-:W1:Y:S02]  /*4960*/  SYNCS.PHASECHK.TRANS64.TRYWAIT P0, [UR23+0x170], R5 ;  /* 0x00017005ff0075a7 */ /* 0x000e640008001117 */
[----:B-1----:R-:W-:Y:S05]  /*4970*/  @!P0 BRA `(.L_x_76) ;  /* 0x00000074003c8947 */ /* 0x002fea0003800000 */
.L_x_75:
[----:B------:R-:W-:Y:S05]  /*4980*/  BRA.U UP4, `(.L_x_77) ;  /* 0x0000000104dc7547 */ /* 0x000fea000b800000 */
[----:B------:R-:W2:Y:S02]  /*4990*/  LDCU UR4, c[0x0][0x394] ;  /* 0x00007280ff0477ac */ /* 0x000ea40008000800 */
[----:B--2---:R-:W-:-:S09]  /*49a0*/  UISETP.GE.AND UP0, UPT, UR4, 0x1, UPT ;  /* 0x000000010400788c */ /* 0x004fd2000bf06270 */
[----:B------:R-:W-:Y:S05]  /*49b0*/  BRA.U !UP0, `(.L_x_78) ;  /* 0x0000000108c47547 */ /* 0x000fea000b800000 */
[----:B------:R-:W-:Y:S01]  /*49c0*/  ULEA UR4, UR22, UR49, 0x2 ;  /* 0x0000003116047291 */ /* 0x000fe2000f8e10ff */
[----:B-1----:R-:W-:-:S08]  /*49d0*/  SHF.L.U32 R4, R0, 0x1f, RZ ;  /* 0x0000001f00047819 */ /* 0x002fd000000006ff */
[----:B------:R-:W5:Y:S01]  /*49e0*/  LDL R5, [UR4] ;  /* 0x00000004ff057983 */ /* 0x000f620008100800 */
[----:B------:R-:W-:Y:S02]  /*49f0*/  ULEA UR4, UR15, UR18, 0x3 ;  /* 0x000000120f047291 */ /* 0x000fe4000f8e18ff */
[----:B------:R-:W-:Y:S01]  /*4a00*/  UPLOP3.LUT UP2, UPT, UPT, UPT, UPT, 0x40, 0x4 ;  /* 0x000000000004789c */ /* 0x000fe20003f4e870 */
[----:B------:R-:W-:Y:S01]  /*4a10*/  UMOV UR17, UR31 ;  /* 0x0000001f00117c82 */ /* 0x000fe20008000000 */
[----:B------:R-:W-:Y:S01]  /*4a20*/  UMOV UR16, UR28 ;  /* 0x0000001c00107c82 */ /* 0x000fe20008000000 */
[----:B------:R-:W-:-:S04]  /*4a30*/  UMOV UR5, UR15 ;  /* 0x0000000f00057c82 */ /* 0x000fc80008000000 */
[----:B------:R1:W2:Y:S04]  /*4a40*/  SYNCS.PHASECHK.TRANS64.TRYWAIT P1, [UR4], R4 ;  /* 0x00000004ff0075a7 */ /* 0x0002a80008021104 */
.L_x_81:
[----:B------:R-:W-:Y:S02]  /*4a50*/  UIADD3 UR17, UPT, UPT, UR17, 0x1, URZ ;  /* 0x0000000111117890 */ /* 0x000fe4000fffe0ff */
[----:B---3--:R-:W-:Y:S02]  /*4a60*/  ULEA UR10, UR5, UR18, 0x3 ;  /* 0x00000012050a7291 */ /* 0x008fe4000f8e18ff */
[----:B------:R-:W-:Y:S01]  /*4a70*/  UISETP.NE.AND UP3, UPT, UR17, URZ, UPT ;  /* 0x000000ff1100728c */ /* 0x000fe2000bf65270 */
[----:B--2-4-:R-:W-:Y:S10]  /*4a80*/  @P1 BRA `(.L_x_79) ;  /* 0x00000000000c1947 */ /* 0x014ff40003800000 */
[----:B------:R-:W-:Y:S04]  /*4a90*/  SHF.L.U32 R7, R0, 0x1f, RZ ;  /* 0x0000001f00077819 */ /* 0x000fe800000006ff */
[----:B------:R-:W2:Y:S02]  /*4aa0*/  SYNCS.PHASECHK.TRANS64.TRYWAIT P0, [UR10], R7 ;  /* 0x00000007ff0075a7 */ /* 0x000ea4000800110a */
[----:B--2---:R-:W-:Y:S05]  /*4ab0*/  @!P0 BRA `(.L_x_80) ;  /* 0x0000007400048947 */ /* 0x004fea0003800000 */
.L_x_79:
[----:B------:R-:W-:Y:S01]  /*4ac0*/  UISETP.NE.AND UP0, UPT, UR16, 0x1, UPT ;  /* 0x000000011000788c */ /* 0x000fe2000bf05270 */
[----:B------:R-:W-:Y:S01]  /*4ad0*/  PLOP3.LUT P1, PT, PT, PT, PT, 0x80, 0x8 ;  /* 0x000000000008781c */ /* 0x000fe20003f2f070 */
[----:B------:R-:W-:Y:S02]  /*4ae0*/  UIADD3 UR4, UPT, UPT, UR5, 0x1, URZ ;  /* 0x0000000105047890 */ /* 0x000fe4000fffe0ff */
[----:B------:R-:W-:Y:S02]  /*4af0*/  ULEA UR8, UR5, UR21, 0x8 ;  /* 0x0000001505087291 */ /* 0x000fe4000f8e40ff */
[----:B------:R-:W-:Y:S01]  /*4b00*/  UISETP.NE.AND UP1, UPT, UR4, 0x10, UPT ;  /* 0x000000100400788c */ /* 0x000fe2000bf25270 */
[----:B------:R-:W-:Y:S01]  /*4b10*/  PLOP3.LUT P0, PT, PT, PT, UP0, 0x80, 0x8 ;  /* 0x000000000008781c */ /* 0x000fe20003f0f008 */
[----:B------:R-:W-:Y:S02]  /*4b20*/  UIADD3 UR12, UPT, UPT, UR8, 0x80, URZ ;  /* 0x00000080080c7890 */ /* 0x000fe4000fffe0ff */
[----:B------:R-:W-:Y:S02]  /*4b30*/  USEL UR6, URZ, 0x1, UP1 ;  /* 0x00000001ff067887 */ /* 0x000fe40008800000 */
[----:B------:R-:W-:Y:S02]  /*4b40*/  USEL UR15, UR4, URZ, UP1 ;  /* 0x000000ff040f7287 */ /* 0x000fe40008800000 */
[----:B------:R-:W-:Y:S02]  /*4b50*/  UIADD3 UR10, UPT, UPT, UR10, 0x80, URZ ;  /* 0x000000800a0a7890 */ /* 0x000fe4000fffe0ff */
[----:B------:R-:W-:Y:S01]  /*4b60*/  @UP0 ULEA UR4, UR15, UR18, 0x3 ;  /* 0x000000120f040291 */ /* 0x000fe2000f8e18ff */
[----:B------:R-:W-:Y:S01]  /*4b70*/  LOP3.LUT R0, R0, UR6, RZ, 0x3c, !PT ;  /* 0x0000000600007c12 */ /* 0x000fe2000f8e3cff */
[----:B------:R-:W-:Y:S01]  /*4b80*/  UIADD3 UR16, UPT, UPT, UR16, -0x1, URZ ;  /* 0xffffffff10107890 */ /* 0x000fe2000fffe0ff */
[----:B------:R-:W-:Y:S02]  /*4b90*/  UMOV UR9, 0x40004040 ;  /* 0x4000404000097882 */ /* 0x000fe40000000000 */
[----:B-1----:R-:W-:Y:S01]  /*4ba0*/  @P0 SHF.L.U32 R4, R0, 0x1f, RZ ;  /* 0x0000001f00040819 */ /* 0x002fe200000006ff */
[----:B------:R-:W-:Y:S01]  /*4bb0*/  UMOV UR13, 0x40004040 ;  /* 0x40004040000d7882 */ /* 0x000fe20000000000 */
[----:B------:R-:W-:Y:S02]  /*4bc0*/  UMOV UR7, 0x40004040 ;  /* 0x4000404000077882 */ /* 0x000fe40000000000 */
[----:B------:R3:W4:Y:S01]  /*4bd0*/  @P0 SYNCS.PHASECHK.TRANS64.TRYWAIT P1, [UR4], R4 ;  /* 0x00000004ff0005a7 */ /* 0x0007220008021104 */
[----:B------:R-:W-:Y:S11]  /*4be0*/  ELECT P0, URZ, PT ;  /* 0x0000000000ff782f */ /* 0x000ff60003800000 */
[----:B------:R-:W-:Y:S02]  /*4bf0*/  @!UPT UIADD3 URZ, UPT, UPT, URZ, URZ, URZ ;  /* 0x000000fffffff290 */ /* 0x000fe4000fffe0ff */
[C---:B-----5:R-:W-:Y:S01]  /*4c00*/  @P0 R2UR.BROADCAST UR14, R5.reuse ;  /* 0x00000000050e02ca */ /* 0x060fe200008e0000 */
[----:B------:R-:W-:Y:S01]  /*4c10*/  ULEA UR4, UR5, UR20, 0x9 ;  /* 0x0000001405047291 */ /* 0x000fe2000f8e48ff */
[----:B------:R-:W-:Y:S11]  /*4c20*/  ELECT P0, URZ, PT ;  /* 0x0000000000ff782f */ /* 0x000ff60003800000 */
[----:B------:R-:W-:Y:S02]  /*4c30*/  @!UPT UIADD3 URZ, UPT, UPT, URZ, URZ, URZ ;  /* 0x000000fffffff290 */ /* 0x000fe4000fffe0ff */
[----:B------:R-:W-:Y:S01]  /*4c40*/  @P0 R2UR.BROADCAST UR11, R5 ;  /* 0x00000000050b02ca */ /* 0x000fe200008e0000 */
[----:B------:R-:W-:Y:S01]  /*4c50*/  UIADD3 UR6, UPT, UPT, UR4, 0x80, URZ ;  /* 0x0000008004067890 */ /* 0x000fe2000fffe0ff */
[----:B------:R-:W-:Y:S02]  /*4c60*/  UMOV UR5, 0x40004040 ;  /* 0x4000404000057882 */ /* 0x000fe40000000000 */
[----:B------:R1:W-:Y:S01]  /*4c70*/  UTCHMMA.2CTA gdesc[UR4], gdesc[UR8], tmem[UR14], tmem[UR26], idesc[UR27], UP2 ;  /* 0x00ff1a08040075ea */ /* 0x0003e2000920000e */
[----:B------:R-:W-:Y:S08]  /*4c80*/  UPLOP3.LUT UP2, UPT, UPT, UPT, UPT, 0x80, 0x8 ;  /* 0x000000000008789c */ /* 0x000ff00003f4f070 */
[----:B------:R3:W-:Y:S01]  /*4c90*/  UTCHMMA.2CTA gdesc[UR6], gdesc[UR12], tmem[UR11], tmem[UR24], idesc[UR25], UPT ;  /* 0x00ff180c060075ea */ /* 0x0007e2000ba0000b */
[----:B------:R3:W-:Y:S01]  /*4ca0*/  UTCBAR.2CTA.MULTICAST [UR10], URZ, UR19 ;  /* 0x000000ff0a0073e9 */ /* 0x0007e20008200813 */
[----:B-1----:R-:W-:Y:S01]  /*4cb0*/  UMOV UR5, UR15 ;  /* 0x0000000f00057c82 */ /* 0x002fe20008000000 */
[----:B------:R-:W-:Y:S05]  /*4cc0*/  BRA.U UP3, `(.L_x_81) ;  /* 0xfffffffd03607547 */ /* 0x000fea000b83ffff */
.L_x_78:
[----:B------:R-:W-:-:S09]  /*4cd0*/  UIADD3 UR4, UPT, UPT, UR23, 0x160, URZ ;  /* 0x0000016017047890 */ /* 0x000fd2000fffe0ff */
[----:B------:R2:W-:Y:S01]  /*4ce0*/  UTCBAR.2CTA.MULTICAST [UR4], URZ, UR30 ;  /* 0x000000ff040073e9 */ /* 0x0005e2000820081e */
[----:B------:R-:W-:Y:S02]  /*4cf0*/  NOP ;  /* 0x0000000000007918 */ /* 0x000fe40000000000 */
.L_x_77:
[----:B--2---:R-:W-:Y:S01]  /*4d00*/  UIADD3 UR4, UPT, UPT, UR22, 0x1, URZ ;  /* 0x0000000116047890 */ /* 0x004fe2000fffe0ff */
[----:B------:R-:W-:-:S03]  /*4d10*/  LOP3.LUT R2, R2, 0x1, RZ, 0x3c, !PT ;  /* 0x0000000102027812 */ /* 0x000fc600078e3cff */
[----:B------:R-:W-:-:S04]  /*4d20*/  UISETP.NE.AND UP0, UPT, UR4, 0x2, UPT ;  /* 0x000000020400788c */ /* 0x000fc8000bf05270 */
[----:B------:R-:W-:Y:S02]  /*4d30*/  USEL UR5, URZ, 0x1, UP0 ;  /* 0x00000001ff057887 */ /* 0x000fe40008000000 */
[----:B------:R-:W-:-:S04]  /*4d40*/  USEL UR22, UR4, URZ, UP0 ;  /* 0x000000ff04167287 */ /* 0x000fc80008000000 */
[----:B------:R-:W-:Y:S01]  /*4d50*/  LOP3.LUT R8, R8, UR5, RZ, 0x3c, !PT ;  /* 0x0000000508087c12 */ /* 0x000fe2000f8e3cff */
[----:B------:R-:W-:Y:S07]  /*4d60*/  @P2 BRA `(.L_x_82) ;  /* 0xfffffff800c02947 */ /* 0x000fee000383ffff */
[----:B------:R-:W2:Y:S01]  /*4d70*/  S2UR UR8, SR_CgaCtaId ;  /* 0x00000000000879c3 */ /* 0x000ea20000008800 */
[----:B------:R-:W-:Y:S01]  /*4d80*/  ELECT P0, URZ, PT ;  /* 0x0000000000ff782f */ /* 0x000fe20003800000 */
[----:B------:R-:W-:Y:S01]  /*4d90*/  HFMA2 R0, -RZ, RZ, 0, 5.9604644775390625e-08 ;  /* 0x00000001ff007431 */ /* 0x000fe200000001ff */
[----:B------:R-:W-:-:S05]  /*4da0*/  UMOV UR4, 0x40 ;  /* 0x0000004000047882 */ /* 0x000fca0000000000 */
[----:B------:R-:W-:Y:S01]  /*4db0*/  UVIRTCOUNT.DEALLOC.SMPOOL 0x80 ;  /* 0x000000800000784c */ /* 0x000fe20000000000 */
[----:B------:R-:W-:Y:S02]  /*4dc0*/  UISETP.NE.AND UP0, UPT, UR33, URZ, UPT ;  /* 0x000000ff2100728c */ /* 0x000fe4000bf05270 */
[----:B--2---:R-:W-:-:S09]  /*4dd0*/  ULEA UR8, UR8, UR4, 0x18 ;  /* 0x0000000408087291 */ /* 0x004fd2000f8ec0ff */
[----:B------:R2:W-:Y:S01]  /*4de0*/  @P0 STS.U8 [UR8+0x1c], R0 ;  /* 0x00001c00ff000988 */ /* 0x0005e20008000008 */
[----:B------:R-:W-:Y:S05]  /*4df0*/  BRA.U UP0, `(.L_x_83) ;  /* 0x0000000100587547 */ /* 0x000fea000b800000 */
[----:B------:R-:W-:Y:S01]  /*4e00*/  UIADD3 UR5, UPT, UPT, UR18, 0x170, URZ ;  /* 0x0000017012057890 */ /* 0x000fe2000fffe0ff */
[----:B-1----:R-:W-:-:S03]  /*4e10*/  SHF.L.U32 R5, R8, 0x1f, RZ ;  /* 0x0000001f08057819 */ /* 0x002fc600000006ff */
[----:B------:R-:W-:-:S09]  /*4e20*/  ULEA UR4, UR22, UR5, 0x3 ;  /* 0x0000000516047291 */ /* 0x000fd2000f8e18ff */
[----:B------:R-:W1:Y:S02]  /*4e30*/  SYNCS.PHASECHK.TRANS64.TRYWAIT P0, [UR4], R5 ;  /* 0x00000005ff0075a7 */ /* 0x000e640008001104 */
[----:B-1----:R-:W-:Y:S05]  /*4e40*/  @!P0 BRA `(.L_x_84) ;  /* 0x0000007000388947 */ /* 0x002fea0003800000 */
.L_x_201:
[----:B------:R-:W-:-:S04]  /*4e50*/  UIADD3 UR4, UPT, UPT, UR22, 0x1, URZ ;  /* 0x0000000116047890 */ /* 0x000fc8000fffe0ff */
[----:B------:R-:W-:-:S04]  /*4e60*/  UISETP.NE.AND UP1, UPT, UR4, 0x2, UPT ;  /* 0x000000020400788c */ /* 0x000fc8000bf25270 */
[----:B---3--:R-:W-:Y:S02]  /*4e70*/  USEL UR6, URZ, 0x1, UP1 ;  /* 0x00000001ff067887 */ /* 0x008fe40008800000 */
[----:B------:R-:W-:-:S04]  /*4e80*/  USEL UR4, UR4, URZ, UP1 ;  /* 0x000000ff04047287 */ /* 0x000fc80008800000 */
[----:B------:R-:W-:Y:S01]  /*4e90*/  ULEA UR4, UR4, UR5, 0x3 ;  /* 0x0000000504047291 */ /* 0x000fe2000f8e18ff */
[----:B-1----:R-:W-:-:S04]  /*4ea0*/  LOP3.LUT R5, R8, UR6, RZ, 0x3c, !PT ;  /* 0x0000000608057c12 */ /* 0x002fc8000f8e3cff */
[----:B------:R-:W-:Y:S01]  /*4eb0*/  SHF.L.U32 R5, R5, 0x1f, RZ ;  /* 0x0000001f05057819 */ /* 0x000fe200000006ff */
[----:B--2---:R-:W-:-:S04]  /*4ec0*/  IMAD.U32 R0, RZ, RZ, UR4 ;  /* 0x00000004ff007e24 */ /* 0x004fc8000f8e00ff */
[----:B------:R1:W2:Y:S03]  /*4ed0*/  SYNCS.PHASECHK.TRANS64.TRYWAIT P0, [R0+URZ], R5 ;  /* 0x00000005000075a7 */ /* 0x0002a600080011ff */
[----:B--2---:R-:W-:Y:S05]  /*4ee0*/  @!P0 NANOSLEEP.SYNCS 0x989680 ;  /* 0x009896800000895d */ /* 0x004fea0003900000 */
[----:B------:R-:W2:Y:S02]  /*4ef0*/  @!P0 SYNCS.PHASECHK.TRANS64 P0, [R0+URZ], R5 ;  /* 0x00000005000085a7 */ /* 0x000ea400080010ff */
[----:B--2---:R-:W-:Y:S05]  /*4f00*/  @P0 BRA `(.L_x_85) ;  /* 0x0000000000200947 */ /* 0x004fea0003800000 */
.L_x_86:
[----:B--2---:R2:W3:Y:S02]  /*4f10*/  SYNCS.PHASECHK.TRANS64.TRYWAIT P0, [R0+URZ], R5 ;  /* 0x00000005000075a7 */ /* 0x0044e400080011ff */
[----:B---3--:R-:W-:Y:S05]  /*4f20*/  @!P0 NANOSLEEP.SYNCS 0x989680 ;  /* 0x009896800000895d */ /* 0x008fea0003900000 */
[----:B------:R-:W3:Y:S02]  /*4f30*/  @!P0 SYNCS.PHASECHK.TRANS64 P0, [R0+URZ], R5 ;  /* 0x00000005000085a7 */ /* 0x000ee400080010ff */
[----:B---3--:R-:W-:Y:S05]  /*4f40*/  @!P0 BRA `(.L_x_86) ;  /* 0xfffffffc00f08947 */ /* 0x008fea000383ffff */
[----:B------:R-:W-:Y:S05]  /*4f50*/  BRA `(.L_x_85) ;  /* 0x00000000000c7947 */ /* 0x000fea0003800000 */
.L_x_83:
[----:B------:R-:W-:-:S04]  /*4f60*/  UIADD3 UR4, UPT, UPT, UR18, 0x180, URZ ;  /* 0x0000018012047890 */ /* 0x000fc8000fffe0ff */
[----:B------:R-:W-:-:S09]  /*4f70*/  UPRMT UR4, UR32, 0x654, UR4 ;  /* 0x0000065420047896 */ /* 0x000fd20008000004 */
[----:B------:R-:W-:Y:S03]  /*4f80*/  SYNCS.ARRIVE.TRANS64.RED.A1T0 RZ, [UR4], RZ ;  /* 0x000000ffffff79a7 */ /* 0x000fe60008100404 */
.L_x_85:
[----:B-12---:R-:W-:Y:S01]  /*4f90*/  SHF.L.U32 R5, RZ, 0x1f, RZ ;  /* 0x0000001fff057819 */ /* 0x006fe200000006ff */
[----:B------:R-:W-:Y:S01]  /*4fa0*/  UIADD3 UR4, UPT, UPT, UR18, 0x180, URZ ;  /* 0x0000018012047890 */ /* 0x000fe2000fffe0ff */
[----:B------:R-:W-:Y:S02]  /*4fb0*/  PLOP3.LUT P0, PT, PT, PT, UP0, 0x80, 0x8 ;  /* 0x000000000008781c */ /* 0x000fe40003f0f008 */
[----:B----4-:R-:W1:Y:S02]  /*4fc0*/  SYNCS.PHASECHK.TRANS64.TRYWAIT P1, [UR18+0x180], R5 ;  /* 0x00018005ff0075a7 */ /* 0x010e640008021112 */
[----:B-1----:R-:W-:Y:S09]  /*4fd0*/  @!P1 BRA `(.L_x_87) ;  /* 0x0000006c00ec9947 */ /* 0x002ff20003800000 */
.L_x_203:
[----:B------:R-:W-:Y:S01]  /*4fe0*/  @!UP0 UPRMT UR4, UR32, 0x654, UR4 ;  /* 0x0000065420048896 */ /* 0x000fe20008000004 */
[----:B------:R-:W-:Y:S01]  /*4ff0*/  LOP3.LUT R2, R3, 0xffff, RZ, 0xc0, !PT ;  /* 0x0000ffff03027812 */ /* 0x000fe200078ec0ff */
[----:B------:R-:W-:Y:S02]  /*5000*/  IMAD.MOV.U32 R3, RZ, RZ, 0xffff ;  /* 0x0000ffffff037424 */ /* 0x000fe400078e00ff */
[----:B-1----:R-:W-:Y:S01]  /*5010*/  IMAD.MOV.U32 R5, RZ, RZ, 0x1 ;  /* 0x00000001ff057424 */ /* 0x002fe200078e00ff */
[----:B------:R-:W-:-:S04]  /*5020*/  SHF.R.U32.HI R2, RZ, 0x5, R2 ;  /* 0x00000005ff027819 */ /* 0x000fc80000011602 */
[----:B------:R-:W-:Y:S01]  /*5030*/  @!P0 SYNCS.ARRIVE.TRANS64.RED.A1T0 RZ, [UR4], RZ ;  /* 0x000000ffffff89a7 */ /* 0x000fe20008100404 */
[----:B------:R-:W-:Y:S01]  /*5040*/  NOP ;  /* 0x0000000000007918 */ /* 0x000fe20000000000 */
[----:B------:R-:W1:Y:S01]  /*5050*/  LDS R0, [UR8+0x14] ;  /* 0x00001408ff007984 */ /* 0x000e620008000800 */
[-C--:B------:R-:W-:Y:S02]  /*5060*/  SHF.L.U32 R3, R3, R2.reuse, RZ ;  /* 0x0000000203037219 */ /* 0x080fe400000006ff */
[----:B------:R-:W-:Y:S02]  /*5070*/  SHF.L.U32 R5, R5, R2, RZ ;  /* 0x0000000205057219 */ /* 0x000fe400000006ff */
[----:B-1----:R-:W-:-:S04]  /*5080*/  LOP3.LUT R0, R0, R3, RZ, 0xc0, !PT ;  /* 0x0000000300007212 */ /* 0x002fc800078ec0ff */
[----:B------:R-:W-:-:S13]  /*5090*/  ISETP.NE.AND P0, PT, R0, R3, PT ;  /* 0x000000030000720c */ /* 0x000fda0003f05270 */
[----:B------:R-:W-:Y:S05]  /*50a0*/  @P0 BRA `(.L_x_88) ;  /* 0x00000000005c0947 */ /* 0x000fea0003800000 */
[----:B------:R-:W1:Y:S02]  /*50b0*/  LDS R0, [UR8+0x18] ;  /* 0x00001808ff007984 */ /* 0x000e640008000800 */
[----:B-1----:R-:W-:-:S04]  /*50c0*/  LOP3.LUT R0, R0, R5, RZ, 0xc0, !PT ;  /* 0x0000000500007212 */ /* 0x002fc800078ec0ff */
[----:B------:R-:W-:-:S13]  /*50d0*/  ISETP.NE.AND P0, PT, R0, R5, PT ;  /* 0x000000050000720c */ /* 0x000fda0003f05270 */
[----:B------:R-:W-:Y:S05]  /*50e0*/  @P0 BRA `(.L_x_89) ;  /* 0x0000000000400947 */ /* 0x000fea0003800000 */
[----:B------:R-:W-:Y:S01]  /*50f0*/  R2UR UR4, R3 ;  /* 0x00000000030472ca */ /* 0x000fe200000e0000 */
[----:B------:R-:W1:Y:S01]  /*5100*/  S2R R2, SR_LANEID ;  /* 0x0000000000027919 */ /* 0x000e620000000000 */
[----:B------:R-:W-:-:S04]  /*5110*/  LOP3.LUT R5, RZ, R5, RZ, 0x33, !PT ;  /* 0x00000005ff057212 */ /* 0x000fc800078e33ff */
[----:B---3--:R-:W2:Y:S07]  /*5120*/  REDUX UR6, R5 ;  /* 0x00000000050673c4 */ /* 0x008eae0000000000 */
[----:B------:R-:W-:-:S03]  /*5130*/  ULOP3.LUT UR5, URZ, UR4, URZ, 0x33, !UPT ;  /* 0x00000004ff057292 */ /* 0x000fc6000f8e33ff */
[----:B------:R-:W-:Y:S02]  /*5140*/  VOTEU.ANY UR4, UPT, PT ;  /* 0x0000000000047886 */ /* 0x000fe400038e0100 */
[----:B------:R-:W-:Y:S01]  /*5150*/  UFLO.U32 UR4, UR4 ;  /* 0x00000004000472bd */ /* 0x000fe200080e0000 */
[----:B------:R-:W-:-:S04]  /*5160*/  IMAD.U32 R0, RZ, RZ, UR5 ;  /* 0x00000005ff007e24 */ /* 0x000fc8000f8e00ff */
[----:B------:R-:W3:Y:S02]  /*5170*/  REDUX UR7, R0 ;  /* 0x00000000000773c4 */ /* 0x000ee40000000000 */
[----:B------:R4:W-:Y:S01]  /*5180*/  UTCATOMSWS.AND URZ, UR5 ;  /* 0x0000000500ff79e3 */ /* 0x0009e20008000000 */
[----:B-1----:R-:W-:Y:S01]  /*5190*/  ISETP.EQ.U32.AND P0, PT, R2, UR4, PT ;  /* 0x0000000402007c0c */ /* 0x002fe2000bf02070 */
[----:B--2---:R-:W-:Y:S02]  /*51a0*/  IMAD.U32 R2, RZ, RZ, UR6 ;  /* 0x00000006ff027e24 */ /* 0x004fe4000f8e00ff */
[----:B---3--:R-:W-:-:S10]  /*51b0*/  IMAD.U32 R3, RZ, RZ, UR7 ;  /* 0x00000007ff037e24 */ /* 0x008fd4000f8e00ff */
[----:B------:R4:W-:Y:S04]  /*51c0*/  @P0 ATOMS.AND RZ, [UR8+0x14], R3 ;  /* 0x00001403ffff098c */ /* 0x0009e8000a800008 */
[----:B------:R4:W-:Y:S01]  /*51d0*/  @P0 ATOMS.AND RZ, [UR8+0x18], R2 ;  /* 0x00001802ffff098c */ /* 0x0009e2000a800008 */
[----:B------:R-:W-:Y:S05]  /*51e0*/  BRA `(.L_x_90) ;  /* 0x0000000000147947 */ /* 0x000fea0003800000 */
.L_x_89:
[----:B------:R-:W-:Y:S02]  /*51f0*/  MOV R2, 0x5210 ;  /* 0x0000521000027802 */ /* 0x000fe40000000f00 */
[----:B---3-5:R-:W-:Y:S05]  /*5200*/  CALL.REL.NOINC `($__internal_0_$__cuda_sm10x_tcgen05_guardrail_trap_col_being_dealloced_not_returned_by_alloc) ;  /* 0x0000007000d07944 */ /* 0x028fea0003c00000 */
[----:B------:R-:W-:Y:S05]  /*5210*/  BRA `(.L_x_90) ;  /* 0x0000000000087947 */ /* 0x000fea0003800000 */
.L_x_88:
[----:B------:R-:W-:Y:S02]  /*5220*/  MOV R2, 0x5240 ;  /* 0x0000524000027802 */ /* 0x000fe40000000f00 */
[----:B---3-5:R-:W-:Y:S05]  /*5230*/  CALL.REL.NOINC `($__internal_2_$__cuda_sm10x_tcgen05_guardrail_trap_unallocated_columns_being_dealloced) ;  /* 0x0000007000dc7944 */ /* 0x028fea0003c00000 */
.L_x_90:
[----:B------:R-:W-:Y:S01]  /*5240*/  NOP ;  /* 0x0000000000007918 */ /* 0x000fe20000000000 */
[----:B----4-:R-:W-:Y:S05]  /*5250*/  EXIT ;  /* 0x000000000000794d */ /* 0x010fea0003800000 */
.L_x_62:
[----:B------:R-:W2:Y:S01]  /*5260*/  LDCU UR5, c[0x0][0x384] ;  /* 0x00007080ff0577ac */ /* 0x000ea20008000800 */
[----:B------:R-:W-:Y:S02]  /*5270*/  UISETP.NE.OR UP0, UPT, UR18, 0x3, !UP3 ;  /* 0x000000031200788c */ /* 0x000fe4000df05670 */
[----:B--2---:R-:W-:-:S07]  /*5280*/  UIADD3 UR5, UPT, UPT, UR5, 0x7f, URZ ;  /* 0x0000007f05057890 */ /* 0x004fce000fffe0ff */
[----:B------:R-:W-:Y:S05]  /*5290*/  BRA.U UP0, `(.L_x_91) ;  /* 0x0000001500fc7547 */ /* 0x000fea000b800000 */
[----:B------:R-:W2:Y:S01]  /*52a0*/  LDCU UR54, c[0x0][0x388] ;  /* 0x00007100ff3677ac */ /* 0x000ea20008000800 */
[----:B------:R-:W3:Y:S01]  /*52b0*/  S2UR UR10, SR_CgaCtaId ;  /* 0x00000000000a79c3 */ /* 0x000ee20000008800 */
[----:B------:R-:W-:Y:S01]  /*52c0*/  IMAD.MOV.U32 R10, RZ, RZ, 0x1 ;  /* 0x00000001ff0a7424 */ /* 0x000fe200078e00ff */
[----:B------:R-:W-:Y:S01]  /*52d0*/  USHF.R.S32.HI UR4, URZ, 0x1f, UR5 ;  /* 0x0000001fff047899 */ /* 0x000fe20008011405 */
[----:B------:R-:W-:Y:S01]  /*52e0*/  IMAD.MOV.U32 R8, RZ, RZ, RZ ;  /* 0x000000ffff087224 */ /* 0x000fe200078e00ff */
[----:B------:R-:W4:Y:S04]  /*52f0*/  LDCU UR41, c[0x0][0x370] ;  /* 0x00006e00ff2977ac */ /* 0x000f280008000800 */
[----:B------:R-:W1:Y:S01]  /*5300*/  LDC.64 R14, c[0x0][0x348] ;  /* 0x0000d200ff0e7b82 */ /* 0x000e620000000a00 */
[----:B------:R-:W-:Y:S01]  /*5310*/  ULEA.HI UR4, UR4, UR5, URZ, 0x7 ;  /* 0x0000000504047291 */ /* 0x000fe2000f8f38ff */
[----:B------:R-:W4:Y:S03]  /*5320*/  LDCU.128 UR32, c[0x0][0xc10] ;  /* 0x00018200ff2077ac */ /* 0x000f260008000c00 */
[----:B------:R-:W-:Y:S01]  /*5330*/  USHF.R.S32.HI UR27, URZ, 0x7, UR4 ;  /* 0x00000007ff1b7899 */ /* 0x000fe20008011404 */
[----:B--2---:R-:W-:Y:S01]  /*5340*/  IMAD.U32 R0, RZ, RZ, UR54 ;  /* 0x00000036ff007e24 */ /* 0x004fe2000f8e00ff */
[----:B------:R-:W2:Y:S04]  /*5350*/  LDCU UR40, c[0x0][0x374] ;  /* 0x00006e80ff2877ac */ /* 0x000ea80008000800 */
[----:B------:R-:W-:Y:S01]  /*5360*/  IMAD.U32 R3, RZ, RZ, UR27 ;  /* 0x0000001bff037e24 */ /* 0x000fe2000f8e00ff */
[----:B------:R-:W-:Y:S01]  /*5370*/  IABS R0, R0 ;  /* 0x0000000000007213 */ /* 0x000fe20000000000 */
[----:B------:R-:W4:Y:S03]  /*5380*/  LDCU.64 UR4, c[0x0][0x988] ;  /* 0x00013100ff0477ac */ /* 0x000f260008000a00 */
[----:B------:R-:W-:Y:S01]  /*5390*/  IABS R2, R3 ;  /* 0x0000000300027213 */ /* 0x000fe20000000000 */
[----:B------:R-:W2:Y:S01]  /*53a0*/  LDCU.64 UR30, c[0x0][0x990] ;  /* 0x00013200ff1e77ac */ /* 0x000ea20008000a00 */
[----:B------:R-:W-:-:S02]  /*53b0*/  R2UR UR25, R0 ;  /* 0x00000000001972ca */ /* 0x000fc400000e0000 */
[----:B------:R-:W-:Y:S01]  /*53c0*/  R2UR UR26, R2 ;  /* 0x00000000021a72ca */ /* 0x000fe200000e0000 */
[----:B------:R-:W-:Y:S01]  /*53d0*/  UMOV UR20, 0x400 ;  /* 0x0000040000147882 */ /* 0x000fe20000000000 */
[----:B------:R-:W1:Y:S01]  /*53e0*/  LDCU UR17, c[0x0][0xc0c] ;  /* 0x00018180ff1177ac */ /* 0x000e620008000800 */
[----:B---3--:R-:W-:Y:S01]  /*53f0*/  ULEA UR20, UR10, UR20, 0x18 ;  /* 0x000000140a147291 */ /* 0x008fe2000f8ec0ff */
[----:B------:R-:W3:Y:S07]  /*5400*/  LDCU UR56, c[0x0][0xc20] ;  /* 0x00018400ff3877ac */ /* 0x000eee0008000800 */
[----:B------:R-:W2:Y:S01]  /*5410*/  I2F.RP R4, UR25 ;  /* 0x0000001900047d06 */ /* 0x000ea20008209400 */
[----:B----4-:R-:W-:Y:S01]  /*5420*/  UISETP.NE.U32.AND UP0, UPT, UR4, URZ, UPT ;  /* 0x000000ff0400728c */ /* 0x010fe2000bf05070 */
[----:B------:R-:W4:Y:S01]  /*5430*/  LDCU UR4, c[0x0][0xc30] ;  /* 0x00018600ff0477ac */ /* 0x000f220008000800 */
[----:B------:R-:W4:Y:S05]  /*5440*/  LDCU UR29, c[0x0][0x38c] ;  /* 0x00007180ff1d77ac */ /* 0x000f2a0008000800 */
[----:B------:R-:W3:Y:S01]  /*5450*/  I2F.RP R2, UR26 ;  /* 0x0000001a00027d06 */ /* 0x000ee20008209400 */
[----:B------:R-:W-:-:S02]  /*5460*/  UISETP.NE.AND.EX UP0, UPT, UR5, URZ, UPT, UP0 ;  /* 0x000000ff0500728c */ /* 0x000fc4000bf05300 */
[----:B------:R-:W-:Y:S02]  /*5470*/  UIADD3 UR48, UPT, UPT, UR20, 0x118, URZ ;  /* 0x0000011814307890 */ /* 0x000fe4000fffe0ff */
[----:B------:R-:W-:-:S03]  /*5480*/  UIADD3 UR38, UPT, UPT, UR20, 0x100, URZ ;  /* 0x0000010014267890 */ /* 0x000fc6000fffe0ff */
[----:B--2---:R-:W2:Y:S01]  /*5490*/  MUFU.RCP R0, R4 ;  /* 0x0000000400007308 */ /* 0x004ea20000001000 */
[----:B------:R-:W-:Y:S02]  /*54a0*/  UIADD3 UR37, UPT, UPT, UR20, 0x108, URZ ;  /* 0x0000010814257890 */ /* 0x000fe4000fffe0ff */
[----:B------:R-:W-:Y:S02]  /*54b0*/  UIADD3 UR36, UPT, UPT, UR20, 0x110, URZ ;  /* 0x0000011014247890 */ /* 0x000fe4000fffe0ff */
[----:B------:R-:W-:Y:S02]  /*54c0*/  UPRMT UR48, UR10, 0x654, UR48 ;  /* 0x000006540a307896 */ /* 0x000fe40008000030 */
[----:B------:R-:W-:Y:S01]  /*54d0*/  UPRMT UR52, UR10, 0x654, UR38 ;  /* 0x000006540a347896 */ /* 0x000fe20008000026 */
[----:B---3--:R-:W3:Y:S01]  /*54e0*/  MUFU.RCP R2, R2 ;  /* 0x0000000200027308 */ /* 0x008ee20000001000 */
[----:B------:R-:W-:Y:S02]  /*54f0*/  UPRMT UR51, UR10, 0x654, UR37 ;  /* 0x000006540a337896 */ /* 0x000fe40008000025 */
[----:B------:R-:W-:-:S02]  /*5500*/  UPRMT UR49, UR10, 0x654, UR36 ;  /* 0x000006540a317896 */ /* 0x000fc40008000024 */
[----:B------:R-:W-:Y:S02]  /*5510*/  UIMAD.WIDE.U32 UR12, UR41, UR32, URZ ;  /* 0x00000020290c72a5 */ /* 0x000fe4000f8e00ff */
[----:B------:R-:W-:Y:S01]  /*5520*/  UIMAD.WIDE.U32 UR14, UR40, UR35, URZ ;  /* 0x00000023280e72a5 */ /* 0x000fe2000f8e00ff */
[----:B--2---:R-:W-:Y:S01]  /*5530*/  VIADD R0, R0, 0xffffffe ;  /* 0x0ffffffe00007836 */ /* 0x004fe20000000000 */
[----:B------:R-:W-:Y:S01]  /*5540*/  UMOV UR8, URZ ;  /* 0x000000ff00087c82 */ /* 0x000fe20008000000 */
[----:B------:R-:W-:Y:S02]  /*5550*/  UP2UR UR53, UPR, URZ, 0x1 ;  /* 0x00000001ff357883 */ /* 0x000fe40008000000 */
[----:B------:R-:W-:Y:S02]  /*5560*/  UISETP.NE.AND UP0, UPT, UR39, 0x1, UPT ;  /* 0x000000012700788c */ /* 0x000fe4000bf05270 */
[----:B------:R-:W2:Y:S01]  /*5570*/  F2I.FTZ.U32.TRUNC.NTZ R0, R0 ;  /* 0x0000000000007305 */ /* 0x000ea2000021f000 */
[----:B------:R-:W-:Y:S01]  /*5580*/  UISETP.NE.U32.AND UP0, UPT, UR30, URZ, UPT ;  /* 0x000000ff1e00728c */ /* 0x000fe2000bf05070 */
[----:B---3--:R-:W-:Y:S01]  /*5590*/  VIADD R2, R2, 0xffffffe ;  /* 0x0ffffffe02027836 */ /* 0x008fe20000000000 */
[----:B------:R-:W-:-:S02]  /*55a0*/  UIADD3 UR46, UPT, UPT, UR20, 0x158, URZ ;  /* 0x00000158142e7890 */ /* 0x000fc4000fffe0ff */
[----:B------:R-:W-:Y:S02]  /*55b0*/  UISETP.GE.AND UP3, UPT, UR39, 0x1, UPT ;  /* 0x000000012700788c */ /* 0x000fe4000bf66270 */
[----:B------:R-:W-:Y:S01]  /*55c0*/  UISETP.NE.AND.EX UP5, UPT, UR31, URZ, UPT, UP0 ;  /* 0x000000ff1f00728c */ /* 0x000fe2000bfa5300 */
[----:B------:R-:W3:Y:S01]  /*55d0*/  F2I.FTZ.U32.TRUNC.NTZ R2, R2 ;  /* 0x0000000200027305 */ /* 0x000ee2000021f000 */
[----:B------:R-:W-:Y:S01]  /*55e0*/  UMOV UR45, UR13 ;  /* 0x0000000d002d7c82 */ /* 0x000fe20008000000 */
[----:B------:R-:W-:Y:S01]  /*55f0*/  UMOV UR44, UR15 ;  /* 0x0000000f002c7c82 */ /* 0x000fe20008000000 */
[----:B-1----:R-:W-:Y:S02]  /*5600*/  UISETP.NE.AND UP3, UPT, UR17, 0x1, UPT ;  /* 0x000000011100788c */ /* 0x002fe4000bf65270 */
[----:B------:R-:W-:Y:S01]  /*5610*/  UISETP.NE.AND UP0, UPT, UR34, 0x1, UPT ;  /* 0x000000012200788c */ /* 0x000fe2000bf05270 */
[----:B--2---:R-:W-:Y:S01]  /*5620*/  R2UR UR7, R0 ;  /* 0x00000000000772ca */ /* 0x004fe200000e0000 */
[----:B------:R-:W-:Y:S01]  /*5630*/  UPLOP3.LUT UP2, UPT, UPT, UPT, UPT, 0x40, 0x4 ;  /* 0x000000000004789c */ /* 0x000fe20003f4e870 */
[----:B------:R-:W-:Y:S01]  /*5640*/  IABS R0, R3 ;  /* 0x0000000300007213 */ /* 0x000fe20000000000 */
[----:B------:R-:W1:Y:S04]  /*5650*/  LDCU.64 UR18, c[0x0][0xc28] ;  /* 0x00018500ff1277ac */ /* 0x000e680008000a00 */
[----:B------:R-:W-:Y:S01]  /*5660*/  IMAD.MOV R0, RZ, RZ, -R0 ;  /* 0x000000ffff007224 */ /* 0x000fe200078e0a00 */
[----:B---3--:R-:W-:Y:S01]  /*5670*/  R2UR UR9, R2 ;  /* 0x00000000020972ca */ /* 0x008fe200000e0000 */
[----:B------:R-:W-:Y:S01]  /*5680*/  IMAD.MOV.U32 R2, RZ, RZ, 0x2000 ;  /* 0x00002000ff027424 */ /* 0x000fe200078e00ff */
[----:B------:R-:W-:-:S02]  /*5690*/  UPRMT UR46, URZ, 0x654, UR46 ;  /* 0x00000654ff2e7896 */ /* 0x000fc4000800002e */
[----:B------:R-:W-:Y:S01]  /*56a0*/  R2UR UR47, R0 ;  /* 0x00000000002f72ca */ /* 0x000fe200000e0000 */
[----:B------:R-:W-:Y:S02]  /*56b0*/  UIADD3 UR5, UPT, UPT, URZ, -UR7, URZ ;  /* 0x80000007ff057290 */ /* 0x000fe4000fffe0ff */
[----:B------:R-:W-:Y:S02]  /*56c0*/  USHF.R.U32.HI UR45, URZ, UR33, UR45 ;  /* 0x00000021ff2d7299 */ /* 0x000fe4000801162d */
[----:B------:R-:W-:Y:S02]  /*56d0*/  UIMAD UR5, UR5, UR25, URZ ;  /* 0x00000019050572a4 */ /* 0x000fe4000f8e02ff */
[----:B------:R-:W-:Y:S02]  /*56e0*/  USHF.R.U32.HI UR44, URZ, UR56, UR44 ;  /* 0x00000038ff2c7299 */ /* 0x000fe4000801162c */
[----:B------:R-:W-:Y:S02]  /*56f0*/  UIADD3 UR6, UPT, UPT, URZ, -UR9, URZ ;  /* 0x80000009ff067290 */ /* 0x000fe4000fffe0ff */
[----:B----4-:R-:W-:-:S02]  /*5700*/  UISETP.NE.AND UP4, UPT, UR4, 0x1, UPT ;  /* 0x000000010400788c */ /* 0x010fc4000bf85270 */
[----:B------:R-:W-:Y:S02]  /*5710*/  UIMAD UR10, UR6, UR26, URZ ;  /* 0x0000001a060a72a4 */ /* 0x000fe4000f8e02ff */
[----:B------:R-:W-:Y:S01]  /*5720*/  UISETP.NE.AND UP3, UPT, UR54, URZ, UPT ;  /* 0x000000ff3600728c */ /* 0x000fe2000bf65270 */
[----:B------:R-:W-:Y:S01]  /*5730*/  UMOV UR6, URZ ;  /* 0x000000ff00067c82 */ /* 0x000fe20008000000 */
[----:B------:R-:W-:Y:S02]  /*5740*/  UIMAD.WIDE.U32 UR8, UR9, UR10, UR8 ;  /* 0x0000000a090872a5 */ /* 0x000fe4000f8e0008 */
[----:B------:R-:W-:Y:S02]  /*5750*/  UIMAD.WIDE.U32 UR42, UR7, UR5, UR6 ;  /* 0x00000005072a72a5 */ /* 0x000fe4000f8e0006 */
[----:B------:R-:W-:Y:S02]  /*5760*/  UISETP.NE.AND UP0, UPT, UR29, URZ, UPT ;  /* 0x000000ff1d00728c */ /* 0x000fe4000bf05270 */
[----:B------:R-:W-:-:S03]  /*5770*/  UISETP.NE.AND UP6, UPT, UR27, URZ, UPT ;  /* 0x000000ff1b00728c */ /* 0x000fc6000bfc5270 */
[----:B------:R-:W-:Y:S01]  /*5780*/  UMOV UR42, UR43 ;  /* 0x0000002b002a7c82 */ /* 0x000fe20008000000 */
[----:B-1----:R-:W-:-:S07]  /*5790*/  UMOV UR43, UR9 ;  /* 0x00000009002b7c82 */ /* 0x002fce0008000000 */
.L_x_102:
[----:B------:R-:W-:Y:S04]  /*57a0*/  SHF.L.U32 R3, R8, 0x1f, RZ ;  /* 0x0000001f08037819 */ /* 0x000fe800000006ff */
[----:B-1----:R-:W1:Y:S02]  /*57b0*/  SYNCS.PHASECHK.TRANS64.TRYWAIT P0, [UR20+0x150], R3 ;  /* 0x00015003ff0075a7 */ /* 0x002e640008001114 */
[----:B-1----:R-:W-:Y:S05]  /*57c0*/  @!P0 BRA `(.L_x_92) ;  /* 0x0000006800088947 */ /* 0x002fea0003800000 */
.L_x_205:
[----:B------:R-:W2:Y:S01]  /*57d0*/  LDS.128 R4, [UR20+0x190] ;  /* 0x00019014ff047984 */ /* 0x000ea20008000c00 */
[----:B------:R-:W-:Y:S01]  /*57e0*/  UISETP.GE.AND UP0, UPT, UR39, 0x1, UPT ;  /* 0x000000012700788c */ /* 0x000fe2000bf06270 */
[----:B------:R-:W-:Y:S01]  /*57f0*/  @!PT LDS RZ, [RZ] ;  /* 0x00000000fffff984 */ /* 0x000fe20000000800 */
[----:B------:R-:W-:Y:S01]  /*5800*/  @!PT LDS RZ, [RZ] ;  /* 0x00000000fffff984 */ /* 0x000fe20000000800 */
[----:B------:R-:W-:Y:S01]  /*5810*/  @!PT LDS RZ, [RZ] ;  /* 0x00000000fffff984 */ /* 0x000fe20000000800 */
[----:B------:R-:W-:Y:S01]  /*5820*/  @!PT LDS RZ, [RZ] ;  /* 0x00000000fffff984 */ /* 0x000fe20000000800 */
[----:B------:R3:W-:Y:S06]  /*5830*/  MEMBAR.ALL.CTA ;  /* 0x0000000000007992 */ /* 0x0007ec0000008000 */
[----:B---3--:R-:W3:Y:S02]  /*5840*/  FENCE.VIEW.ASYNC.S ;  /* 0x00000000000073c6 */ /* 0x008ee40000000000 */
[----:B---3--:R-:W-:Y:S01]  /*5850*/  SYNCS.ARRIVE.TRANS64.RED.A1T0 RZ, [UR46], RZ ;  /* 0x000000ffffff79a7 */ /* 0x008fe2000810042e */
[----:B--2---:R-:W-:Y:S11]  /*5860*/  LOP3.LUT P0, RZ, R6, 0x1, RZ, 0xc0, !PT ;  /* 0x0000000106ff7812 */ /* 0x004ff6000780c0ff */
[----:B------:R-:W-:Y:S02]  /*5870*/  @!UPT UIADD3 URZ, UPT, UPT, URZ, URZ, URZ ;  /* 0x000000fffffff290 */ /* 0x000fe4000fffe0ff */
[----:B------:R-:W-:Y:S01]  /*5880*/  VOTEU.ANY UP3, P0 ;  /* 0x0000000000ff7886 */ /* 0x000fe20000060100 */
[----:B------:R-:W-:Y:S11]  /*5890*/  PLOP3.LUT P0, PT, PT, PT, UP3, 0x80, 0x8 ;  /* 0x000000000008781c */ /* 0x000ff60003f0f038 */
[----:B------:R-:W-:Y:S02]  /*58a0*/  @!UPT UIADD3 URZ, UPT, UPT, URZ, URZ, URZ ;  /* 0x000000fffffff290 */ /* 0x000fe4000fffe0ff */
[----:B-1----:R-:W-:Y:S02]  /*58b0*/  @P0 MOV R3, R4 ;  /* 0x0000000400030202 */ /* 0x002fe40000000f00 */
[----:B------:R-:W-:Y:S02]  /*58c0*/  @P0 LOP3.LUT R0, R5, 0xffff, RZ, 0xc0, !PT ;  /* 0x0000ffff05000812 */ /* 0x000fe400078ec0ff */
[----:B------:R-:W-:Y:S02]  /*58d0*/  @P0 R2UR UR5, R3 ;  /* 0x00000000030502ca */ /* 0x000fe400000e0000 */
[----:B------:R-:W-:Y:S11]  /*58e0*/  @P0 R2UR UR4, R0 ;  /* 0x00000000000402ca */ /* 0x000ff600000e0000 */
[----:B------:R-:W-:Y:S02]  /*58f0*/  @UP3 UMOV UR16, UR5 ;  /* 0x0000000500103c82 */ /* 0x000fe40008000000 */
[----:B------:R-:W-:Y:S01]  /*5900*/  @UP3 UMOV UR15, UR4 ;  /* 0x00000004000f3c82 */ /* 0x000fe20008000000 */
[----:B------:R-:W-:Y:S05]  /*5910*/  BRA.U !UP0, `(.L_x_93) ;  /* 0x0000000108c07547 */ /* 0x000fea000b800000 */
[----:B------:R-:W-:Y:S02]  /*5920*/  UIMAD.WIDE.U32 UR8, UR15, UR35, URZ ;  /* 0x000000230f0872a5 */ /* 0x000fe4000f8e00ff */
[----:B------:R-:W-:Y:S02]  /*5930*/  UP2UR UR14, UPR, URZ, 0x4 ;  /* 0x00000004ff0e7883 */ /* 0x000fe40008000000 */
[----:B------:R-:W-:Y:S02]  /*5940*/  UISETP.NE.AND UP2, UPT, UR34, 0x1, UPT ;  /* 0x000000012200788c */ /* 0x000fe4000bf45270 */
[----:B------:R-:W-:Y:S02]  /*5950*/  UIMAD.WIDE.U32 UR10, UR16, UR32, URZ ;  /* 0x00000020100a72a5 */ /* 0x000fe4000f8e00ff */
[----:B------:R-:W-:Y:S02]  /*5960*/  USEL UR4, UR40, UR44, !UP2 ;  /* 0x0000002c28047287 */ /* 0x000fe4000d000000 */
[----:B------:R-:W-:Y:S02]  /*5970*/  UISETP.NE.AND UP0, UPT, UR17, 0x1, UPT ;  /* 0x000000011100788c */ /* 0x000fe4000bf05270 */
[----:B------:R-:W-:Y:S02]  /*5980*/  UP2UR UR24, UPR, URZ, 0x2 ;  /* 0x00000002ff187883 */ /* 0x000fe40008000000 */
[----:B------:R-:W-:Y:S02]  /*5990*/  UISETP.NE.AND UP1, UPT, UR39, 0x1, UPT ;  /* 0x000000012700788c */ /* 0x000fe4000bf25270 */
[----:B------:R-:W-:Y:S02]  /*59a0*/  UIMAD.WIDE.U32 UR12, UR4, UR18, URZ ;  /* 0x00000012040c72a5 */ /* 0x000fe4000f8e00ff */
[----:B------:R-:W-:Y:S01]  /*59b0*/  USEL UR7, UR41, UR45, !UP0 ;  /* 0x0000002d29077287 */ /* 0x000fe2000c000000 */
[----:B------:R-:W-:Y:S02]  /*59c0*/  UMOV UR5, UR9 ;  /* 0x0000000900057c82 */ /* 0x000fe40008000000 */
[----:B------:R-:W-:Y:S02]  /*59d0*/  USHF.R.U32.HI UR6, URZ, UR56, UR5 ;  /* 0x00000038ff067299 */ /* 0x000fe40008011605 */
[----:B------:R-:W-:Y:S02]  /*59e0*/  UIMAD.WIDE.U32 UR22, UR7, UR18, URZ ;  /* 0x00000012071672a5 */ /* 0x000fe4000f8e00ff */
[----:B------:R-:W-:Y:S02]  /*59f0*/  USEL UR6, UR15, UR6, !UP2 ;  /* 0x000000060f067287 */ /* 0x000fe4000d000000 */
[----:B------:R-:W-:Y:S01]  /*5a00*/  UISETP.NE.AND UP2, UPT, UR14, URZ, UPT ;  /* 0x000000ff0e00728c */ /* 0x000fe2000bf45270 */
[----:B------:R-:W-:Y:S01]  /*5a10*/  UMOV UR5, UR11 ;  /* 0x0000000b00057c82 */ /* 0x000fe20008000000 */
[----:B------:R-:W-:Y:S02]  /*5a20*/  UIMAD.WIDE.U32 UR10, UR6, UR18, URZ ;  /* 0x00000012060a72a5 */ /* 0x000fe4000f8e00ff */
[----:B------:R-:W-:Y:S03]  /*5a30*/  USHF.R.U32.HI UR8, URZ, UR33, UR5 ;  /* 0x00000021ff087299 */ /* 0x000fe60008011605 */
[----:B------:R-:W-:Y:S02]  /*5a40*/  UMOV UR5, UR13 ;  /* 0x0000000d00057c82 */ /* 0x000fe40008000000 */
[----:B------:R-:W-:Y:S03]  /*5a50*/  @UP1 USHF.R.U32.HI UR4, URZ, UR19, UR5 ;  /* 0x00000013ff041299 */ /* 0x000fe60008011605 */
[----:B------:R-:W-:Y:S01]  /*5a60*/  UMOV UR5, UR23 ;  /* 0x0000001700057c82 */ /* 0x000fe20008000000 */
[----:B------:R-:W-:Y:S02]  /*5a70*/  UIMAD UR4, UR39, UR4, URZ ;  /* 0x00000004270472a4 */ /* 0x000fe4000f8e02ff */
[----:B------:R-:W-:Y:S02]  /*5a80*/  @UP1 USHF.R.U32.HI UR7, URZ, UR19, UR5 ;  /* 0x00000013ff071299 */ /* 0x000fe40008011605 */
[----:B------:R-:W-:Y:S02]  /*5a90*/  USEL UR5, UR16, UR8, !UP0 ;  /* 0x0000000810057287 */ /* 0x000fe4000c000000 */
[----:B------:R-:W-:Y:S02]  /*5aa0*/  UIMAD UR8, UR39, UR7, URZ ;  /* 0x00000007270872a4 */ /* 0x000fe4000f8e02ff */
[----:B------:R-:W-:Y:S03]  /*5ab0*/  UISETP.GE.AND UP0, UPT, UR6, UR4, UPT ;  /* 0x000000040600728c */ /* 0x000fe6000bf06270 */
[----:B------:R-:W-:Y:S01]  /*5ac0*/  UMOV UR4, UR11 ;  /* 0x0000000b00047c82 */ /* 0x000fe20008000000 */
[----:B------:R-:W-:Y:S02]  /*5ad0*/  UISETP.GE.OR UP0, UPT, UR5, UR8, UP0 ;  /* 0x000000080500728c */ /* 0x000fe40008706670 */
[----:B------:R-:W-:Y:S02]  /*5ae0*/  USHF.R.U32.HI UR4, URZ, UR19, UR4 ;  /* 0x00000013ff047299 */ /* 0x000fe40008011604 */
[----:B------:R-:W-:Y:S02]  /*5af0*/  UIMAD.WIDE.U32 UR8, UR5, UR18, URZ ;  /* 0x00000012050872a5 */ /* 0x000fe4000f8e00ff */
[----:B------:R-:W-:Y:S04]  /*5b00*/  USEL UR10, UR6, UR4, !UP1 ;  /* 0x00000004060a7287 */ /* 0x000fe8000c800000 */
[----:B------:R-:W-:Y:S01]  /*5b10*/  UIADD3 UR11, UPT, UPT, -UR10, URZ, URZ ;  /* 0x000000ff0a0b7290 */ /* 0x000fe2000fffe1ff */
[----:B------:R-:W-:Y:S02]  /*5b20*/  @!UP0 UMOV UR4, UR9 ;  /* 0x0000000900048c82 */ /* 0x000fe40008000000 */
[----:B------:R-:W-:Y:S02]  /*5b30*/  @!UP0 USHF.R.U32.HI UR4, URZ, UR19, UR4 ;  /* 0x00000013ff048299 */ /* 0x000fe40008011604 */
[----:B------:R-:W-:Y:S02]  /*5b40*/  UIMAD UR8, UR39, UR11, UR6 ;  /* 0x0000000b270872a4 */ /* 0x000fe4000f8e0206 */
[----:B------:R-:W-:Y:S02]  /*5b50*/  @!UP0 USEL UR4, UR5, UR4, !UP1 ;  /* 0x0000000405048287 */ /* 0x000fe4000c800000 */
[----:B------:R-:W-:Y:S02]  /*5b60*/  UISETP.NE.AND UP1, UPT, UR24, URZ, UPT ;  /* 0x000000ff1800728c */ /* 0x000fe4000bf25270 */
[----:B------:R-:W-:Y:S02]  /*5b70*/  @!UP0 UIMAD UR8, UR7, UR8, UR4 ;  /* 0x00000008070882a4 */ /* 0x000fe4000f8e0204 */
[----:B------:R-:W-:Y:S02]  /*5b80*/  @!UP0 UIADD3 UR9, UPT, UPT, UR10, -UR4, URZ ;  /* 0x800000040a098290 */ /* 0x000fe4000fffe0ff */
[----:B------:R-:W-:Y:S02]  /*5b90*/  UIADD3 UR4, UPT, UPT, -UR5, URZ, URZ ;  /* 0x000000ff05047290 */ /* 0x000fe4000fffe1ff */
[----:B------:R-:W-:Y:S02]  /*5ba0*/  UIADD3 UR7, UPT, UPT, -UR6, URZ, URZ ;  /* 0x000000ff06077290 */ /* 0x000fe4000fffe1ff */
[----:B------:R-:W-:Y:S02]  /*5bb0*/  @!UP0 UIMAD UR6, UR9, UR39, UR5 ;  /* 0x00000027090682a4 */ /* 0x000fe4000f8e0205 */
[----:B------:R-:W-:Y:S02]  /*5bc0*/  UIMAD UR16, UR17, UR4, UR16 ;  /* 0x00000004111072a4 */ /* 0x000fe4000f8e0210 */
[----:B------:R-:W-:Y:S01]  /*5bd0*/  UIMAD UR15, UR34, UR7, UR15 ;  /* 0x00000007220f72a4 */ /* 0x000fe2000f8e020f */
[----:B------:R-:W-:Y:S02]  /*5be0*/  @!UP0 UMOV UR5, UR8 ;  /* 0x0000000800058c82 */ /* 0x000fe40008000000 */
[----:B------:R-:W-:Y:S02]  /*5bf0*/  UIMAD UR16, UR5, UR17, UR16 ;  /* 0x00000011051072a4 */ /* 0x000fe4000f8e0210 */
[----:B------:R-:W-:Y:S11]  /*5c00*/  UIMAD UR15, UR6, UR34, UR15 ;  /* 0x00000022060f72a4 */ /* 0x000ff6000f8e020f */
[----:B------:R-:W-:Y:S01]  /*5c10*/  @!UPT UIADD3 URZ, UPT, UPT, URZ, URZ, URZ ;  /* 0x000000fffffff290 */ /* 0x000fe2000fffe0ff */
.L_x_93:
[----:B------:R-:W1:Y:S01]  /*5c20*/  @!UP4 LDCU.128 UR8, c[0x0][0xc10] ;  /* 0x00018200ff08c7ac */ /* 0x000e620008000c00 */
[----:B------:R-:W-:Y:S04]  /*5c30*/  MOV R0, UR21 ;  /* 0x0000001500007c02 */ /* 0x000fe80008000f00 */
[----:B------:R-:W-:Y:S01]  /*5c40*/  IABS R0, R0 ;  /* 0x0000000000007213 */ /* 0x000fe20000000000 */
[----:B------:R-:W2:Y:S01]  /*5c50*/  @!UP4 LDCU UR5, c[0x0][0xc0c] ;  /* 0x00018180ff05c7ac */ /* 0x000ea20008000800 */
[----:B-1----:R-:W-:Y:S07]  /*5c60*/  UIMAD.WIDE.U32 UR6, UR16, UR8, URZ ;  /* 0x00000008100672a5 */ /* 0x002fee000f8e00ff */
[----:B------:R-:W-:Y:S01]  /*5c70*/  @!UP4 UMOV UR4, UR7 ;  /* 0x000000070004cc82 */ /* 0x000fe20008000000 */
[----:B--2---:R-:W-:Y:S02]  /*5c80*/  @!UP4 UISETP.NE.AND UP0, UPT, UR5, 0x1, UPT ;  /* 0x000000010500c88c */ /* 0x004fe4000bf05270 */
[----:B------:R-:W-:Y:S02]  /*5c90*/  @!UP4 USHF.R.U32.HI UR4, URZ, UR9, UR4 ;  /* 0x00000009ff04c299 */ /* 0x000fe40008011604 */
[----:B------:R-:W-:Y:S02]  /*5ca0*/  UIMAD.WIDE.U32 UR6, UR15, UR11, URZ ;  /* 0x0000000b0f0672a5 */ /* 0x000fe4000f8e00ff */
[----:B------:R-:W-:Y:S02]  /*5cb0*/  @!UP4 USEL UR8, UR16, UR4, !UP0 ;  /* 0x000000041008c287 */ /* 0x000fe4000c000000 */
[----:B------:R-:W-:Y:S03]  /*5cc0*/  @!UP4 UISETP.NE.AND UP0, UPT, UR10, 0x1, UPT ;  /* 0x000000010a00c88c */ /* 0x000fe6000bf05270 */
[----:B------:R-:W-:Y:S02]  /*5cd0*/  @!UP4 UMOV UR6, UR7 ;  /* 0x000000070006cc82 */ /* 0x000fe40008000000 */
[----:B------:R-:W1:Y:S02]  /*5ce0*/  @!UP4 LDCU UR4, c[0x0][0xc20] ;  /* 0x00018400ff04c7ac */ /* 0x000e640008000800 */
[----:B-1----:R-:W-:Y:S04]  /*5cf0*/  @!UP4 USHF.R.U32.HI UR6, URZ, UR4, UR6 ;  /* 0x00000004ff06c299 */ /* 0x002fe80008011606 */
[----:B------:R-:W-:Y:S04]  /*5d00*/  @!UP4 USEL UR6, UR15, UR6, !UP0 ;  /* 0x000000060f06c287 */ /* 0x000fe8000c000000 */
[----:B------:R-:W-:Y:S02]  /*5d10*/  @!UP4 UIADD3 UR4, UPT, UPT, -UR8, UR6, URZ ;  /* 0x000000060804c290 */ /* 0x000fe4000fffe1ff */
[----:B------:R-:W-:Y:S02]  /*5d20*/  @!UP4 UIADD3 UR6, UPT, UPT, UR8, -UR6, URZ ;  /* 0x800000060806c290 */ /* 0x000fe4000fffe0ff */
[----:B------:R-:W-:Y:S02]  /*5d30*/  @!UP4 UIMAD UR16, UR4, UR5, UR16 ;  /* 0x000000050410c2a4 */ /* 0x000fe4000f8e0210 */
[----:B------:R-:W-:Y:S01]  /*5d40*/  @!UP4 UIMAD UR15, UR6, UR10, UR15 ;  /* 0x0000000a060fc2a4 */ /* 0x000fe2000f8e020f */
[----:B------:R-:W-:Y:S11]  /*5d50*/  BRA.U UP2, `(.L_x_94) ;  /* 0x0000000102107547 */ /* 0x000ff6000b800000 */
[----:B------:R-:W-:Y:S04]  /*5d60*/  MOV R3, UR55 ;  /* 0x0000003700037c02 */ /* 0x000fe80008000f00 */
[----:B------:R-:W-:Y:S04]  /*5d70*/  SHF.L.U32 R12, R3, 0x1f, RZ ;  /* 0x0000001f030c7819 */ /* 0x000fe800000006ff */
[----:B------:R-:W1:Y:S02]  /*5d80*/  SYNCS.PHASECHK.TRANS64.TRYWAIT P1, [UR20+0x148], R12 ;  /* 0x0001480cff0075a7 */ /* 0x000e640008021114 */
[----:B-1----:R-:W-:Y:S05]  /*5d90*/  @!P1 BRA `(.L_x_95) ;  /* 0x0000006000ac9947 */ /* 0x002fea0003800000 */
.L_x_94:
[----:B------:R-:W-:Y:S01]  /*5da0*/  UISETP.NE.AND UP2, UPT, UR54, URZ, UPT ;  /* 0x000000ff3600728c */ /* 0x000fe2000bf45270 */
[----:B------:R-:W-:Y:S01]  /*5db0*/  R2UR UR4, R0 ;  /* 0x00000000000472ca */ /* 0x000fe200000e0000 */
[----:B------:R-:W-:Y:S11]  /*5dc0*/  USHF.L.U32 UR11, UR28, 0x7, URZ ;  /* 0x000000071c0b7899 */ /* 0x000ff600080006ff */
[----:B------:R-:W-:Y:S01]  /*5dd0*/  @!UPT UIADD3 URZ, UPT, UPT, URZ, URZ, URZ ;  /* 0x000000fffffff290 */ /* 0x000fe2000fffe0ff */
[----:B------:R-:W-:Y:S07]  /*5de0*/  UIMAD.WIDE.U32 UR6, UR43, UR4, URZ ;  /* 0x000000042b0672a5 */ /* 0x000fee000f8e00ff */
[----:B------:R-:W-:Y:S02]  /*5df0*/  UMOV UR12, UR7 ;  /* 0x00000007000c7c82 */ /* 0x000fe40008000000 */
[----:B------:R-:W-:Y:S04]  /*5e00*/  UIMAD UR4, UR12, UR47, UR4 ;  /* 0x0000002f0c0472a4 */ /* 0x000fe8000f8e0204 */
[----:B------:R-:W-:Y:S11]  /*5e10*/  UISETP.GT.U32.AND UP0, UPT, UR26, UR4, UPT ;  /* 0x000000041a00728c */ /* 0x000ff6000bf04070 */
[----:B------:R-:W-:Y:S02]  /*5e20*/  @!UP0 UIADD3 UR4, UPT, UPT, UR4, -UR26, URZ ;  /* 0x8000001a04048290 */ /* 0x000fe4000fffe0ff */
[----:B------:R-:W-:Y:S02]  /*5e30*/  @!UP0 UIADD3 UR12, UPT, UPT, UR12, 0x1, URZ ;  /* 0x000000010c0c8890 */ /* 0x000fe4000fffe0ff */
[----:B------:R-:W-:Y:S02]  /*5e40*/  UISETP.GE.U32.AND UP0, UPT, UR4, UR26, UPT ;  /* 0x0000001a0400728c */ /* 0x000fe4000bf06070 */
[----:B------:R-:W-:Y:S09]  /*5e50*/  ULOP3.LUT UR4, UR21, UR27, URZ, 0x3c, !UPT ;  /* 0x0000001b15047292 */ /* 0x000ff2000f8e3cff */
[----:B------:R-:W-:Y:S02]  /*5e60*/  @UP0 UIADD3 UR12, UPT, UPT, UR12, 0x1, URZ ;  /* 0x000000010c0c0890 */ /* 0x000fe4000fffe0ff */
[----:B------:R-:W-:Y:S11]  /*5e70*/  UISETP.GE.AND UP0, UPT, UR4, URZ, UPT ;  /* 0x000000ff0400728c */ /* 0x000ff6000bf06270 */
[----:B------:R-:W-:Y:S02]  /*5e80*/  @!UP0 UIADD3 UR12, UPT, UPT, -UR12, URZ, URZ ;  /* 0x000000ff0c0c8290 */ /* 0x000fe4000fffe1ff */
[----:B------:R-:W-:Y:S06]  /*5e90*/  @!UP6 ULOP3.LUT UR12, URZ, UR27, URZ, 0x33, !UPT ;  /* 0x0000001bff0ce292 */ /* 0x000fec000f8e33ff */
[----:B------:R-:W-:Y:S05]  /*5ea0*/  IMAD.U32 R0, RZ, RZ, UR12 ;  /* 0x0000000cff007e24 */ /* 0x000fea000f8e00ff */
[----:B------:R-:W-:Y:S04]  /*5eb0*/  IABS R0, R0 ;  /* 0x0000000000007213 */ /* 0x000fe80000000000 */
[----:B------:R-:W-:Y:S01]  /*5ec0*/  R2UR UR4, R0 ;  /* 0x00000000000472ca */ /* 0x000fe200000e0000 */
[----:B------:R-:W-:Y:S05]  /*5ed0*/  IMAD.U32 R0, RZ, RZ, UR29 ;  /* 0x0000001dff007e24 */ /* 0x000fea000f8e00ff */
[----:B------:R-:W-:Y:S04]  /*5ee0*/  IABS R9, R0 ;  /* 0x0000000000097213 */ /* 0x000fe80000000000 */
[----:B------:R-:W2:Y:S03]  /*5ef0*/  I2F.RP R16, R9 ;  /* 0x0000000900107306 */ /* 0x000ea60000209400 */
[----:B------:R-:W-:Y:S07]  /*5f00*/  UIMAD.WIDE.U32 UR6, UR42, UR4, URZ ;  /* 0x000000042a0672a5 */ /* 0x000fee000f8e00ff */
[----:B------:R-:W-:Y:S02]  /*5f10*/  UMOV UR13, UR7 ;  /* 0x00000007000d7c82 */ /* 0x000fe40008000000 */
[----:B------:R-:W-:Y:S01]  /*5f20*/  UIADD3 UR5, UPT, UPT, -UR13, URZ, URZ ;  /* 0x000000ff0d057290 */ /* 0x000fe2000fffe1ff */
[----:B--2---:R-:W2:Y:S03]  /*5f30*/  MUFU.RCP R0, R16 ;  /* 0x0000001000007308 */ /* 0x004ea60000001000 */
[----:B------:R-:W-:Y:S04]  /*5f40*/  UIMAD UR4, UR25, UR5, UR4 ;  /* 0x00000005190472a4 */ /* 0x000fe8000f8e0204 */
[----:B------:R-:W-:Y:S11]  /*5f50*/  UISETP.GT.U32.AND UP0, UPT, UR25, UR4, UPT ;  /* 0x000000041900728c */ /* 0x000ff6000bf04070 */
[----:B------:R-:W-:Y:S01]  /*5f60*/  @!UP0 UIADD3 UR4, UPT, UPT, UR4, -UR25, URZ ;  /* 0x8000001904048290 */ /* 0x000fe2000fffe0ff */
[----:B--2---:R-:W-:Y:S01]  /*5f70*/  VIADD R11, R0, 0xffffffe ;  /* 0x0ffffffe000b7836 */ /* 0x004fe20000000000 */
[----:B------:R-:W-:Y:S02]  /*5f80*/  @!UP0 UIADD3 UR13, UPT, UPT, UR13, 0x1, URZ ;  /* 0x000000010d0d8890 */ /* 0x000fe4000fffe0ff */
[----:B------:R-:W-:Y:S01]  /*5f90*/  UISETP.GE.U32.AND UP0, UPT, UR4, UR25, UPT ;  /* 0x000000190400728c */ /* 0x000fe2000bf06070 */
[----:B------:R-:W1:Y:S01]  /*5fa0*/  F2I.FTZ.U32.TRUNC.NTZ R13, R11 ;  /* 0x0000000b000d7305 */ /* 0x000e62000021f000 */
[----:B------:R-:W-:Y:S09]  /*5fb0*/  ULOP3.LUT UR4, UR12, UR54, URZ, 0x3c, !UPT ;  /* 0x000000360c047292 */ /* 0x000ff2000f8e3cff */
[----:B------:R-:W-:Y:S02]  /*5fc0*/  @UP0 UIADD3 UR13, UPT, UPT, UR13, 0x1, URZ ;  /* 0x000000010d0d0890 */ /* 0x000fe4000fffe0ff */
[----:B------:R-:W-:Y:S01]  /*5fd0*/  UISETP.GE.AND UP0, UPT, UR4, URZ, UPT ;  /* 0x000000ff0400728c */ /* 0x000fe2000bf06270 */
[----:B-1----:R-:W-:Y:S05]  /*5fe0*/  IADD3 R12, PT, PT, RZ, -R13, RZ ;  /* 0x8000000dff0c7210 */ /* 0x002fea0007ffe0ff */
[----:B------:R-:W-:Y:S02]  /*5ff0*/  IMAD R3, R12, R9, RZ ;  /* 0x000000090c037224 */ /* 0x000fe400078e02ff */
[----:B------:R-:W-:Y:S03]  /*6000*/  IMAD.MOV.U32 R12, RZ, RZ, RZ ;  /* 0x000000ffff0c7224 */ /* 0x000fe600078e00ff */
[----:B------:R-:W-:Y:S02]  /*6010*/  @!UP0 UIADD3 UR13, UPT, UPT, -UR13, URZ, URZ ;  /* 0x000000ff0d0d8290 */ /* 0x000fe4000fffe1ff */
[----:B------:R-:W-:Y:S01]  /*6020*/  @!UP2 ULOP3.LUT UR13, URZ, UR54, URZ, 0x33, !UPT ;  /* 0x00000036ff0da292 */ /* 0x000fe2000f8e33ff */
[----:B------:R-:W-:Y:S01]  /*6030*/  IMAD.HI.U32 R13, R13, R3, R12 ;  /* 0x000000030d0d7227 */ /* 0x000fe200078e000c */
[----:B------:R-:W-:Y:S02]  /*6040*/  UISETP.NE.AND UP2, UPT, UR29, URZ, UPT ;  /* 0x000000ff1d00728c */ /* 0x000fe4000bf45270 */
[----:B------:R-:W-:Y:S02]  /*6050*/  ULOP3.LUT UR4, UR13, UR29, URZ, 0x3c, !UPT ;  /* 0x0000001d0d047292 */ /* 0x000fe4000f8e3cff */
[----:B------:R-:W-:Y:S01]  /*6060*/  UIADD3 UR5, UPT, UPT, -UR13, URZ, URZ ;  /* 0x000000ff0d057290 */ /* 0x000fe2000fffe1ff */
[----:B------:R-:W-:Y:S01]  /*6070*/  IMAD.U32 R0, RZ, RZ, UR13 ;  /* 0x0000000dff007e24 */ /* 0x000fe2000f8e00ff */
[----:B------:R-:W-:Y:S02]  /*6080*/  UISETP.GE.AND UP0, UPT, UR4, URZ, UPT ;  /* 0x000000ff0400728c */ /* 0x000fe4000bf06270 */
[----:B------:R-:W-:Y:S02]  /*6090*/  UIADD3 UR4, UPT, UPT, -UR12, URZ, URZ ;  /* 0x000000ff0c047290 */ /* 0x000fe4000fffe1ff */
[----:B------:R-:W-:Y:S01]  /*60a0*/  IABS R0, R0 ;  /* 0x0000000000007213 */ /* 0x000fe20000000000 */
[----:B------:R-:W-:Y:S02]  /*60b0*/  UIMAD UR12, UR54, UR5, UR12 ;  /* 0x00000005360c72a4 */ /* 0x000fe4000f8e020c */
[----:B------:R-:W-:Y:S02]  /*60c0*/  UIMAD UR4, UR27, UR4, UR21 ;  /* 0x000000041b0472a4 */ /* 0x000fe4000f8e0215 */
[----:B------:R-:W-:Y:S02]  /*60d0*/  IMAD.HI.U32 R13, R13, R0, RZ ;  /* 0x000000000d0d7227 */ /* 0x000fe400078e00ff */
[----:B------:R-:W-:Y:S03]  /*60e0*/  USHF.L.U32 UR4, UR4, 0x7, URZ ;  /* 0x0000000704047899 */ /* 0x000fe600080006ff */
[----:B------:R-:W-:Y:S05]  /*60f0*/  IADD3 R3, PT, PT, -R13, RZ, RZ ;  /* 0x000000ff0d037210 */ /* 0x000fea0007ffe1ff */
[C---:B------:R-:W-:Y:S05]  /*6100*/  IMAD R0, R9.reuse, R3, R0 ;  /* 0x0000000309007224 */ /* 0x040fea00078e0200 */
[----:B------:R-:W-:Y:S11]  /*6110*/  ISETP.GT.U32.AND P1, PT, R9, R0, PT ;  /* 0x000000000900720c */ /* 0x000ff60003f24070 */
[----:B------:R-:W-:Y:S02]  /*6120*/  @!UPT UIADD3 URZ, UPT, UPT, URZ, URZ, URZ ;  /* 0x000000fffffff290 */ /* 0x000fe4000fffe0ff */
[----:B------:R-:W-:Y:S02]  /*6130*/  @!P1 IMAD.IADD R0, R0, 0x1, -R9 ;  /* 0x0000000100009824 */ /* 0x000fe400078e0a09 */
[----:B------:R-:W-:Y:S01]  /*6140*/  @!P1 VIADD R13, R13, 0x1 ;  /* 0x000000010d0d9836 */ /* 0x000fe20000000000 */
[----:B------:R-:W-:Y:S02]  /*6150*/  ISETP.NE.U32.AND P1, PT, RZ, UR30, PT ;  /* 0x0000001eff007c0c */ /* 0x000fe4000bf25070 */
[----:B------:R-:W-:Y:S02]  /*6160*/  ISETP.GE.U32.AND P2, PT, R0, R9, PT ;  /* 0x000000090000720c */ /* 0x000fe40003f46070 */
[----:B------:R-:W-:Y:S02]  /*6170*/  ISETP.NE.AND.EX P1, PT, RZ, UR31, PT, P1 ;  /* 0x0000001fff007c0c */ /* 0x000fe4000bf25310 */
[----:B------:R-:W-:Y:S09]  /*6180*/  SHF.L.U32 R9, R10, 0x1f, RZ ;  /* 0x0000001f0a097819 */ /* 0x000ff200000006ff */
[----:B------:R-:W-:Y:S04]  /*6190*/  @P2 IADD3 R13, PT, PT, R13, 0x1, RZ ;  /* 0x000000010d0d2810 */ /* 0x000fe80007ffe0ff */
[----:B------:R-:W-:Y:S11]  /*61a0*/  R2UR UR14, R13 ;  /* 0x000000000d0e72ca */ /* 0x000ff600000e0000 */
[----:B------:R-:W-:Y:S02]  /*61b0*/  @!UPT UIADD3 URZ, UPT, UPT, URZ, URZ, URZ ;  /* 0x000000fffffff290 */ /* 0x000fe4000fffe0ff */
[----:B------:R-:W-:Y:S02]  /*61c0*/  @!UP0 UIADD3 UR14, UPT, UPT, -UR14, URZ, URZ ;  /* 0x000000ff0e0e8290 */ /* 0x000fe4000fffe1ff */
[----:B------:R-:W-:Y:S04]  /*61d0*/  @!UP2 ULOP3.LUT UR14, URZ, UR29, URZ, 0x33, !UPT ;  /* 0x0000001dff0ea292 */ /* 0x000fe8000f8e33ff */
[----:B------:R-:W-:Y:S04]  /*61e0*/  UIADD3 UR6, UPT, UPT, -UR14, URZ, URZ ;  /* 0x000000ff0e067290 */ /* 0x000fe8000fffe1ff */
[----:B------:R-:W-:Y:S01]  /*61f0*/  UIMAD UR13, UR29, UR6, UR13 ;  /* 0x000000061d0d72a4 */ /* 0x000fe2000f8e020d */
[----:B------:R-:W-:Y:S11]  /*6200*/  BRA.U !UP5, `(.L_x_96) ;  /* 0x000000010d387547 */ /* 0x000ff6000b800000 */
[----:B------:R-:W-:Y:S01]  /*6210*/  UISETP.NE.AND UP1, UPT, UR53, URZ, UPT ;  /* 0x000000ff3500728c */ /* 0x000fe2000bf25270 */
[----:B------:R-:W-:Y:S01]  /*6220*/  HFMA2 R0, -RZ, RZ, 0, 5.9604644775390625e-08 ;  /* 0x00000001ff007431 */ /* 0x000fe200000001ff */
[----:B------:R-:W1:Y:S01]  /*6230*/  LDCU.64 UR8, c[0x0][0x358] ;  /* 0x00006b00ff0877ac */ /* 0x000e620008000a00 */
[----:B------:R-:W-:Y:S03]  /*6240*/  IMAD.MOV.U32 R87, RZ, RZ, 0x1 ;  /* 0x00000001ff577424 */ /* 0x000fe600078e00ff */
[----:B------:R-:W-:Y:S05]  /*6250*/  PLOP3.LUT P2, PT, PT, PT, UP1, 0x80, 0x8 ;  /* 0x000000000008781c */ /* 0x000fea0003f4f018 */
[----:B------:R-:W2:Y:S01]  /*6260*/  @UP1 LDCU.64 UR6, c[0x0][0x988] ;  /* 0x00013100ff0617ac */ /* 0x000ea20008000a00 */
[----:B------:R-:W-:Y:S07]  /*6270*/  @UP1 UIMAD UR5, UR50, UR30, URZ ;  /* 0x0000001e320512a4 */ /* 0x000fee000f8e02ff */
[----:B------:R-:W-:Y:S01]  /*6280*/  @!P2 PRMT R87, R0, 0x7610, R87 ;  /* 0x000076100057a816 */ /* 0x000fe20000000057 */
[----:B--2---:R-:W-:Y:S03]  /*6290*/  @UP1 UIMAD.WIDE UR6, UR5, 0x4, UR6 ;  /* 0x00000004050618a5 */ /* 0x004fe6000f8e0206 */
[----:B------:R-:W2:Y:S03]  /*62a0*/  @!UP1 LDCU UR5, c[0x0][0x980] ;  /* 0x00013000ff0597ac */ /* 0x000ea60008000800 */
[----:B------:R-:W-:Y:S01]  /*62b0*/  IMAD.U32 R12, RZ, RZ, UR6 ;  /* 0x00000006ff0c7e24 */ /* 0x000fe2000f8e00ff */
[----:B------:R-:W-:Y:S05]  /*62c0*/  MOV R13, UR7 ;  /* 0x00000007000d7c02 */ /* 0x000fea0008000f00 */
[----:B-1---5:R1:W5:Y:S02]  /*62d0*/  @P2 LDG.E R41, desc[UR8][R12.64] ;  /* 0x000000080c292981 */ /* 0x022364000c1e1900 */
[----:B-12---:R-:W-:Y:S07]  /*62e0*/  @!P2 IMAD.U32 R41, RZ, RZ, UR5 ;  /* 0x00000005ff29ae24 */ /* 0x006fee000f8e00ff */
.L_x_96:
[----:B-----5:R-:W-:Y:S01]  /*62f0*/  @!P1 FSETP.EQ.AND P3, PT, R41, RZ, PT ;  /* 0x000000ff2900920b */ /* 0x020fe20003f62000 */
[----:B------:R-:W-:Y:S01]  /*6300*/  @!UPT UIADD3 URZ, UPT, UPT, URZ, URZ, URZ ;  /* 0x000000fffffff290 */ /* 0x000fe2000fffe0ff */
[----:B------:R-:W-:Y:S11]  /*6310*/  @!P1 BRA `(.L_x_97) ;  /* 0x0000000000149947 */ /* 0x000ff60003800000 */
[----:B------:R-:W-:Y:S02]  /*6320*/  LOP3.LUT P1, RZ, R87, 0xff, RZ, 0xc0, !PT ;  /* 0x000000ff57ff7812 */ /* 0x000fe4000782c0ff */
[----:B------:R-:W-:Y:S04]  /*6330*/  PLOP3.LUT P3, PT, PT, PT, UP1, 0x80, 0x8 ;  /* 0x000000000008781c */ /* 0x000fe80003f6f018 */
[----:B------:R-:W-:Y:S07]  /*6340*/  PLOP3.LUT P3, PT, P3, PT, PT, 0x8, 0x80 ;  /* 0x000000000080781c */ /* 0x000fee0001f6e170 */
[----:B------:R-:W-:Y:S11]  /*6350*/  @P1 FSETP.EQ.AND P3, PT, R41, RZ, PT ;  /* 0x000000ff2900120b */ /* 0x000ff60003f62000 */
[----:B------:R-:W-:Y:S02]  /*6360*/  @!UPT UIADD3 URZ, UPT, UPT, URZ, URZ, URZ ;  /* 0x000000fffffff290 */ /* 0x000fe4000fffe0ff */
.L_x_97:
[----:B------:R-:W1:Y:S01]  /*6370*/  SYNCS.PHASECHK.TRANS64.TRYWAIT P1, [UR20+0x120], R9 ;  /* 0x00012009ff0075a7 */ /* 0x000e620008021114 */
[----:B------:R-:W-:Y:S04]  /*6380*/  ELECT P2, URZ, PT ;  /* 0x0000000000ff782f */ /* 0x000fe80003840000 */
[----:B------:R-:W-:Y:S01]  /*6390*/  PLOP3.LUT P2, PT, P3, P2, PT, 0xf2, 0x2f ;  /* 0x00000000002f781c */ /* 0x000fe20001f45e72 */
[----:B------:R-:W-:Y:S01]  /*63a0*/  @!UPT UIADD3 URZ, UPT, UPT, URZ, URZ, URZ ;  /* 0x000000fffffff290 */ /* 0x000fe2000fffe0ff */
[----:B-1----:R-:W-:Y:S11]  /*63b0*/  @!P1 BRA `(.L_x_98) ;  /* 0x0000005c003c9947 */ /* 0x002ff60003800000 */
.L_x_208:
[----:B------:R-:W-:Y:S01]  /*63c0*/  @!P2 IADD3 R3, P1, PT, R14, 0x680, RZ ;  /* 0x000006800e03a810 */ /* 0x000fe20007f3e0ff */
[----:B------:R-:W-:Y:S01]  /*63d0*/  VOTEU.ALL UP0, P2 ;  /* 0x0000000000ff7886 */ /* 0x000fe20001000000 */
[----:B------:R-:W-:Y:S01]  /*63e0*/  UMOV UR22, 0x0 ;  /* 0x0000000000167882 */ /* 0x000fe20000000000 */
[----:B------:R-:W-:Y:S01]  /*63f0*/  UMOV UR23, 0x10000000 ;  /* 0x1000000000177882 */ /* 0x000fe20000000000 */
[----:B------:R-:W-:Y:S01]  /*6400*/  @!P2 R2UR UR6, R3 ;  /* 0x000000000306a2ca */ /* 0x000fe200000e0000 */
[----:B-1----:R-:W-:Y:S01]  /*6410*/  @!P2 IMAD.X R0, RZ, RZ, R15, P1 ;  /* 0x000000ffff00a224 */ /* 0x002fe200008e060f */
[----:B------:R-:W-:Y:S01]  /*6420*/  @!UP0 UIADD3 UR8, UPT, UPT, UR20, 0x200, URZ ;  /* 0x0000020014088890 */ /* 0x000fe2000fffe0ff */
[----:B------:R-:W-:Y:S03]  /*6430*/  VOTEU.ALL UP0, P2 ;  /* 0x0000000000ff7886 */ /* 0x000fe60001000000 */
[----:B------:R-:W-:Y:S01]  /*6440*/  @!P2 R2UR UR5, R0 ;  /* 0x000000000005a2ca */ /* 0x000fe200000e0000 */
[----:B------:R-:W-:Y:S01]  /*6450*/  @!P2 IMAD.MOV.U32 R0, RZ, RZ, 0x2000 ;  /* 0x00002000ff00a424 */ /* 0x000fe200078e00ff */
[----:B------:R-:W-:Y:S01]  /*6460*/  @!UP0 UMOV UR9, UR38 ;  /* 0x0000002600098c82 */ /* 0x000fe20008000000 */
[----:B------:R-:W-:Y:S04]  /*6470*/  @!UP0 UMOV UR10, UR4 ;  /* 0x00000004000a8c82 */ /* 0x000fe80008000000 */
[----:B------:R-:W-:Y:S05]  /*6480*/  IMAD.U32 R12, RZ, RZ, UR6 ;  /* 0x00000006ff0c7e24 */ /* 0x000fea000f8e00ff */
[----:B------:R-:W-:Y:S01]  /*6490*/  @!P2 R2UR UR6, R12 ;  /* 0x000000000c06a2ca */ /* 0x000fe200000e0000 */
[----:B------:R-:W-:Y:S05]  /*64a0*/  IMAD.U32 R13, RZ, RZ, UR5 ;  /* 0x00000005ff0d7e24 */ /* 0x000fea000f8e00ff */
[----:B------:R-:W-:Y:S11]  /*64b0*/  @!P2 R2UR UR7, R13 ;  /* 0x000000000d07a2ca */ /* 0x000ff600000e0000 */
[----:B------:R-:W-:Y:S02]  /*64c0*/  @!UPT UIADD3 URZ, UPT, UPT, URZ, URZ, URZ ;  /* 0x000000fffffff290 */ /* 0x000fe4000fffe0ff */
[----:B------:R1:W-:Y:S01]  /*64d0*/  @!UP0 UTMALDG.5D [UR8], [UR6], desc[UR22] ;  /* 0x00001608060085b4 */ /* 0x0003e20008021000 */
[----:B------:R1:W-:Y:S01]  /*64e0*/  @!P2 SYNCS.ARRIVE.TRANS64.RED.A0TR RZ, [UR20+0x100], R0 ;  /* 0x00010000ffffa9a7 */ /* 0x0003e20008300414 */
[----:B------:R-:W-:Y:S01]  /*64f0*/  SYNCS.ARRIVE.TRANS64.RED.A1T0 RZ, [UR52], RZ ;  /* 0x000000ffffff79a7 */ /* 0x000fe20008100434 */
[----:B------:R-:W2:Y:S02]  /*6500*/  SYNCS.PHASECHK.TRANS64.TRYWAIT P1, [UR20+0x128], R9 ;  /* 0x00012809ff0075a7 */ /* 0x000ea40008021114 */
[----:B-12---:R-:W-:Y:S05]  /*6510*/  @!P1 BRA `(.L_x_99) ;  /* 0x0000005800fc9947 */ /* 0x006fea0003800000 */
.L_x_210:
[----:B------:R-:W-:Y:S01]  /*6520*/  @!P2 IADD3 R3, P1, PT, R14, 0x680, RZ ;  /* 0x000006800e03a810 */ /* 0x000fe20007f3e0ff */
[----:B------:R-:W-:Y:S01]  /*6530*/  VOTEU.ALL UP0, P2 ;  /* 0x0000000000ff7886 */ /* 0x000fe20001000000 */
[----:B------:R-:W-:Y:S01]  /*6540*/  UMOV UR22, 0x0 ;  /* 0x0000000000167882 */ /* 0x000fe20000000000 */
[----:B------:R-:W-:Y:S01]  /*6550*/  UMOV UR23, 0x10000000 ;  /* 0x1000000000177882 */ /* 0x000fe20000000000 */
[----:B------:R-:W-:Y:S01]  /*6560*/  @!P2 R2UR UR6, R3 ;  /* 0x000000000306a2ca */ /* 0x000fe200000e0000 */
[----:B-1----:R-:W-:Y:S01]  /*6570*/  @!P2 IMAD.X R0, RZ, RZ, R15, P1 ;  /* 0x000000ffff00a224 */ /* 0x002fe200008e060f */
[----:B------:R-:W-:Y:S02]  /*6580*/  @!UP0 UIADD3 UR8, UPT, UPT, UR20, 0x2200, URZ ;  /* 0x0000220014088890 */ /* 0x000fe4000fffe0ff */
[----:B------:R-:W-:Y:S02]  /*6590*/  @!UP0 UIADD3 UR10, UPT, UPT, UR4, 0x20, URZ ;  /* 0x00000020040a8890 */ /* 0x000fe4000fffe0ff */
[----:B------:R-:W-:Y:S01]  /*65a0*/  @!P2 R2UR UR5, R0 ;  /* 0x000000000005a2ca */ /* 0x000fe200000e0000 */
[----:B------:R-:W-:Y:S01]  /*65b0*/  VOTEU.ALL UP0, P2 ;  /* 0x0000000000ff7886 */ /* 0x000fe20001000000 */
[----:B------:R-:W-:Y:S04]  /*65c0*/  @!P2 IMAD.MOV.U32 R0, RZ, RZ, 0x2000 ;  /* 0x00002000ff00a424 */ /* 0x000fe800078e00ff */
[----:B------:R-:W-:Y:S01]  /*65d0*/  @!UP0 UMOV UR9, UR37 ;  /* 0x0000002500098c82 */ /* 0x000fe20008000000 */
        /* <DEDUP_REMOVED lines=10> */
.L_x_212:
[----:B------:R-:W-:Y:S01]  /*6680*/  @!P2 IADD3 R3, P1, PT, R14, 0x680, RZ ;  /* 0x000006800e03a810 */ /* 0x000fe20007f3e0ff */
[----:B------:R-:W-:Y:S01]  /*6690*/  VOTEU.ALL UP0, P2 ;  /* 0x0000000000ff7886 */ /* 0x000fe20001000000 */
[----:B------:R-:W-:Y:S01]  /*66a0*/  UMOV UR22, 0x0 ;  /* 0x0000000000167882 */ /* 0x000fe20000000000 */
[----:B------:R-:W-:Y:S01]  /*66b0*/  UMOV UR23, 0x10000000 ;  /* 0x1000000000177882 */ /* 0x000fe20000000000 */
[----:B------:R-:W-:Y:S01]  /*66c0*/  @!P2 R2UR UR6, R3 ;  /* 0x000000000306a2ca */ /* 0x000fe200000e0000 */
[----:B-1----:R-:W-:Y:S01]  /*66d0*/  @!P2 IMAD.X R0, RZ, RZ, R15, P1 ;  /* 0x000000ffff00a224 */ /* 0x002fe200008e060f */
[----:B------:R-:W-:Y:S01]  /*66e0*/  @!UP0 UIADD3 UR8, UPT, UPT, UR20, 0x4200, URZ ;  /* 0x0000420014088890 */ /* 0x000fe2000fffe0ff */
[----:B------:R-:W-:Y:S01]  /*66f0*/  @P0 SHF.R.U32.HI R4, RZ, 0x10, R5 ;  /* 0x00000010ff040819 */ /* 0x000fe20000011605 */
[----:B------:R-:W-:Y:S02]  /*6700*/  @!UP0 UIADD3 UR10, UPT, UPT, UR4, 0x40, URZ ;  /* 0x00000040040a8890 */ /* 0x000fe4000fffe0ff */
[----:B------:R-:W-:Y:S01]  /*6710*/  @!P2 R2UR UR5, R0 ;  /* 0x000000000005a2ca */ /* 0x000fe200000e0000 */
[----:B------:R-:W-:Y:S01]  /*6720*/  VOTEU.ALL UP0, P2 ;  /* 0x0000000000ff7886 */ /* 0x000fe20001000000 */
[----:B------:R-:W-:Y:S01]  /*6730*/  @!P2 IMAD.MOV.U32 R0, RZ, RZ, 0x2000 ;  /* 0x00002000ff00a424 */ /* 0x000fe200078e00ff */
[----:B------:R-:W-:Y:S03]  /*6740*/  @P0 R2UR UR50, R4 ;  /* 0x00000000043202ca */ /* 0x000fe600000e0000 */
        /* <DEDUP_REMOVED lines=11> */
.L_x_214:
[----:B------:R-:W-:Y:S01]  /*6800*/  @!P2 IADD3 R3, P0, PT, R14, 0x680, RZ ;  /* 0x000006800e03a810 */ /* 0x000fe20007f1e0ff */
[----:B------:R-:W-:Y:S01]  /*6810*/  VOTEU.ALL UP0, P2 ;  /* 0x0000000000ff7886 */ /* 0x000fe20001000000 */
[----:B------:R-:W-:Y:S01]  /*6820*/  UMOV UR6, 0x0 ;  /* 0x0000000000067882 */ /* 0x000fe20000000000 */
[----:B------:R-:W-:Y:S01]  /*6830*/  UMOV UR7, 0x10000000 ;  /* 0x1000000000077882 */ /* 0x000fe20000000000 */
[----:B------:R-:W-:Y:S01]  /*6840*/  @!P2 R2UR UR5, R3 ;  /* 0x000000000305a2ca */ /* 0x000fe200000e0000 */
[----:B-1----:R-:W-:Y:S01]  /*6850*/  @!P2 IMAD.X R0, RZ, RZ, R15, P0 ;  /* 0x000000ffff00a224 */ /* 0x002fe200000e060f */
[----:B------:R-:W-:Y:S01]  /*6860*/  @!UP0 UIADD3 UR10, UPT, UPT, UR4, 0x60, URZ ;  /* 0x00000060040a8890 */ /* 0x000fe2000fffe0ff */
[----:B------:R-:W-:Y:S01]  /*6870*/  R2UR UR21, R91 ;  /* 0x000000005b1572ca */ /* 0x000fe200000e0000 */
[----:B------:R-:W-:Y:S01]  /*6880*/  @!UP0 UIADD3 UR8, UPT, UPT, UR20, 0x6200, URZ ;  /* 0x0000620014088890 */ /* 0x000fe2000fffe0ff */
[----:B------:R-:W-:Y:S01]  /*6890*/  R2UR UR22, R92 ;  /* 0x000000005c1672ca */ /* 0x000fe200000e0000 */
[----:B------:R-:W-:Y:S01]  /*68a0*/  @!UP0 UIADD3 UR9, UPT, UPT, UR20, 0x118, URZ ;  /* 0x0000011814098890 */ /* 0x000fe2000fffe0ff */
[----:B------:R-:W-:Y:S01]  /*68b0*/  @!P2 R2UR UR4, R0 ;  /* 0x000000000004a2ca */ /* 0x000fe200000e0000 */
[----:B------:R-:W-:Y:S01]  /*68c0*/  VOTEU.ALL UP0, P2 ;  /* 0x0000000000ff7886 */ /* 0x000fe20001000000 */
[----:B------:R-:W-:Y:S01]  /*68d0*/  LOP3.LUT R10, R10, 0x1, RZ, 0x3c, !PT ;  /* 0x000000010a0a7812 */ /* 0x000fe200078e3cff */
[----:B------:R-:W-:Y:S01]  /*68e0*/  UPLOP3.LUT UP2, UPT, UPT, UPT, UPT, 0x80, 0x8 ;  /* 0x000000000008789c */ /* 0x000fe20003f4f070 */
[----:B------:R-:W-:Y:S02]  /*68f0*/  LOP3.LUT R8, R8, 0x1, RZ, 0x3c, !PT ;  /* 0x0000000108087812 */ /* 0x000fe400078e3cff */
[----:B------:R-:W-:Y:S03]  /*6900*/  IMAD.U32 R4, RZ, RZ, UR5 ;  /* 0x00000005ff047e24 */ /* 0x000fe6000f8e00ff */
[----:B------:R-:W-:Y:S02]  /*6910*/  UIADD3 UR21, UPT, UPT, UR15, UR21, URZ ;  /* 0x000000150f157290 */ /* 0x000fe4000fffe0ff */
[----:B------:R-:W-:Y:S02]  /*6920*/  UIADD3 UR28, UPT, UPT, UR16, UR22, URZ ;  /* 0x00000016101c7290 */ /* 0x000fe4000fffe0ff */
[----:B------:R-:W-:Y:S01]  /*6930*/  IMAD.U32 R5, RZ, RZ, UR4 ;  /* 0x00000004ff057e24 */ /* 0x000fe2000f8e00ff */
[----:B------:R-:W-:Y:S04]  /*6940*/  @!P2 R2UR UR4, R4 ;  /* 0x000000000404a2ca */ /* 0x000fe800000e0000 */
[----:B------:R-:W-:Y:S11]  /*6950*/  @!P2 R2UR UR5, R5 ;  /* 0x000000000505a2ca */ /* 0x000ff600000e0000 */
[----:B------:R-:W-:Y:S02]  /*6960*/  @!UPT UIADD3 URZ, UPT, UPT, URZ, URZ, URZ ;  /* 0x000000fffffff290 */ /* 0x000fe4000fffe0ff */
[----:B------:R1:W-:Y:S01]  /*6970*/  @!UP0 UTMALDG.5D [UR8], [UR4], desc[UR6] ;  /* 0x00000608040085b4 */ /* 0x0003e20008021000 */
[----:B------:R1:W-:Y:S01]  /*6980*/  @!P2 SYNCS.ARRIVE.TRANS64.RED.A0TR RZ, [UR20+0x118], R2 ;  /* 0x00011802ffffa9a7 */ /* 0x0003e20008300414 */
[----:B------:R-:W-:Y:S01]  /*6990*/  SYNCS.ARRIVE.TRANS64.RED.A1T0 RZ, [UR48], RZ ;  /* 0x000000ffffff79a7 */ /* 0x000fe20008100430 */
[----:B------:R-:W-:Y:S05]  /*69a0*/  BRA.U UP3, `(.L_x_102) ;  /* 0xffffffed037c7547 */ /* 0x000fea000b83ffff */
[----:B------:R-:W-:-:S04]  /*69b0*/  SHF.L.U32 R3, R10, 0x1f, RZ ;  /* 0x0000001f0a037819 */ /* 0x000fc800000006ff */
[----:B------:R-:W2:Y:S02]  /*69c0*/  SYNCS.PHASECHK.TRANS64.TRYWAIT P0, [UR20+0x120], R3 ;  /* 0x00012003ff0075a7 */ /* 0x000ea40008001114 */
[----:B--2---:R-:W-:Y:S05]  /*69d0*/  @!P0 BRA `(.L_x_103) ;  /* 0x0000005800148947 */ /* 0x004fea0003800000 */
.L_x_216:
[----:B------:R-:W3:Y:S02]  /*69e0*/  SYNCS.PHASECHK.TRANS64.TRYWAIT P0, [UR20+0x128], R3 ;  /* 0x00012803ff0075a7 */ /* 0x000ee40008001114 */
[----:B---3--:R-:W-:Y:S05]  /*69f0*/  @!P0 BRA `(.L_x_104) ;  /* 0x0000005800248947 */ /* 0x008fea0003800000 */
.L_x_218:
[----:B------:R-:W3:Y:S02]  /*6a00*/  SYNCS.PHASECHK.TRANS64.TRYWAIT P0, [UR20+0x130], R3 ;  /* 0x00013003ff0075a7 */ /* 0x000ee40008001114 */
[----:B---3--:R-:W-:Y:S05]  /*6a10*/  @!P0 BRA `(.L_x_105) ;  /* 0x0000005800348947 */ /* 0x008fea0003800000 */
.L_x_220:
[----:B--2---:R-:W-:-:S07]  /*6a20*/  MOV R0, UR20 ;  /* 0x0000001400007c02 */ /* 0x004fce0008000f00 */
.L_x_106:
[----:B--2---:R-:W-:-:S04]  /*6a30*/  SHF.L.U32 R3, R10, 0x1f, RZ ;  /* 0x0000001f0a037819 */ /* 0x004fc800000006ff */
[----:B------:R2:W3:Y:S03]  /*6a40*/  SYNCS.PHASECHK.TRANS64.TRYWAIT P0, [R0+URZ+0x138], R3 ;  /* 0x00013803000075a7 */ /* 0x0004e600080011ff */
[----:B---3--:R-:W-:Y:S05]  /*6a50*/  @!P0 NANOSLEEP.SYNCS 0x989680 ;  /* 0x009896800000895d */ /* 0x008fea0003900000 */
[----:B------:R-:W3:Y:S02]  /*6a60*/  @!P0 SYNCS.PHASECHK.TRANS64 P0, [R0+URZ+0x138], R3 ;  /* 0x00013803000085a7 */ /* 0x000ee400080010ff */
[----:B-1-3--:R-:W-:Y:S05]  /*6a70*/  @P0 EXIT ;  /* 0x000000000000094d */ /* 0x00afea0003800000 */
[----:B------:R-:W-:Y:S05]  /*6a80*/  BRA `(.L_x_106) ;  /* 0xfffffffc00e87947 */ /* 0x000fea000383ffff */
.L_x_91:
[----:B------:R-:W-:-:S06]  /*6a90*/  UISETP.GE.AND UP0, UPT, UR18, 0x4, UPT ;  /* 0x000000041200788c */ /* 0x000fcc000bf06270 */
[----:B------:R-:W-:-:S13]  /*6aa0*/  PLOP3.LUT P0, PT, PT, PT, UP0, 0x80, 0x8 ;  /* 0x000000000008781c */ /* 0x000fda0003f0f008 */
[----:B-1----:R-:W-:Y:S05]  /*6ab0*/  @!P0 EXIT ;  /* 0x000000000000894d */ /* 0x002fea0003800000 */
[----:B------:R-:W1:Y:S08]  /*6ac0*/  S2UR UR4, SR_CgaCtaId ;  /* 0x00000000000479c3 */ /* 0x000e700000008800 */
[----:B------:R-:W-:Y:S01]  /*6ad0*/  BAR.SYNC.DEFER_BLOCKING 0x6, 0xa0 ;  /* 0x0182800000007b1d */ /* 0x000fe20000010000 */
[C---:B------:R-:W-:Y:S01]  /*6ae0*/  IMAD.SHL.U32 R0, R85.reuse, 0x20, RZ ;  /* 0x0000002055007824 */ /* 0x040fe200078e00ff */
[C---:B------:R-:W-:Y:S01]  /*6af0*/  LOP3.LUT R86, R85.reuse, 0x60, RZ, 0xc0, !PT ;  /* 0x0000006055567812 */ /* 0x040fe200078ec0ff */
[C---:B------:R-:W-:Y:S01]  /*6b00*/  IMAD.SHL.U32 R5, R85.reuse, 0x4, RZ ;  /* 0x0000000455057824 */ /* 0x040fe200078e00ff */
[----:B------:R-:W-:Y:S01]  /*6b10*/  USHF.R.S32.HI UR54, URZ, 0x1f, UR5 ;  /* 0x0000001fff367899 */ /* 0x000fe20008011405 */
[----:B------:R-:W-:Y:S01]  /*6b20*/  IMAD.U32 R37, R85, 0x10000, RZ ;  /* 0x0001000055257824 */ /* 0x000fe200078e00ff */
[----:B------:R-:W-:-:S02]  /*6b30*/  UMOV UR51, 0x400 ;  /* 0x0000040000337882 */ /* 0x000fc40000000000 */
[----:B------:R-:W2:Y:S01]  /*6b40*/  LDC.64 R78, c[0x0][0x9b0] ;  /* 0x00026c00ff4e7b82 */ /* 0x000ea20000000a00 */
[----:B------:R-:W3:Y:S01]  /*6b50*/  LDCU.64 UR6, c[0x0][0x990] ;  /* 0x00013200ff0677ac */ /* 0x000ee20008000a00 */
[----:B------:R-:W-:Y:S01]  /*6b60*/  LOP3.LUT R4, R0, 0xc0, RZ, 0xc0, !PT ;  /* 0x000000c000047812 */ /* 0x000fe200078ec0ff */
[----:B------:R-:W-:Y:S02]  /*6b70*/  HFMA2 R81, -RZ, RZ, 0, 0 ;  /* 0x00000000ff517431 */ /* 0x000fe400000001ff */
[----:B------:R-:W-:Y:S01]  /*6b80*/  IMAD.MOV.U32 R83, RZ, RZ, 0x1 ;  /* 0x00000001ff537424 */ /* 0x000fe200078e00ff */
[----:B------:R-:W-:Y:S01]  /*6b90*/  ULEA.HI UR54, UR54, UR5, URZ, 0x7 ;  /* 0x0000000536367291 */ /* 0x000fe2000f8f38ff */
[----:B------:R-:W-:Y:S01]  /*6ba0*/  LOP3.LUT R5, R4, 0x18, R5, 0xf8, !PT ;  /* 0x0000001804057812 */ /* 0x000fe200078ef805 */
[----:B------:R-:W-:Y:S01]  /*6bb0*/  IMAD.MOV.U32 R36, RZ, RZ, RZ ;  /* 0x000000ffff247224 */ /* 0x000fe200078e00ff */
[----:B------:R-:W4:Y:S01]  /*6bc0*/  LDC.64 R76, c[0x0][0x9a8] ;  /* 0x00026a00ff4c7b82 */ /* 0x000f220000000a00 */
[----:B------:R-:W-:Y:S01]  /*6bd0*/  IMAD.MOV.U32 R82, RZ, RZ, RZ ;  /* 0x000000ffff527224 */ /* 0x000fe200078e00ff */
[----:B------:R-:W-:Y:S01]  /*6be0*/  LOP3.LUT R5, R5, 0xf20, R0, 0xf8, !PT ;  /* 0x00000f2005057812 */ /* 0x000fe200078ef800 */
[----:B------:R-:W2:Y:S01]  /*6bf0*/  LDCU UR63, c[0x0][0x370] ;  /* 0x00006e00ff3f77ac */ /* 0x000ea20008000800 */
[----:B------:R-:W-:Y:S01]  /*6c00*/  LOP3.LUT R37, R37, 0x600000, RZ, 0xc0, !PT ;  /* 0x0060000025257812 */ /* 0x000fe200078ec0ff */
[----:B------:R-:W2:Y:S01]  /*6c10*/  LDCU UR48, c[0x0][0xc0c] ;  /* 0x00018180ff3077ac */ /* 0x000ea20008000800 */
[----:B-1----:R-:W-:Y:S01]  /*6c20*/  ULEA UR51, UR4, UR51, 0x18 ;  /* 0x0000003304337291 */ /* 0x002fe2000f8ec0ff */
[----:B---3--:R-:W-:Y:S01]  /*6c30*/  MOV R90, UR6 ;  /* 0x00000006005a7c02 */ /* 0x008fe20008000f00 */
[----:B------:R-:W-:Y:S01]  /*6c40*/  IMAD.U32 R89, RZ, RZ, UR7 ;  /* 0x00000007ff597e24 */ /* 0x000fe2000f8e00ff */
[----:B------:R-:W1:Y:S01]  /*6c50*/  LDCU UR38, c[0x0][0xc30] ;  /* 0x00018600ff2677ac */ /* 0x000e620008000800 */
[----:B------:R-:W-:-:S05]  /*6c60*/  UIADD3 UR4, UPT, UPT, UR51, 0x200, URZ ;  /* 0x0000020033047890 */ /* 0x000fca000fffe0ff */
[----:B------:R-:W3:Y:S01]  /*6c70*/  LDS R2, [UR51+0x1a0] ;  /* 0x0001a033ff027984 */ /* 0x000ee20008000800 */
[----:B------:R-:W1:Y:S01]  /*6c80*/  LDCU.64 UR60, c[0x0][0x988] ;  /* 0x00013100ff3c77ac */ /* 0x000e620008000a00 */
[----:B------:R-:W-:Y:S01]  /*6c90*/  MOV R80, UR4 ;  /* 0x0000000400507c02 */ /* 0x000fe20008000f00 */
[----:B------:R-:W1:Y:S03]  /*6ca0*/  LDCU.64 UR46, c[0x0][0xc28] ;  /* 0x00018500ff2e77ac */ /* 0x000e660008000a00 */
[----:B------:R-:W-:Y:S01]  /*6cb0*/  LEA R84, R5, R80, 0x1 ;  /* 0x0000005005547211 */ /* 0x000fe200078e08ff */
[----:B------:R-:W1:Y:S01]  /*6cc0*/  LDCU.128 UR56, c[0x0][0xc10] ;  /* 0x00018200ff3877ac */ /* 0x000e620008000c00 */
[----:B------:R-:W1:Y:S01]  /*6cd0*/  LDCU UR62, c[0x0][0x374] ;  /* 0x00006e80ff3e77ac */ /* 0x000e620008000800 */
[----:B------:R-:W-:Y:S01]  /*6ce0*/  USHF.R.S32.HI UR54, URZ, 0x7, UR54 ;  /* 0x00000007ff367899 */ /* 0x000fe20008011436 */
[----:B------:R-:W-:Y:S01]  /*6cf0*/  UMOV UR55, URZ ;  /* 0x000000ff00377c82 */ /* 0x000fe20008000000 */
[----:B------:R-:W-:Y:S01]  /*6d00*/  UMOV UR52, URZ ;  /* 0x000000ff00347c82 */ /* 0x000fe20008000000 */
[C---:B---3--:R-:W-:Y:S01]  /*6d10*/  VIADD R3, R2.reuse, 0x80 ;  /* 0x0000008002037836 */ /* 0x048fe20000000000 */
[----:B------:R-:W-:-:S04]  /*6d20*/  LOP3.LUT R2, R2, 0xffff, RZ, 0xc0, !PT ;  /* 0x0000ffff02027812 */ /* 0x000fc800078ec0ff */
[----:B------:R-:W-:-:S05]  /*6d30*/  LOP3.LUT R3, R3, 0xffff, RZ, 0xc0, !PT ;  /* 0x0000ffff03037812 */ /* 0x000fca00078ec0ff */
[----:B------:R3:W-:Y:S02]  /*6d40*/  STL.64 [R1], R2 ;  /* 0x0000000201007387 */ /* 0x0007e40000100a00 */
[C---:B---3--:R-:W-:Y:S02]  /*6d50*/  LOP3.LUT R3, R85.reuse, 0x2, RZ, 0xc0, !PT ;  /* 0x0000000255037812 */ /* 0x048fe400078ec0ff */
[----:B------:R-:W-:-:S03]  /*6d60*/  LOP3.LUT R85, R85, 0x4, RZ, 0xc0, !PT ;  /* 0x0000000455557812 */ /* 0x000fc600078ec0ff */
[--C-:B------:R-:W-:Y:S02]  /*6d70*/  IMAD R96, R3, -0x10, R84.reuse ;  /* 0xfffffff003607824 */ /* 0x100fe400078e0254 */
[----:B-12-4-:R-:W-:-:S07]  /*6d80*/  IMAD R94, R85, -0x10, R84 ;  /* 0xfffffff0555e7824 */ /* 0x016fce00078e0254 */
.L_x_150:
[----:B------:R-:W-:Y:S04]  /*6d90*/  SHF.L.U32 R3, R81, 0x1f, RZ ;  /* 0x0000001f51037819 */ /* 0x000fe800000006ff */
[----:B-1----:R-:W1:Y:S02]  /*6da0*/  SYNCS.PHASECHK.TRANS64.TRYWAIT P0, [UR51+0x150], R3 ;  /* 0x00015003ff0075a7 */ /* 0x002e640008001133 */
[----:B-1-3--:R-:W-:Y:S05]  /*6db0*/  @!P0 BRA `(.L_x_107) ;  /* 0x0000005400648947 */ /* 0x00afea0003800000 */
.L_x_222:
[----:B------:R-:W2:Y:S01]  /*6dc0*/  LDS.128 R4, [UR51+0x190] ;  /* 0x00019033ff047984 */ /* 0x000ea20008000c00 */
[----:B------:R-:W-:Y:S01]  /*6dd0*/  UISETP.GE.AND UP0, UPT, UR39, 0x1, UPT ;  /* 0x000000012700788c */ /* 0x000fe2000bf06270 */
[----:B------:R-:W-:Y:S01]  /*6de0*/  @!PT LDS RZ, [RZ] ;  /* 0x00000000fffff984 */ /* 0x000fe20000000800 */
[----:B------:R-:W-:Y:S01]  /*6df0*/  @!PT LDS RZ, [RZ] ;  /* 0x00000000fffff984 */ /* 0x000fe20000000800 */
[----:B------:R-:W-:Y:S01]  /*6e00*/  @!PT LDS RZ, [RZ] ;  /* 0x00000000fffff984 */ /* 0x000fe20000000800 */
[----:B------:R-:W-:Y:S01]  /*6e10*/  @!PT LDS RZ, [RZ] ;  /* 0x00000000fffff984 */ /* 0x000fe20000000800 */
[----:B------:R3:W-:Y:S06]  /*6e20*/  MEMBAR.ALL.CTA ;  /* 0x0000000000007992 */ /* 0x0007ec0000008000 */
[----:B---3--:R-:W3:Y:S01]  /*6e30*/  FENCE.VIEW.ASYNC.S ;  /* 0x00000000000073c6 */ /* 0x008ee20000000000 */
[----:B--2---:R-:W-:Y:S11]  /*6e40*/  LOP3.LUT P0, RZ, R6, 0x1, RZ, 0xc0, !PT ;  /* 0x0000000106ff7812 */ /* 0x004ff6000780c0ff */
[----:B------:R-:W-:Y:S02]  /*6e50*/  @!UPT UIADD3 URZ, UPT, UPT, URZ, URZ, URZ ;  /* 0x000000fffffff290 */ /* 0x000fe4000fffe0ff */
[----:B---3--:R-:W-:Y:S01]  /*6e60*/  VOTEU.ANY UP1, P0 ;  /* 0x0000000000ff7886 */ /* 0x008fe20000020100 */
[----:B------:R-:W-:Y:S01]  /*6e70*/  PLOP3.LUT P0, PT, PT, PT, UP1, 0x80, 0x8 ;  /* 0x000000000008781c */ /* 0x000fe20003f0f018 */
[----:B------:R-:W-:Y:S06]  /*6e80*/  UP2UR UR4, UPR, URZ, 0x2 ;  /* 0x00000002ff047883 */ /* 0x000fec0008000000 */
[----:B------:R-:W-:Y:S01]  /*6e90*/  IMAD.U32 R95, RZ, RZ, UR4 ;  /* 0x00000004ff5f7e24 */ /* 0x000fe2000f8e00ff */
[----:B------:R-:W-:Y:S04]  /*6ea0*/  UIADD3 UR4, UPT, UPT, UR51, 0x158, URZ ;  /* 0x0000015833047890 */ /* 0x000fe8000fffe0ff */
[----:B------:R-:W-:Y:S01]  /*6eb0*/  UPRMT UR4, URZ, 0x654, UR4 ;  /* 0x00000654ff047896 */ /* 0x000fe20008000004 */
[----:B------:R-:W-:Y:S02]  /*6ec0*/  @P0 MOV R2, R4 ;  /* 0x0000000400020202 */ /* 0x000fe40000000f00 */
[----:B-1----:R-:W-:Y:S02]  /*6ed0*/  @P0 LOP3.LUT R0, R5, 0xffff, RZ, 0xc0, !PT ;  /* 0x0000ffff05000812 */ /* 0x002fe400078ec0ff */
[----:B------:R-:W-:Y:S02]  /*6ee0*/  @P0 R2UR UR6, R2 ;  /* 0x00000000020602ca */ /* 0x000fe400000e0000 */
[----:B------:R-:W-:Y:S01]  /*6ef0*/  @P0 R2UR UR5, R0 ;  /* 0x00000000000502ca */ /* 0x000fe200000e0000 */
[----:B------:R-:W-:Y:S01]  /*6f00*/  IMAD.U32 R0, RZ, RZ, UR54 ;  /* 0x00000036ff007e24 */ /* 0x000fe2000f8e00ff */
[----:B------:R-:W-:Y:S04]  /*6f10*/  SYNCS.ARRIVE.TRANS64.RED.A1T0 RZ, [UR4], RZ ;  /* 0x000000ffffff79a7 */ /* 0x000fe80008100404 */
[----:B------:R-:W-:Y:S05]  /*6f20*/  IABS R2, R0 ;  /* 0x0000000000027213 */ /* 0x000fea0000000000 */
[----:B------:R-:W-:Y:S02]  /*6f30*/  @UP1 UMOV UR37, UR6 ;  /* 0x0000000600251c82 */ /* 0x000fe40008000000 */
[----:B------:R-:W-:Y:S01]  /*6f40*/  @UP1 UMOV UR36, UR5 ;  /* 0x0000000500241c82 */ /* 0x000fe20008000000 */
[----:B------:R-:W-:Y:S05]  /*6f50*/  BRA.U !UP0, `(.L_x_108) ;  /* 0x0000000108cc7547 */ /* 0x000fea000b800000 */
[----:B------:R-:W1:Y:S01]  /*6f60*/  LDCU UR9, c[0x0][0xc20] ;  /* 0x00018400ff0977ac */ /* 0x000e620008000800 */
[----:B------:R-:W-:Y:S02]  /*6f70*/  UIMAD.WIDE.U32 UR4, UR62, UR59, URZ ;  /* 0x0000003b3e0472a5 */ /* 0x000fe4000f8e00ff */
[----:B------:R-:W-:Y:S02]  /*6f80*/  UIMAD.WIDE.U32 UR6, UR63, UR56, URZ ;  /* 0x000000383f0672a5 */ /* 0x000fe4000f8e00ff */
[----:B------:R-:W-:Y:S02]  /*6f90*/  UIMAD.WIDE.U32 UR10, UR36, UR59, URZ ;  /* 0x0000003b240a72a5 */ /* 0x000fe4000f8e00ff */
[----:B------:R-:W-:Y:S02]  /*6fa0*/  UISETP.NE.AND UP0, UPT, UR58, 0x1, UPT ;  /* 0x000000013a00788c */ /* 0x000fe4000bf05270 */
[----:B------:R-:W-:Y:S02]  /*6fb0*/  UISETP.NE.AND UP1, UPT, UR48, 0x1, UPT ;  /* 0x000000013000788c */ /* 0x000fe4000bf25270 */
[----:B------:R-:W-:Y:S02]  /*6fc0*/  UISETP.NE.AND UP2, UPT, UR39, 0x1, UPT ;  /* 0x000000012700788c */ /* 0x000fe4000bf45270 */
[----:B------:R-:W-:Y:S01]  /*6fd0*/  UIMAD.WIDE.U32 UR12, UR37, UR56, URZ ;  /* 0x00000038250c72a5 */ /* 0x000fe2000f8e00ff */
[----:B------:R-:W-:Y:S01]  /*6fe0*/  UMOV UR4, UR5 ;  /* 0x0000000500047c82 */ /* 0x000fe20008000000 */
[----:B------:R-:W-:Y:S01]  /*6ff0*/  UMOV UR6, UR11 ;  /* 0x0000000b00067c82 */ /* 0x000fe20008000000 */
[----:B-1----:R-:W-:Y:S03]  /*7000*/  USHF.R.U32.HI UR8, URZ, UR9, UR4 ;  /* 0x00000009ff087299 */ /* 0x002fe60008011604 */
[----:B------:R-:W-:Y:S02]  /*7010*/  UMOV UR4, UR7 ;  /* 0x0000000700047c82 */ /* 0x000fe40008000000 */
[----:B------:R-:W-:Y:S02]  /*7020*/  USHF.R.U32.HI UR5, URZ, UR57, UR4 ;  /* 0x00000039ff057299 */ /* 0x000fe40008011604 */
[----:B------:R-:W-:Y:S02]  /*7030*/  USEL UR4, UR62, UR8, !UP0 ;  /* 0x000000083e047287 */ /* 0x000fe4000c000000 */
[----:B------:R-:W-:Y:S02]  /*7040*/  USHF.R.U32.HI UR8, URZ, UR9, UR6 ;  /* 0x00000009ff087299 */ /* 0x000fe40008011606 */
[----:B------:R-:W-:Y:S02]  /*7050*/  UIMAD.WIDE.U32 UR6, UR4, UR46, URZ ;  /* 0x0000002e040672a5 */ /* 0x000fe4000f8e00ff */
[----:B------:R-:W-:Y:S02]  /*7060*/  USEL UR9, UR63, UR5, !UP1 ;  /* 0x000000053f097287 */ /* 0x000fe4000c800000 */
[----:B------:R-:W-:Y:S02]  /*7070*/  USEL UR8, UR36, UR8, !UP0 ;  /* 0x0000000824087287 */ /* 0x000fe4000c000000 */
[----:B------:R-:W-:Y:S01]  /*7080*/  UIMAD.WIDE.U32 UR10, UR9, UR46, URZ ;  /* 0x0000002e090a72a5 */ /* 0x000fe2000f8e00ff */
[----:B------:R-:W-:Y:S01]  /*7090*/  UMOV UR6, UR7 ;  /* 0x0000000700067c82 */ /* 0x000fe20008000000 */
[----:B------:R-:W-:Y:S01]  /*70a0*/  UMOV UR5, UR13 ;  /* 0x0000000d00057c82 */ /* 0x000fe20008000000 */
[----:B------:R-:W-:Y:S02]  /*70b0*/  @UP2 USHF.R.U32.HI UR4, URZ, UR47, UR6 ;  /* 0x0000002fff042299 */ /* 0x000fe40008011606 */
[----:B------:R-:W-:Y:S02]  /*70c0*/  USHF.R.U32.HI UR5, URZ, UR57, UR5 ;  /* 0x00000039ff057299 */ /* 0x000fe40008011605 */
[----:B------:R-:W-:Y:S02]  /*70d0*/  UIMAD UR4, UR39, UR4, URZ ;  /* 0x00000004270472a4 */ /* 0x000fe4000f8e02ff */
[----:B------:R-:W-:Y:S02]  /*70e0*/  USEL UR5, UR37, UR5, !UP1 ;  /* 0x0000000525057287 */ /* 0x000fe4000c800000 */
[----:B------:R-:W-:Y:S01]  /*70f0*/  UISETP.GE.AND UP0, UPT, UR8, UR4, UPT ;  /* 0x000000040800728c */ /* 0x000fe2000bf06270 */
[----:B------:R-:W-:Y:S01]  /*7100*/  UMOV UR6, UR11 ;  /* 0x0000000b00067c82 */ /* 0x000fe20008000000 */
[----:B------:R-:W-:Y:S02]  /*7110*/  UIMAD.WIDE.U32 UR10, UR8, UR46, URZ ;  /* 0x0000002e080a72a5 */ /* 0x000fe4000f8e00ff */
[----:B------:R-:W-:Y:S04]  /*7120*/  @UP2 USHF.R.U32.HI UR9, URZ, UR47, UR6 ;  /* 0x0000002fff092299 */ /* 0x000fe80008011606 */
[----:B------:R-:W-:Y:S01]  /*7130*/  UIMAD UR6, UR39, UR9, URZ ;  /* 0x00000009270672a4 */ /* 0x000fe2000f8e02ff */
[----:B------:R-:W-:Y:S03]  /*7140*/  UMOV UR4, UR11 ;  /* 0x0000000b00047c82 */ /* 0x000fe60008000000 */
[----:B------:R-:W-:Y:S02]  /*7150*/  UISETP.GE.OR UP0, UPT, UR5, UR6, UP0 ;  /* 0x000000060500728c */ /* 0x000fe40008706670 */
[----:B------:R-:W-:Y:S02]  /*7160*/  USHF.R.U32.HI UR4, URZ, UR47, UR4 ;  /* 0x0000002fff047299 */ /* 0x000fe40008011604 */
[----:B------:R-:W-:Y:S02]  /*7170*/  UIMAD.WIDE.U32 UR6, UR5, UR46, URZ ;  /* 0x0000002e050672a5 */ /* 0x000fe4000f8e00ff */
[----:B------:R-:W-:Y:S02]  /*7180*/  USEL UR11, UR8, UR4, !UP2 ;  /* 0x00000004080b7287 */ /* 0x000fe4000d000000 */
[----:B------:R-:W-:Y:S02]  /*7190*/  UIADD3 UR6, UPT, UPT, -UR5, URZ, URZ ;  /* 0x000000ff05067290 */ /* 0x000fe4000fffe1ff */
[----:B------:R-:W-:Y:S02]  /*71a0*/  UIADD3 UR10, UPT, UPT, -UR11, URZ, URZ ;  /* 0x000000ff0b0a7290 */ /* 0x000fe4000fffe1ff */
[----:B------:R-:W-:Y:S02]  /*71b0*/  UIMAD UR6, UR48, UR6, UR37 ;  /* 0x00000006300672a4 */ /* 0x000fe4000f8e0225 */
[----:B------:R-:W-:Y:S01]  /*71c0*/  UIMAD UR10, UR39, UR10, UR8 ;  /* 0x0000000a270a72a4 */ /* 0x000fe2000f8e0208 */
[----:B------:R-:W-:Y:S01]  /*71d0*/  @!UP0 UMOV UR4, UR7 ;  /* 0x0000000700048c82 */ /* 0x000fe20008000000 */
[----:B------:R-:W-:Y:S02]  /*71e0*/  UIADD3 UR7, UPT, UPT, -UR8, URZ, URZ ;  /* 0x000000ff08077290 */ /* 0x000fe4000fffe1ff */
[----:B------:R-:W-:Y:S04]  /*71f0*/  @!UP0 USHF.R.U32.HI UR4, URZ, UR47, UR4 ;  /* 0x0000002fff048299 */ /* 0x000fe80008011604 */
[----:B------:R-:W-:Y:S04]  /*7200*/  @!UP0 USEL UR4, UR5, UR4, !UP2 ;  /* 0x0000000405048287 */ /* 0x000fe8000d000000 */
[----:B------:R-:W-:Y:S02]  /*7210*/  @!UP0 UIMAD UR9, UR9, UR10, UR4 ;  /* 0x0000000a090982a4 */ /* 0x000fe4000f8e0204 */
[----:B------:R-:W-:Y:S02]  /*7220*/  @!UP0 UIADD3 UR10, UPT, UPT, UR11, -UR4, URZ ;  /* 0x800000040b0a8290 */ /* 0x000fe4000fffe0ff */
[----:B------:R-:W-:Y:S02]  /*7230*/  UIMAD UR4, UR58, UR7, UR36 ;  /* 0x000000073a0472a4 */ /* 0x000fe4000f8e0224 */
[----:B------:R-:W-:Y:S03]  /*7240*/  @!UP0 UIMAD UR8, UR10, UR39, UR5 ;  /* 0x000000270a0882a4 */ /* 0x000fe6000f8e0205 */
[----:B------:R-:W-:Y:S02]  /*7250*/  @!UP0 UMOV UR5, UR9 ;  /* 0x0000000900058c82 */ /* 0x000fe40008000000 */
[----:B------:R-:W-:Y:S02]  /*7260*/  UIMAD UR37, UR5, UR48, UR6 ;  /* 0x00000030052572a4 */ /* 0x000fe4000f8e0206 */
[----:B------:R-:W-:Y:S11]  /*7270*/  UIMAD UR36, UR8, UR58, UR4 ;  /* 0x0000003a082472a4 */ /* 0x000ff6000f8e0204 */
[----:B------:R-:W-:Y:S01]  /*7280*/  @!UPT UIADD3 URZ, UPT, UPT, URZ, URZ, URZ ;  /* 0x000000fffffff290 */ /* 0x000fe2000fffe0ff */
.L_x_108:
[----:B------:R-:W1:Y:S01]  /*7290*/  LDCU UR16, c[0x0][0x388] ;  /* 0x00007100ff1077ac */ /* 0x000e620008000800 */
[----:B------:R-:W-:Y:S01]  /*72a0*/  R2UR UR6, R2 ;  /* 0x00000000020672ca */ /* 0x000fe200000e0000 */
[----:B------:R-:W-:Y:S01]  /*72b0*/  IMAD.U32 R8, RZ, RZ, UR21 ;  /* 0x00000015ff087e24 */ /* 0x000fe2000f8e00ff */
[----:B------:R-:W-:Y:S01]  /*72c0*/  LEA R2, R36, UR49, 0x2 ;  /* 0x0000003124027c11 */ /* 0x000fe2000f8e10ff */
[----:B------:R-:W2:Y:S01]  /*72d0*/  LDCU UR11, c[0x0][0x38c] ;  /* 0x00007180ff0b77ac */ /* 0x000ea20008000800 */
[----:B------:R-:W-:Y:S01]  /*72e0*/  IABS R0, R0 ;  /* 0x0000000000007213 */ /* 0x000fe20000000000 */
[----:B------:R-:W-:Y:S01]  /*72f0*/  BSSY.RECONVERGENT B6, `(.L_x_109) ;  /* 0x0000094000067945 */ /* 0x000fe20003800200 */
[----:B------:R-:W-:Y:S01]  /*7300*/  IABS R8, R8 ;  /* 0x0000000800087213 */ /* 0x000fe20000000000 */
[----:B------:R-:W-:Y:S01]  /*7310*/  USHF.L.U32 UR42, UR28, 0x7, URZ ;  /* 0x000000071c2a7899 */ /* 0x000fe200080006ff */
[----:B------:R-:W5:Y:S01]  /*7320*/  LDL R2, [R2] ;  /* 0x0000000002027983 */ /* 0x000f620000100800 */
[----:B------:R-:W-:Y:S01]  /*7330*/  IMAD.MOV R0, RZ, RZ, -R0 ;  /* 0x000000ffff007224 */ /* 0x000fe200078e0a00 */
[----:B------:R-:W-:Y:S02]  /*7340*/  R2UR UR9, R8 ;  /* 0x00000000080972ca */ /* 0x000fe400000e0000 */
[----:B------:R-:W-:Y:S01]  /*7350*/  @P0 SHF.R.U32.HI R4, RZ, 0x10, R5 ;  /* 0x00000010ff040819 */ /* 0x000fe20000011605 */
[----:B------:R-:W3:Y:S01]  /*7360*/  I2F.RP R10, UR6 ;  /* 0x00000006000a7d06 */ /* 0x000ee20008209400 */
[----:B------:R-:W-:Y:S02]  /*7370*/  R2UR UR17, R98 ;  /* 0x00000000621172ca */ /* 0x000fe400000e0000 */
[----:B------:R-:W-:Y:S02]  /*7380*/  @P0 R2UR UR17, R4 ;  /* 0x00000000041102ca */ /* 0x000fe400000e0000 */
[----:B------:R-:W-:Y:S05]  /*7390*/  LOP3.LUT P0, RZ, R80, 0x1b0, RZ, 0xc0, !PT ;  /* 0x000001b050ff7812 */ /* 0x000fea000780c0ff */
[----:B---3--:R-:W3:Y:S06]  /*73a0*/  MUFU.RCP R3, R10 ;  /* 0x0000000a00037308 */ /* 0x008eec0000001000 */
[----:B------:R-:W-:Y:S02]  /*73b0*/  IMAD.U32 R98, RZ, RZ, UR17 ;  /* 0x00000011ff627e24 */ /* 0x000fe4000f8e00ff */
[----:B---3--:R-:W-:Y:S04]  /*73c0*/  VIADD R9, R3, 0xffffffe ;  /* 0x0ffffffe03097836 */ /* 0x008fe80000000000 */
[----:B------:R-:W3:Y:S02]  /*73d0*/  F2I.FTZ.U32.TRUNC.NTZ R3, R9 ;  /* 0x0000000900037305 */ /* 0x000ee4000021f000 */
[----:B---3--:R-:W-:Y:S01]  /*73e0*/  R2UR UR5, R3 ;  /* 0x00000000030572ca */ /* 0x008fe200000e0000 */
[----:B-1----:R-:W-:Y:S05]  /*73f0*/  IMAD.U32 R3, RZ, RZ, UR16 ;  /* 0x00000010ff037e24 */ /* 0x002fea000f8e00ff */
[----:B------:R-:W-:Y:S04]  /*7400*/  IABS R3, R3 ;  /* 0x0000000300037213 */ /* 0x000fe80000000000 */
[----:B------:R-:W-:Y:S03]  /*7410*/  R2UR UR7, R3 ;  /* 0x00000000030772ca */ /* 0x000fe600000e0000 */
[----:B------:R-:W-:Y:S04]  /*7420*/  UIADD3 UR4, UPT, UPT, URZ, -UR5, URZ ;  /* 0x80000005ff047290 */ /* 0x000fe8000fffe0ff */
[----:B------:R-:W-:Y:S03]  /*7430*/  UIMAD UR8, UR4, UR6, URZ ;  /* 0x00000006040872a4 */ /* 0x000fe6000f8e02ff */
[----:B------:R-:W-:Y:S02]  /*7440*/  UMOV UR4, URZ ;  /* 0x000000ff00047c82 */ /* 0x000fe40008000000 */
[----:B------:R-:W-:Y:S01]  /*7450*/  UIMAD.WIDE.U32 UR4, UR5, UR8, UR4 ;  /* 0x00000008050472a5 */ /* 0x000fe2000f8e0004 */
[----:B------:R-:W1:Y:S01]  /*7460*/  I2F.RP R8, UR7 ;  /* 0x0000000700087d06 */ /* 0x000e620008209400 */
[----:B------:R-:W-:Y:S05]  /*7470*/  R2UR UR8, R0 ;  /* 0x00000000000872ca */ /* 0x000fea00000e0000 */
[----:B------:R-:W-:Y:S02]  /*7480*/  UMOV UR4, UR5 ;  /* 0x0000000500047c82 */ /* 0x000fe40008000000 */
[----:B------:R-:W-:Y:S02]  /*7490*/  UIMAD.WIDE.U32 UR4, UR4, UR9, URZ ;  /* 0x00000009040472a5 */ /* 0x000fe4000f8e00ff */
[----:B-1----:R-:W1:Y:S05]  /*74a0*/  MUFU.RCP R0, R8 ;  /* 0x0000000800007308 */ /* 0x002e6a0000001000 */
[----:B------:R-:W-:Y:S02]  /*74b0*/  UMOV UR43, UR5 ;  /* 0x00000005002b7c82 */ /* 0x000fe40008000000 */
[----:B------:R-:W-:Y:S04]  /*74c0*/  UIMAD UR4, UR43, UR8, UR9 ;  /* 0x000000082b0472a4 */ /* 0x000fe8000f8e0209 */
[----:B------:R-:W-:Y:S01]  /*74d0*/  UISETP.GT.U32.AND UP0, UPT, UR6, UR4, UPT ;  /* 0x000000040600728c */ /* 0x000fe2000bf04070 */
[----:B-1----:R-:W-:Y:S10]  /*74e0*/  VIADD R3, R0, 0xffffffe ;  /* 0x0ffffffe00037836 */ /* 0x002ff40000000000 */
[----:B------:R-:W-:Y:S02]  /*74f0*/  @!UP0 UIADD3 UR4, UPT, UPT, UR4, -UR6, URZ ;  /* 0x8000000604048290 */ /* 0x000fe4000fffe0ff */
[----:B------:R-:W-:Y:S01]  /*7500*/  @!UP0 UIADD3 UR43, UPT, UPT, UR43, 0x1, URZ ;  /* 0x000000012b2b8890 */ /* 0x000fe2000fffe0ff */
[----:B------:R-:W1:Y:S01]  /*7510*/  F2I.FTZ.U32.TRUNC.NTZ R0, R3 ;  /* 0x0000000300007305 */ /* 0x000e62000021f000 */
[----:B------:R-:W-:Y:S02]  /*7520*/  UISETP.GE.U32.AND UP2, UPT, UR4, UR6, UPT ;  /* 0x000000060400728c */ /* 0x000fe4000bf46070 */
[----:B------:R-:W-:Y:S02]  /*7530*/  ULOP3.LUT UR4, UR21, UR54, URZ, 0x3c, !UPT ;  /* 0x0000003615047292 */ /* 0x000fe4000f8e3cff */
[----:B------:R-:W-:Y:S02]  /*7540*/  UISETP.NE.AND UP0, UPT, UR54, URZ, UPT ;  /* 0x000000ff3600728c */ /* 0x000fe4000bf05270 */
[----:B------:R-:W-:Y:S05]  /*7550*/  UISETP.GE.AND UP1, UPT, UR4, URZ, UPT ;  /* 0x000000ff0400728c */ /* 0x000fea000bf26270 */
[----:B------:R-:W-:Y:S01]  /*7560*/  @UP2 UIADD3 UR43, UPT, UPT, UR43, 0x1, URZ ;  /* 0x000000012b2b2890 */ /* 0x000fe2000fffe0ff */
[----:B-1----:R-:W-:Y:S05]  /*7570*/  R2UR UR5, R0 ;  /* 0x00000000000572ca */ /* 0x002fea00000e0000 */
[----:B------:R-:W-:Y:S02]  /*7580*/  @!UP1 UIADD3 UR43, UPT, UPT, -UR43, URZ, URZ ;  /* 0x000000ff2b2b9290 */ /* 0x000fe4000fffe1ff */
[----:B------:R-:W-:Y:S06]  /*7590*/  @!UP0 ULOP3.LUT UR43, URZ, UR54, URZ, 0x33, !UPT ;  /* 0x00000036ff2b8292 */ /* 0x000fec000f8e33ff */
[----:B------:R-:W-:Y:S01]  /*75a0*/  IMAD.U32 R0, RZ, RZ, UR43 ;  /* 0x0000002bff007e24 */ /* 0x000fe2000f8e00ff */
[----:B------:R-:W-:Y:S04]  /*75b0*/  UIADD3 UR4, UPT, UPT, URZ, -UR5, URZ ;  /* 0x80000005ff047290 */ /* 0x000fe8000fffe0ff */
[----:B------:R-:W-:Y:S01]  /*75c0*/  IABS R0, R0 ;  /* 0x0000000000007213 */ /* 0x000fe20000000000 */
[----:B------:R-:W-:Y:S03]  /*75d0*/  UIMAD UR6, UR4, UR7, URZ ;  /* 0x00000007040672a4 */ /* 0x000fe6000f8e02ff */
[----:B------:R-:W-:Y:S01]  /*75e0*/  R2UR UR8, R0 ;  /* 0x00000000000872ca */ /* 0x000fe200000e0000 */
[----:B------:R-:W-:Y:S01]  /*75f0*/  UMOV UR4, URZ ;  /* 0x000000ff00047c82 */ /* 0x000fe20008000000 */
[----:B--2---:R-:W-:Y:S01]  /*7600*/  IMAD.U32 R0, RZ, RZ, UR11 ;  /* 0x0000000bff007e24 */ /* 0x004fe2000f8e00ff */
[----:B------:R-:W-:Y:S04]  /*7610*/  UIMAD.WIDE.U32 UR4, UR5, UR6, UR4 ;  /* 0x00000006050472a5 */ /* 0x000fe8000f8e0004 */
[----:B------:R-:W-:Y:S03]  /*7620*/  IABS R9, R0 ;  /* 0x0000000000097213 */ /* 0x000fe60000000000 */
[----:B------:R-:W-:Y:S01]  /*7630*/  UMOV UR4, UR5 ;  /* 0x0000000500047c82 */ /* 0x000fe20008000000 */
[----:B------:R-:W1:Y:S02]  /*7640*/  I2F.RP R0, R9 ;  /* 0x0000000900007306 */ /* 0x000e640000209400 */
[----:B------:R-:W-:Y:S07]  /*7650*/  UIMAD.WIDE.U32 UR4, UR4, UR8, URZ ;  /* 0x00000008040472a5 */ /* 0x000fee000f8e00ff */
[----:B------:R-:W-:Y:S02]  /*7660*/  UMOV UR44, UR5 ;  /* 0x00000005002c7c82 */ /* 0x000fe40008000000 */
[----:B------:R-:W-:Y:S04]  /*7670*/  UIADD3 UR4, UPT, UPT, -UR44, URZ, URZ ;  /* 0x000000ff2c047290 */ /* 0x000fe8000fffe1ff */
[----:B------:R-:W-:Y:S01]  /*7680*/  UIMAD UR4, UR7, UR4, UR8 ;  /* 0x00000004070472a4 */ /* 0x000fe2000f8e0208 */
[----:B-1----:R-:W1:Y:S03]  /*7690*/  MUFU.RCP R0, R0 ;  /* 0x0000000000007308 */ /* 0x002e660000001000 */
[----:B------:R-:W-:Y:S11]  /*76a0*/  UISETP.GT.U32.AND UP0, UPT, UR7, UR4, UPT ;  /* 0x000000040700728c */ /* 0x000ff6000bf04070 */
[----:B------:R-:W-:Y:S02]  /*76b0*/  @!UP0 UIADD3 UR4, UPT, UPT, UR4, -UR7, URZ ;  /* 0x8000000704048290 */ /* 0x000fe4000fffe0ff */
[----:B------:R-:W-:Y:S01]  /*76c0*/  @!UP0 UIADD3 UR44, UPT, UPT, UR44, 0x1, URZ ;  /* 0x000000012c2c8890 */ /* 0x000fe2000fffe0ff */
[----:B-1----:R-:W-:Y:S01]  /*76d0*/  VIADD R10, R0, 0xffffffe ;  /* 0x0ffffffe000a7836 */ /* 0x002fe20000000000 */
[----:B------:R-:W-:Y:S02]  /*76e0*/  UISETP.GE.U32.AND UP1, UPT, UR4, UR7, UPT ;  /* 0x000000070400728c */ /* 0x000fe4000bf26070 */
[----:B------:R-:W-:Y:S01]  /*76f0*/  ULOP3.LUT UR4, UR43, UR16, URZ, 0x3c, !UPT ;  /* 0x000000102b047292 */ /* 0x000fe2000f8e3cff */
[----:B------:R-:W1:Y:S03]  /*7700*/  F2I.FTZ.U32.TRUNC.NTZ R11, R10 ;  /* 0x0000000a000b7305 */ /* 0x000e66000021f000 */
[----:B------:R-:W-:Y:S05]  /*7710*/  UISETP.GE.AND UP0, UPT, UR4, URZ, UPT ;  /* 0x000000ff0400728c */ /* 0x000fea000bf06270 */
[----:B------:R-:W-:Y:S02]  /*7720*/  @UP1 UIADD3 UR44, UPT, UPT, UR44, 0x1, URZ ;  /* 0x000000012c2c1890 */ /* 0x000fe4000fffe0ff */
[----:B------:R-:W-:Y:S04]  /*7730*/  UISETP.NE.AND UP1, UPT, UR16, URZ, UPT ;  /* 0x000000ff1000728c */ /* 0x000fe8000bf25270 */
[----:B------:R-:W-:Y:S01]  /*7740*/  @!UP0 UIADD3 UR44, UPT, UPT, -UR44, URZ, URZ ;  /* 0x000000ff2c2c8290 */ /* 0x000fe2000fffe1ff */
[--C-:B-1----:R-:W-:Y:S02]  /*7750*/  IMAD.MOV R8, RZ, RZ, -R11.reuse ;  /* 0x000000ffff087224 */ /* 0x102fe400078e0a0b */
[----:B------:R-:W-:Y:S02]  /*7760*/  IMAD.MOV.U32 R10, RZ, RZ, RZ ;  /* 0x000000ffff0a7224 */ /* 0x000fe400078e00ff */
[----:B------:R-:W-:Y:S02]  /*7770*/  IMAD R3, R8, R9, RZ ;  /* 0x0000000908037224 */ /* 0x000fe400078e02ff */
[----:B------:R-:W-:Y:S02]  /*7780*/  @!UP1 ULOP3.LUT UR44, URZ, UR16, URZ, 0x33, !UPT ;  /* 0x00000010ff2c9292 */ /* 0x000fe4000f8e33ff */
[----:B------:R-:W-:Y:S01]  /*7790*/  UISETP.NE.AND UP1, UPT, UR38, 0x1, UPT ;  /* 0x000000012600788c */ /* 0x000fe2000bf25270 */
[----:B------:R-:W-:Y:S04]  /*77a0*/  IMAD.HI.U32 R11, R11, R3, R10 ;  /* 0x000000030b0b7227 */ /* 0x000fe800078e000a */
[----:B------:R-:W-:Y:S05]  /*77b0*/  IMAD.U32 R0, RZ, RZ, UR44 ;  /* 0x0000002cff007e24 */ /* 0x000fea000f8e00ff */
[----:B------:R-:W-:Y:S01]  /*77c0*/  IABS R0, R0 ;  /* 0x0000000000007213 */ /* 0x000fe20000000000 */
[----:B------:R-:W1:Y:S04]  /*77d0*/  @!UP1 LDCU.128 UR12, c[0x0][0xc10] ;  /* 0x00018200ff0c97ac */ /* 0x000e680008000c00 */
[----:B------:R-:W-:Y:S01]  /*77e0*/  IMAD.HI.U32 R11, R11, R0, RZ ;  /* 0x000000000b0b7227 */ /* 0x000fe200078e00ff */
[----:B------:R-:W2:Y:S03]  /*77f0*/  @!UP1 LDCU UR10, c[0x0][0xc20] ;  /* 0x00018400ff0a97ac */ /* 0x000ea60008000800 */
[----:B------:R-:W-:Y:S01]  /*7800*/  IMAD.MOV R3, RZ, RZ, -R11 ;  /* 0x000000ffff037224 */ /* 0x000fe200078e0a0b */
[----:B------:R-:W3:Y:S03]  /*7810*/  @!UP1 LDCU UR5, c[0x0][0xc0c] ;  /* 0x00018180ff0597ac */ /* 0x000ee60008000800 */
[C---:B------:R-:W-:Y:S01]  /*7820*/  IMAD R0, R9.reuse, R3, R0 ;  /* 0x0000000309007224 */ /* 0x040fe200078e0200 */
[----:B-1----:R-:W-:Y:S04]  /*7830*/  UIMAD.WIDE.U32 UR6, UR36, UR15, URZ ;  /* 0x0000000f240672a5 */ /* 0x002fe8000f8e00ff */
[----:B------:R-:W-:Y:S01]  /*7840*/  ISETP.GT.U32.AND P1, PT, R9, R0, PT ;  /* 0x000000000900720c */ /* 0x000fe20003f24070 */
[----:B------:R-:W-:Y:S02]  /*7850*/  UIMAD.WIDE.U32 UR8, UR37, UR12, URZ ;  /* 0x0000000c250872a5 */ /* 0x000fe4000f8e00ff */
[----:B------:R-:W-:Y:S02]  /*7860*/  @!UP1 UISETP.NE.AND UP0, UPT, UR14, 0x1, UPT ;  /* 0x000000010e00988c */ /* 0x000fe4000bf05270 */
[----:B------:R-:W-:Y:S01]  /*7870*/  ULOP3.LUT UR8, UR44, UR11, URZ, 0x3c, !UPT ;  /* 0x0000000b2c087292 */ /* 0x000fe2000f8e3cff */
[----:B------:R-:W-:Y:S02]  /*7880*/  @!UP1 UMOV UR6, UR7 ;  /* 0x0000000700069c82 */ /* 0x000fe40008000000 */
[----:B------:R-:W-:Y:S01]  /*7890*/  @!UP1 UMOV UR4, UR9 ;  /* 0x0000000900049c82 */ /* 0x000fe20008000000 */
[----:B--2---:R-:W-:Y:S02]  /*78a0*/  @!UP1 USHF.R.U32.HI UR6, URZ, UR10, UR6 ;  /* 0x0000000aff069299 */ /* 0x004fe40008011606 */
[----:B---3--:R-:W-:Y:S02]  /*78b0*/  @!UP1 UISETP.NE.AND UP2, UPT, UR5, 0x1, UPT ;  /* 0x000000010500988c */ /* 0x008fe4000bf45270 */
[----:B------:R-:W-:Y:S01]  /*78c0*/  @!UP1 USHF.R.U32.HI UR4, URZ, UR13, UR4 ;  /* 0x0000000dff049299 */ /* 0x000fe20008011604 */
[----:B------:R-:W-:Y:S01]  /*78d0*/  @!P1 IMAD.IADD R0, R0, 0x1, -R9 ;  /* 0x0000000100009824 */ /* 0x000fe200078e0a09 */
[----:B------:R-:W-:Y:S01]  /*78e0*/  @!UP1 USEL UR6, UR36, UR6, !UP0 ;  /* 0x0000000624069287 */ /* 0x000fe2000c000000 */
[----:B------:R-:W-:Y:S01]  /*78f0*/  @!P1 VIADD R11, R11, 0x1 ;  /* 0x000000010b0b9836 */ /* 0x000fe20000000000 */
[----:B------:R-:W-:Y:S02]  /*7900*/  @!UP1 USEL UR7, UR37, UR4, !UP2 ;  /* 0x0000000425079287 */ /* 0x000fe4000d000000 */
[----:B------:R-:W-:Y:S01]  /*7910*/  UISETP.GE.AND UP0, UPT, UR8, URZ, UPT ;  /* 0x000000ff0800728c */ /* 0x000fe2000bf06270 */
[----:B------:R-:W-:Y:S01]  /*7920*/  ISETP.GE.U32.AND P2, PT, R0, R9, PT ;  /* 0x000000090000720c */ /* 0x000fe20003f46070 */
[----:B------:R-:W-:Y:S02]  /*7930*/  UISETP.NE.AND UP2, UPT, UR11, URZ, UPT ;  /* 0x000000ff0b00728c */ /* 0x000fe4000bf45270 */
[----:B------:R-:W-:Y:S02]  /*7940*/  @!UP1 UIADD3 UR4, UPT, UPT, -UR7, UR6, URZ ;  /* 0x0000000607049290 */ /* 0x000fe4000fffe1ff */
[----:B------:R-:W-:Y:S02]  /*7950*/  @!UP1 UIADD3 UR6, UPT, UPT, UR7, -UR6, URZ ;  /* 0x8000000607069290 */ /* 0x000fe4000fffe0ff */
[----:B------:R-:W-:Y:S02]  /*7960*/  UIADD3 UR7, UPT, UPT, -UR43, URZ, URZ ;  /* 0x000000ff2b077290 */ /* 0x000fe4000fffe1ff */
[----:B------:R-:W-:Y:S02]  /*7970*/  @!UP1 UIMAD UR37, UR4, UR5, UR37 ;  /* 0x00000005042592a4 */ /* 0x000fe4000f8e0225 */
[----:B------:R-:W-:Y:S02]  /*7980*/  UIMAD UR4, UR54, UR7, UR21 ;  /* 0x00000007360472a4 */ /* 0x000fe4000f8e0215 */
[----:B------:R-:W-:Y:S01]  /*7990*/  @!UP1 UIMAD UR36, UR6, UR14, UR36 ;  /* 0x0000000e062492a4 */ /* 0x000fe2000f8e0224 */
[----:B------:R-:W-:Y:S01]  /*79a0*/  @P2 VIADD R11, R11, 0x1 ;  /* 0x000000010b0b2836 */ /* 0x000fe20000000000 */
[----:B------:R-:W-:Y:S02]  /*79b0*/  USHF.L.U32 UR53, UR4, 0x7, URZ ;  /* 0x0000000704357899 */ /* 0x000fe400080006ff */
[----:B------:R-:W-:Y:S02]  /*79c0*/  UIADD3 UR4, UPT, UPT, -UR44, URZ, URZ ;  /* 0x000000ff2c047290 */ /* 0x000fe4000fffe1ff */
[----:B------:R-:W-:Y:S02]  /*79d0*/  R2UR UR45, R11 ;  /* 0x000000000b2d72ca */ /* 0x000fe400000e0000 */
[----:B------:R-:W-:Y:S11]  /*79e0*/  UIMAD UR43, UR16, UR4, UR43 ;  /* 0x00000004102b72a4 */ /* 0x000ff6000f8e022b */
[----:B------:R-:W-:Y:S02]  /*79f0*/  @!UP0 UIADD3 UR45, UPT, UPT, -UR45, URZ, URZ ;  /* 0x000000ff2d2d8290 */ /* 0x000fe4000fffe1ff */
[----:B------:R-:W-:Y:S04]  /*7a00*/  @!UP2 ULOP3.LUT UR45, URZ, UR11, URZ, 0x33, !UPT ;  /* 0x0000000bff2da292 */ /* 0x000fe8000f8e33ff */
[----:B------:R-:W-:Y:S04]  /*7a10*/  UIADD3 UR5, UPT, UPT, -UR45, URZ, URZ ;  /* 0x000000ff2d057290 */ /* 0x000fe8000fffe1ff */
[----:B------:R-:W-:Y:S01]  /*7a20*/  UIMAD UR44, UR11, UR5, UR44 ;  /* 0x000000050b2c72a4 */ /* 0x000fe2000f8e022c */
[----:B------:R-:W-:Y:S11]  /*7a30*/  @!P0 BRA `(.L_x_110) ;  /* 0x00000000007c8947 */ /* 0x000ff60003800000 */
[----:B------:R-:W1:Y:S01]  /*7a40*/  LDCU.64 UR8, c[0x4][0x80] ;  /* 0x01001000ff0877ac */ /* 0x000e620008000a00 */
[----:B------:R-:W-:Y:S01]  /*7a50*/  MOV R16, 0x0 ;  /* 0x0000000000107802 */ /* 0x000fe20000000f00 */
[----:B------:R-:W-:Y:S02]  /*7a60*/  HFMA2 R12, -RZ, RZ, 0, 5.9604644775390625e-08 ;  /* 0x00000001ff0c7431 */ /* 0x000fe400000001ff */
[----:B------:R-:W-:Y:S01]  /*7a70*/  IMAD.MOV.U32 R8, RZ, RZ, 0x70 ;  /* 0x00000070ff087424 */ /* 0x000fe200078e00ff */
[----:B------:R2:W3:Y:S01]  /*7a80*/  LDC.64 R14, c[0x4][R16] ;  /* 0x01000000100e7b82 */ /* 0x0004e20000000a00 */
[----:B------:R-:W4:Y:S01]  /*7a90*/  LDCU.64 UR6, c[0x4][0x88] ;  /* 0x01001100ff0677ac */ /* 0x000f220008000a00 */
[----:B------:R-:W-:Y:S01]  /*7aa0*/  IMAD.MOV.U32 R13, RZ, RZ, RZ ;  /* 0x000000ffff0d7224 */ /* 0x000fe200078e00ff */
[----:B------:R-:W2:Y:S01]  /*7ab0*/  LDCU.64 UR4, c[0x4][0x8] ;  /* 0x01000100ff0477ac */ /* 0x000ea20008000a00 */
[----:B-1----:R-:W-:Y:S01]  /*7ac0*/  MOV R5, UR9 ;  /* 0x0000000900057c02 */ /* 0x002fe20008000f00 */
[----:B------:R-:W-:Y:S01]  /*7ad0*/  IMAD.U32 R4, RZ, RZ, UR8 ;  /* 0x00000008ff047e24 */ /* 0x000fe2000f8e00ff */
[----:B----4-:R-:W-:Y:S01]  /*7ae0*/  MOV R7, UR7 ;  /* 0x0000000700077c02 */ /* 0x010fe20008000f00 */
[----:B------:R-:W-:Y:S01]  /*7af0*/  IMAD.U32 R6, RZ, RZ, UR6 ;  /* 0x00000006ff067e24 */ /* 0x000fe2000f8e00ff */
[----:B--2---:R-:W-:Y:S01]  /*7b00*/  MOV R11, UR5 ;  /* 0x00000005000b7c02 */ /* 0x004fe20008000f00 */
[----:B------:R-:W-:Y:S02]  /*7b10*/  IMAD.U32 R10, RZ, RZ, UR4 ;  /* 0x00000004ff0a7e24 */ /* 0x000fe4000f8e00ff */
[----:B------:R-:W-:Y:S07]  /*7b20*/  LEPC R20, `(.L_x_111) ;  /* 0x000000001014794e */ /* 0x000fee0000000000 */
[----:B---3-5:R-:W-:Y:S05]  /*7b30*/  CALL.ABS.NOINC R14 ;  /* 0x000000000e007343 */ /* 0x028fea0003c00000 */
.L_x_111:
[----:B------:R-:W1:Y:S01]  /*7b40*/  LDCU.64 UR8, c[0x4][0x80] ;  /* 0x01001000ff0877ac */ /* 0x000e620008000a00 */
[----:B------:R-:W2:Y:S01]  /*7b50*/  LDC.64 R16, c[0x4][R16] ;  /* 0x0100000010107b82 */ /* 0x000ea20000000a00 */
[----:B------:R-:W-:Y:S02]  /*7b60*/  HFMA2 R12, -RZ, RZ, 0, 5.9604644775390625e-08 ;  /* 0x00000001ff0c7431 */ /* 0x000fe400000001ff */
[----:B------:R-:W-:Y:S02]  /*7b70*/  IMAD.MOV.U32 R8, RZ, RZ, 0x70 ;  /* 0x00000070ff087424 */ /* 0x000fe400078e00ff */
[----:B------:R-:W-:Y:S01]  /*7b80*/  IMAD.MOV.U32 R13, RZ, RZ, RZ ;  /* 0x000000ffff0d7224 */ /* 0x000fe200078e00ff */
[----:B------:R-:W3:Y:S01]  /*7b90*/  LDCU.64 UR6, c[0x4][0x88] ;  /* 0x01001100ff0677ac */ /* 0x000ee20008000a00 */
[----:B------:R-:W4:Y:S01]  /*7ba0*/  LDCU.64 UR4, c[0x4][0x8] ;  /* 0x01000100ff0477ac */ /* 0x000f220008000a00 */
[----:B-1----:R-:W-:Y:S02]  /*7bb0*/  MOV R4, UR8 ;  /* 0x0000000800047c02 */ /* 0x002fe40008000f00 */
[----:B------:R-:W-:Y:S02]  /*7bc0*/  MOV R5, UR9 ;  /* 0x0000000900057c02 */ /* 0x000fe40008000f00 */
[----:B---3--:R-:W-:Y:S01]  /*7bd0*/  MOV R7, UR7 ;  /* 0x0000000700077c02 */ /* 0x008fe20008000f00 */
[----:B------:R-:W-:Y:S01]  /*7be0*/  IMAD.U32 R6, RZ, RZ, UR6 ;  /* 0x00000006ff067e24 */ /* 0x000fe2000f8e00ff */
[----:B----4-:R-:W-:Y:S01]  /*7bf0*/  MOV R11, UR5 ;  /* 0x00000005000b7c02 */ /* 0x010fe20008000f00 */
[----:B------:R-:W-:Y:S02]  /*7c00*/  IMAD.U32 R10, RZ, RZ, UR4 ;  /* 0x00000004ff0a7e24 */ /* 0x000fe4000f8e00ff */
[----:B------:R-:W-:Y:S07]  /*7c10*/  LEPC R20, `(.L_x_110) ;  /* 0x000000001014794e */ /* 0x000fee0000000000 */
[----:B--2---:R-:W-:Y:S05]  /*7c20*/  CALL.ABS.NOINC R16 ;  /* 0x0000000010007343 */ /* 0x004fea0003c00000 */
.L_x_110:
[----:B------:R-:W-:Y:S05]  /*7c30*/  BSYNC.RECONVERGENT B6 ;  /* 0x0000000000067941 */ /* 0x000fea0003800200 */
.L_x_109:
[----:B------:R-:W-:Y:S02]  /*7c40*/  R2UR UR6, R93 ;  /* 0x000000005d0672ca */ /* 0x000fe400000e0000 */
[----:B------:R-:W-:Y:S02]  /*7c50*/  R2UR UR5, R90 ;  /* 0x000000005a0572ca */ /* 0x000fe400000e0000 */
[----:B------:R-:W-:Y:S02]  /*7c60*/  R2UR UR4, R89 ;  /* 0x00000000590472ca */ /* 0x000fe400000e0000 */
[----:B------:R-:W-:Y:S02]  /*7c70*/  ISETP.NE.U32.AND P4, PT, R78, RZ, PT ;  /* 0x000000ff4e00720c */ /* 0x000fe40003f85070 */
[----:B------:R-:W-:Y:S02]  /*7c80*/  ISETP.NE.U32.AND P2, PT, RZ, UR60, PT ;  /* 0x0000003cff007c0c */ /* 0x000fe4000bf45070 */
[----:B------:R-:W-:Y:S02]  /*7c90*/  ISETP.NE.AND.EX P4, PT, R79, RZ, PT, P4 ;  /* 0x000000ff4f00720c */ /* 0x000fe40003f85340 */
[----:B------:R-:W-:Y:S01]  /*7ca0*/  ISETP.NE.AND.EX P2, PT, RZ, UR61, PT, P2 ;  /* 0x0000003dff007c0c */ /* 0x000fe2000bf45320 */
[----:B------:R-:W-:Y:S02]  /*7cb0*/  UISETP.NE.AND UP2, UPT, UR6, URZ, UPT ;  /* 0x000000ff0600728c */ /* 0x000fe4000bf45270 */
[----:B------:R-:W-:Y:S04]  /*7cc0*/  UISETP.NE.U32.AND UP0, UPT, UR5, URZ, UPT ;  /* 0x000000ff0500728c */ /* 0x000fe8000bf05070 */
[----:B------:R-:W-:Y:S01]  /*7cd0*/  UISETP.NE.AND.EX UP1, UPT, UR4, URZ, UPT, UP0 ;  /* 0x000000ff0400728c */ /* 0x000fe2000bf25300 */
[----:B------:R-:W-:Y:S01]  /*7ce0*/  PLOP3.LUT P1, PT, PT, PT, UP2, 0x80, 0x8 ;  /* 0x000000000008781c */ /* 0x000fe20003f2f028 */
[----:B------:R-:W-:Y:S03]  /*7cf0*/  UPLOP3.LUT UP0, UPT, UPT, UPT, UPT, 0x40, 0x4 ;  /* 0x000000000004789c */ /* 0x000fe60003f0e870 */
[----:B------:R-:W-:Y:S06]  /*7d00*/  @UP2 UPLOP3.LUT UP0, UPT, UPT, UPT, UP1, 0x80, 0x8 ;  /* 0x000000000008289c */ /* 0x000fec0003f0f010 */
[----:B------:R-:W-:Y:S01]  /*7d10*/  PLOP3.LUT P0, PT, PT, PT, UP0, 0x80, 0x8 ;  /* 0x000000000008781c */ /* 0x000fe20003f0f008 */
[----:B------:R-:W-:Y:S01]  /*7d20*/  @!UPT UIADD3 URZ, UPT, UPT, URZ, URZ, URZ ;  /* 0x000000fffffff290 */ /* 0x000fe2000fffe0ff */
[----:B------:R-:W-:Y:S11]  /*7d30*/  BRA.U !UP1, `(.L_x_112) ;  /* 0x0000000109407547 */ /* 0x000ff6000b800000 */
[----:B------:R-:W-:Y:S01]  /*7d40*/  UISETP.NE.U32.AND UP0, UPT, UR60, URZ, UPT ;  /* 0x000000ff3c00728c */ /* 0x000fe2000bf05070 */
[----:B------:R-:W-:Y:S01]  /*7d50*/  R2UR UR6, R90 ;  /* 0x000000005a0672ca */ /* 0x000fe200000e0000 */
[----:B------:R-:W1:Y:S01]  /*7d60*/  LDCU.64 UR8, c[0x0][0x358] ;  /* 0x00006b00ff0877ac */ /* 0x000e620008000a00 */
[----:B------:R-:W-:Y:S02]  /*7d70*/  HFMA2 R87, -RZ, RZ, 0, 5.9604644775390625e-08 ;  /* 0x00000001ff577431 */ /* 0x000fe400000001ff */
[----:B------:R-:W-:Y:S01]  /*7d80*/  IMAD.MOV.U32 R0, RZ, RZ, 0x1 ;  /* 0x00000001ff007424 */ /* 0x000fe200078e00ff */
[----:B------:R-:W-:Y:S06]  /*7d90*/  UISETP.NE.AND.EX UP0, UPT, UR61, URZ, UPT, UP0 ;  /* 0x000000ff3d00728c */ /* 0x000fec000bf05300 */
[----:B------:R-:W-:Y:S05]  /*7da0*/  PLOP3.LUT P3, PT, PT, PT, UP0, 0x80, 0x8 ;  /* 0x000000000008781c */ /* 0x000fea0003f6f008 */
[----:B------:R-:W2:Y:S01]  /*7db0*/  @UP0 LDCU.64 UR4, c[0x0][0x988] ;  /* 0x00013100ff0407ac */ /* 0x000ea20008000a00 */
[----:B------:R-:W-:Y:S07]  /*7dc0*/  @UP0 UIMAD UR6, UR50, UR6, URZ ;  /* 0x00000006320602a4 */ /* 0x000fee000f8e02ff */
[----:B------:R-:W-:Y:S01]  /*7dd0*/  @!P3 PRMT R87, R0, 0x7610, R87 ;  /* 0x000076100057b816 */ /* 0x000fe20000000057 */
[----:B--2---:R-:W-:Y:S06]  /*7de0*/  @UP0 UIMAD.WIDE UR4, UR6, 0x4, UR4 ;  /* 0x00000004060408a5 */ /* 0x004fec000f8e0204 */
[----:B------:R-:W-:Y:S02]  /*7df0*/  IMAD.U32 R4, RZ, RZ, UR4 ;  /* 0x00000004ff047e24 */ /* 0x000fe4000f8e00ff */
[----:B------:R-:W-:Y:S03]  /*7e00*/  IMAD.U32 R5, RZ, RZ, UR5 ;  /* 0x00000005ff057e24 */ /* 0x000fe6000f8e00ff */
[----:B------:R-:W2:Y:S02]  /*7e10*/  @!UP0 LDCU UR4, c[0x0][0x980] ;  /* 0x00013000ff0487ac */ /* 0x000ea40008000800 */
[----:B-1---5:R1:W5:Y:S02]  /*7e20*/  @P3 LDG.E R41, desc[UR8][R4.64] ;  /* 0x0000000804293981 */ /* 0x022364000c1e1900 */
[----:B-12---:R-:W-:Y:S02]  /*7e30*/  @!P3 MOV R41, UR4 ;  /* 0x000000040029bc02 */ /* 0x006fe40008000f00 */
.L_x_112:
[----:B------:R-:W-:Y:S05]  /*7e40*/  @!P4 BRA `(.L_x_113) ;  /* 0x000000000024c947 */ /* 0x000fea0003800000 */
[----:B------:R-:W-:Y:S01]  /*7e50*/  ISETP.NE.U32.AND P3, PT, R76, RZ, PT ;  /* 0x000000ff4c00720c */ /* 0x000fe20003f65070 */
[----:B------:R-:W1:Y:S03]  /*7e60*/  LDCU.64 UR4, c[0x0][0x358] ;  /* 0x00006b00ff0477ac */ /* 0x000e660008000a00 */
[----:B------:R-:W-:Y:S11]  /*7e70*/  ISETP.NE.AND.EX P3, PT, R77, RZ, PT, P3 ;  /* 0x000000ff4d00720c */ /* 0x000ff60003f65330 */
[----:B------:R-:W-:Y:S02]  /*7e80*/  @!UPT UIADD3 URZ, UPT, UPT, URZ, URZ, URZ ;  /* 0x000000fffffff290 */ /* 0x000fe4000fffe0ff */
[----:B------:R-:W2:Y:S01]  /*7e90*/  @P3 LDC.64 R4, c[0x0][0x9a8] ;  /* 0x00026a00ff043b82 */ /* 0x000ea20000000a00 */
[----:B------:R-:W-:Y:S04]  /*7ea0*/  @P3 IMAD R0, R78, UR50, RZ ;  /* 0x000000324e003c24 */ /* 0x000fe8000f8e02ff */
[----:B--2---:R-:W-:Y:S05]  /*7eb0*/  @P3 IMAD.WIDE R4, R0, 0x4, R4 ;  /* 0x0000000400043825 */ /* 0x004fea00078e0204 */
[----:B-1---5:R1:W5:Y:S02]  /*7ec0*/  @P3 LDG.E R38, desc[UR4][R4.64] ;  /* 0x0000000404263981 */ /* 0x022364000c1e1900 */
[----:B-1----:R-:W2:Y:S02]  /*7ed0*/  @!P3 LDC R38, c[0x0][0x9a0] ;  /* 0x00026800ff26bb82 */ /* 0x002ea40000000800 */
.L_x_113:
[----:B-----5:R-:W-:Y:S01]  /*7ee0*/  FSETP.NEU.AND P3, PT, R41, RZ, PT ;  /* 0x000000ff2900720b */ /* 0x020fe20003f6d000 */
[----:B------:R-:W-:Y:S01]  /*7ef0*/  BSSY B1, `(.L_x_114) ;  /* 0x0000039000017945 */ /* 0x000fe20003800000 */
[----:B------:R-:W-:Y:S01]  /*7f00*/  SEL R5, RZ, 0xffffffff, P2 ;  /* 0xffffffffff057807 */ /* 0x000fe20001000000 */
[----:B------:R-:W-:Y:S01]  /*7f10*/  IMAD.MOV.U32 R46, RZ, RZ, 0x1 ;  /* 0x00000001ff2e7424 */ /* 0x000fe200078e00ff */
[----:B------:R-:W-:Y:S01]  /*7f20*/  @P1 LOP3.LUT P2, RZ, R87, 0xff, RZ, 0xc0, !PT ;  /* 0x000000ff57ff1812 */ /* 0x000fe2000784c0ff */
[----:B------:R-:W-:Y:S01]  /*7f30*/  IMAD.IADD R39, R37, 0x1, R2 ;  /* 0x0000000125277824 */ /* 0x000fe200078e0202 */
[----:B------:R-:W-:Y:S01]  /*7f40*/  @P1 SEL R0, RZ, 0xffffffff, P3 ;  /* 0xffffffffff001807 */ /* 0x000fe20001800000 */
[----:B------:R-:W-:Y:S01]  /*7f50*/  IMAD R101, R85, -0x10, R96 ;  /* 0xfffffff055657824 */ /* 0x000fe200078e0260 */
[----:B------:R-:W-:Y:S01]  /*7f60*/  LOP3.LUT R83, R83, 0x1, RZ, 0x3c, !PT ;  /* 0x0000000153537812 */ /* 0x000fe200078e3cff */
[----:B------:R-:W-:Y:S01]  /*7f70*/  IMAD.MOV.U32 R47, RZ, RZ, RZ ;  /* 0x000000ffff2f7224 */ /* 0x000fe200078e00ff */
[----:B------:R-:W-:Y:S02]  /*7f80*/  @P0 SEL R0, R5, R0, !P2 ;  /* 0x0000000005000207 */ /* 0x000fe40005000000 */
[----:B------:R-:W-:Y:S02]  /*7f90*/  CS2R R74, SRZ ;  /* 0x00000000004a7805 */ /* 0x000fe4000001ff00 */
[----:B------:R-:W-:Y:S02]  /*7fa0*/  LEA R100, R36, UR51, 0x3 ;  /* 0x0000003324647c11 */ /* 0x000fe4000f8e18ff */
[----:B------:R-:W-:Y:S02]  /*7fb0*/  CS2R R72, SRZ ;  /* 0x0000000000487805 */ /* 0x000fe4000001ff00 */
[----:B------:R-:W-:Y:S02]  /*7fc0*/  @P1 LOP3.LUT R0, R0, 0x1, RZ, 0xc0, !PT ;  /* 0x0000000100001812 */ /* 0x000fe400078ec0ff */
[----:B------:R-:W-:Y:S02]  /*7fd0*/  CS2R R66, SRZ ;  /* 0x0000000000427805 */ /* 0x000fe4000001ff00 */
[----:B------:R-:W-:Y:S02]  /*7fe0*/  SHF.L.U32 R3, R82, 0x1f, RZ ;  /* 0x0000001f52037819 */ /* 0x000fe400000006ff */
[----:B------:R-:W-:Y:S02]  /*7ff0*/  CS2R R64, SRZ ;  /* 0x0000000000407805 */ /* 0x000fe4000001ff00 */
[----:B------:R-:W-:Y:S02]  /*8000*/  ISETP.NE.U32.OR P5, PT, R0, 0x1, !P1 ;  /* 0x000000010000780c */ /* 0x000fe40004fa5470 */
[----:B------:R-:W-:Y:S02]  /*8010*/  CS2R R58, SRZ ;  /* 0x00000000003a7805 */ /* 0x000fe4000001ff00 */
[----:B------:R-:W-:Y:S02]  /*8020*/  PLOP3.LUT P2, PT, PT, PT, UP1, 0x80, 0x8 ;  /* 0x000000000008781c */ /* 0x000fe40003f4f018 */
[----:B------:R-:W-:Y:S02]  /*8030*/  CS2R R56, SRZ ;  /* 0x0000000000387805 */ /* 0x000fe4000001ff00 */
[----:B------:R-:W-:Y:S02]  /*8040*/  LOP3.LUT P4, R97, R87, 0xff, RZ, 0xc0, !PT ;  /* 0x000000ff57617812 */ /* 0x000fe4000788c0ff */
[----:B------:R-:W-:Y:S02]  /*8050*/  CS2R R50, SRZ ;  /* 0x0000000000327805 */ /* 0x000fe4000001ff00 */
[----:B------:R-:W-:Y:S02]  /*8060*/  SEL R0, RZ, 0xffffffff, P3 ;  /* 0xffffffffff007807 */ /* 0x000fe40001800000 */
[----:B------:R-:W-:Y:S02]  /*8070*/  CS2R R48, SRZ ;  /* 0x0000000000307805 */ /* 0x000fe4000001ff00 */
[----:B------:R-:W-:Y:S02]  /*8080*/  P2R R99, PR, RZ, 0x20 ;  /* 0x00000020ff637803 */ /* 0x000fe40000000000 */
[----:B------:R-:W-:Y:S02]  /*8090*/  @P5 SHF.L.U32 R4, R83, 0x1f, RZ ;  /* 0x0000001f53045819 */ /* 0x000fe400000006ff */
[----:B------:R-:W-:Y:S02]  /*80a0*/  @P2 SEL R0, R5, R0, !P4 ;  /* 0x0000000005002207 */ /* 0x000fe40006000000 */
[----:B------:R-:W1:Y:S02]  /*80b0*/  @P5 SYNCS.PHASECHK.TRANS64.TRYWAIT P1, [UR51+0x100], R4 ;  /* 0x00010004ff0055a7 */ /* 0x000e640008021133 */
[----:B------:R-:W-:Y:S04]  /*80c0*/  LOP3.LUT R0, R0, 0x1, RZ, 0xc0, !PT ;  /* 0x0000000100007812 */ /* 0x000fe800078ec0ff */
[----:B------:R-:W-:Y:S04]  /*80d0*/  ISETP.NE.U32.AND P2, PT, R0, 0x1, PT ;  /* 0x000000010000780c */ /* 0x000fe80003f45070 */
[----:B------:R-:W-:Y:S01]  /*80e0*/  P2R R60, PR, RZ, 0x4 ;  /* 0x00000004ff3c7803 */ /* 0x000fe20000000000 */
[----:B------:R3:W4:Y:S01]  /*80f0*/  SYNCS.PHASECHK.TRANS64.TRYWAIT P0, [R100+URZ+0x160], R3 ;  /* 0x00016003640075a7 */ /* 0x00072200080011ff */
[----:B-1----:R-:W-:Y:S01]  /*8100*/  @P5 SEL R46, RZ, 0x1, !P1 ;  /* 0x00000001ff2e5807 */ /* 0x002fe20004800000 */
[----:B---3--:R-:W-:Y:S06]  /*8110*/  @!P5 BRA `(.L_x_115) ;  /* 0x000000000058d947 */ /* 0x008fec0003800000 */
[----:B------:R-:W-:Y:S01]  /*8120*/  IMAD.MOV.U32 R75, RZ, RZ, RZ ;  /* 0x000000ffff4b7224 */ /* 0x000fe200078e00ff */
[----:B------:R-:W-:Y:S01]  /*8130*/  ISETP.NE.AND P1, PT, R46, RZ, PT ;  /* 0x000000ff2e00720c */ /* 0x000fe20003f25270 */
[----:B------:R-:W-:Y:S01]  /*8140*/  BSSY B0, `(.L_x_116) ;  /* 0x000000c000007945 */ /* 0x000fe20003800000 */
[----:B------:R-:W-:Y:S02]  /*8150*/  CS2R R50, SRZ ;  /* 0x0000000000327805 */ /* 0x000fe4000001ff00 */
[----:B------:R-:W-:Y:S02]  /*8160*/  CS2R R48, SRZ ;  /* 0x0000000000307805 */ /* 0x000fe4000001ff00 */
[----:B------:R-:W-:Y:S02]  /*8170*/  CS2R R58, SRZ ;  /* 0x00000000003a7805 */ /* 0x000fe4000001ff00 */
[----:B------:R-:W-:Y:S02]  /*8180*/  CS2R R56, SRZ ;  /* 0x0000000000387805 */ /* 0x000fe4000001ff00 */
[----:B------:R-:W-:Y:S02]  /*8190*/  CS2R R66, SRZ ;  /* 0x0000000000427805 */ /* 0x000fe4000001ff00 */
[----:B------:R-:W-:Y:S02]  /*81a0*/  CS2R R64, SRZ ;  /* 0x0000000000407805 */ /* 0x000fe4000001ff00 */
[----:B------:R-:W-:Y:S01]  /*81b0*/  CS2R R72, SRZ ;  /* 0x0000000000487805 */ /* 0x000fe2000001ff00 */
[----:B------:R-:W-:Y:S06]  /*81c0*/  @P1 BRA `(.L_x_117) ;  /* 0x00000000000c1947 */ /* 0x000fec0003800000 */
[----:B------:R-:W-:Y:S04]  /*81d0*/  SHF.L.U32 R5, R83, 0x1f, RZ ;  /* 0x0000001f53057819 */ /* 0x000fe800000006ff */
[----:B------:R-:W1:Y:S02]  /*81e0*/  SYNCS.PHASECHK.TRANS64.TRYWAIT P1, [UR51+0x100], R5 ;  /* 0x00010005ff0075a7 */ /* 0x000e640008021133 */
[----:B-1----:R-:W-:Y:S05]  /*81f0*/  @!P1 BRA `(.L_x_118) ;  /* 0x00000040006c9947 */ /* 0x002fea0003800000 */
.L_x_117:
[----:B------:R-:W-:Y:S05]  /*8200*/  BSYNC B0 ;  /* 0x0000000000007941 */ /* 0x000fea0003800000 */
.L_x_116:
[----:B------:R-:W-:Y:S01]  /*8210*/  ISETP.NE.AND P1, PT, R60, RZ, PT ;  /* 0x000000ff3c00720c */ /* 0x000fe20003f25270 */
[----:B------:R-:W-:Y:S11]  /*8220*/  HFMA2 R47, -RZ, RZ, 0, 5.9604644775390625e-08 ;  /* 0x00000001ff2f7431 */ /* 0x000ff600000001ff */
[----:B------:R-:W-:Y:S01]  /*8230*/  @!UPT UIADD3 URZ, UPT, UPT, URZ, URZ, URZ ;  /* 0x000000fffffff290 */ /* 0x000fe2000fffe0ff */
[----:B------:R3:W1:Y:S04]  /*8240*/  @P1 LDS.128 R48, [R84] ;  /* 0x0000000054301984 */ /* 0x0006680000000c00 */
[----:B------:R3:W1:Y:S04]  /*8250*/  @P1 LDS.128 R56, [R96+0x10] ;  /* 0x0000100060381984 */ /* 0x0006680000000c00 */
[----:B------:R3:W1:Y:S04]  /*8260*/  @P1 LDS.128 R64, [R94+0x20] ;  /* 0x000020005e401984 */ /* 0x0006680000000c00 */
[----:B------:R3:W1:Y:S02]  /*8270*/  @P1 LDS.128 R72, [R101+0x30] ;  /* 0x0000300065481984 */ /* 0x0006640000000c00 */
.L_x_115:
[----:B------:R-:W-:Y:S05]  /*8280*/  BSYNC B1 ;  /* 0x0000000000017941 */ /* 0x000fea0003800000 */
.L_x_114:
[----:B-1----:R-:W-:Y:S04]  /*8290*/  SHF.R.U32.HI R5, RZ, 0x15, R39 ;  /* 0x00000015ff057819 */ /* 0x002fe80000011627 */
[----:B------:R-:W-:Y:S01]  /*82a0*/  LOP3.LUT P1, RZ, R5, 0x3, R88, 0x48, !PT ;  /* 0x0000000305ff7812 */ /* 0x000fe20007824858 */
[----:B------:R-:W-:Y:S01]  /*82b0*/  @!UPT UIADD3 URZ, UPT, UPT, URZ, URZ, URZ ;  /* 0x000000fffffff290 */ /* 0x000fe2000fffe0ff */
[----:B----4-:R-:W-:Y:S11]  /*82c0*/  @P0 BRA `(.L_x_119) ;  /* 0x0000000000080947 */ /* 0x010ff60003800000 */
[----:B------:R-:W1:Y:S02]  /*82d0*/  SYNCS.PHASECHK.TRANS64.TRYWAIT P0, [R100+URZ+0x160], R3 ;  /* 0x00016003640075a7 */ /* 0x000e6400080011ff */
[----:B-1----:R-:W-:Y:S05]  /*82e0*/  @!P0 BRA `(.L_x_120) ;  /* 0x0000004000488947 */ /* 0x002fea0003800000 */
.L_x_119:
[----:B------:R-:W-:Y:S05]  /*82f0*/  @!P1 BRA `(.L_x_121) ;  /* 0x0000000000409947 */ /* 0x000fea0003800000 */
[----:B------:R-:W4:Y:S01]  /*8300*/  LDCU.64 UR8, c[0x4][0x70] ;  /* 0x01000e00ff0877ac */ /* 0x000f220008000a00 */
[----:B-1----:R-:W-:Y:S01]  /*8310*/  MOV R3, 0x0 ;  /* 0x0000000000037802 */ /* 0x002fe20000000f00 */
[----:B------:R-:W-:Y:S02]  /*8320*/  HFMA2 R12, -RZ, RZ, 0, 5.9604644775390625e-08 ;  /* 0x00000001ff0c7431 */ /* 0x000fe400000001ff */
[----:B------:R-:W-:Y:S02]  /*8330*/  IMAD.MOV.U32 R8, RZ, RZ, 0x192 ;  /* 0x00000192ff087424 */ /* 0x000fe400078e00ff */
[----:B------:R-:W-:Y:S01]  /*8340*/  IMAD.MOV.U32 R13, RZ, RZ, RZ ;  /* 0x000000ffff0d7224 */ /* 0x000fe200078e00ff */
[----:B------:R-:W1:Y:S01]  /*8350*/  LDCU.64 UR6, c[0x4][0x78] ;  /* 0x01000f00ff0677ac */ /* 0x000e620008000a00 */
[----:B------:R-:W2:Y:S01]  /*8360*/  LDC.64 R2, c[0x4][R3] ;  /* 0x0100000003027b82 */ /* 0x000ea20000000a00 */
[----:B------:R-:W5:Y:S01]  /*8370*/  LDCU.64 UR4, c[0x4][0x10] ;  /* 0x01000200ff0477ac */ /* 0x000f620008000a00 */
[----:B----4-:R-:W-:Y:S01]  /*8380*/  MOV R5, UR9 ;  /* 0x0000000900057c02 */ /* 0x010fe20008000f00 */
[----:B------:R-:W-:Y:S01]  /*8390*/  IMAD.U32 R4, RZ, RZ, UR8 ;  /* 0x00000008ff047e24 */ /* 0x000fe2000f8e00ff */
[----:B-1----:R-:W-:Y:S01]  /*83a0*/  MOV R7, UR7 ;  /* 0x0000000700077c02 */ /* 0x002fe20008000f00 */
[----:B------:R-:W-:Y:S01]  /*83b0*/  IMAD.U32 R6, RZ, RZ, UR6 ;  /* 0x00000006ff067e24 */ /* 0x000fe2000f8e00ff */
[----:B-----5:R-:W-:Y:S01]  /*83c0*/  MOV R11, UR5 ;  /* 0x00000005000b7c02 */ /* 0x020fe20008000f00 */
[----:B------:R-:W-:Y:S02]  /*83d0*/  IMAD.U32 R10, RZ, RZ, UR4 ;  /* 0x00000004ff0a7e24 */ /* 0x000fe4000f8e00ff */
[----:B------:R-:W-:Y:S07]  /*83e0*/  LEPC R20, `(.L_x_121) ;  /* 0x000000001014794e */ /* 0x000fee0000000000 */
[----:B--23--:R-:W-:Y:S05]  /*83f0*/  CALL.ABS.NOINC R2 ;  /* 0x0000000002007343 */ /* 0x00cfea0003c00000 */
.L_x_121:
[----:B------:R-:W-:Y:S05]  /*8400*/  WARPSYNC.ALL ;  /* 0x0000000000007948 */ /* 0x000fea0003800000 */
[----:B------:R-:W-:Y:S01]  /*8410*/  R2UR UR4, R39 ;  /* 0x00000000270472ca */ /* 0x000fe200000e0000 */
[--C-:B------:R-:W-:Y:S01]  /*8420*/  HADD2.F32 R40, -RZ, R48.reuse.H0_H0 ;  /* 0x20000030ff287230 */ /* 0x100fe20000004100 */
[----:B------:R-:W-:Y:S01]  /*8430*/  ISETP.NE.AND P0, PT, R86, RZ, PT ;  /* 0x000000ff5600720c */ /* 0x000fe20003f05270 */
[----:B------:R-:W-:Y:S01]  /*8440*/  HADD2.F32 R43, -RZ, R48.H1_H1 ;  /* 0x30000030ff2b7230 */ /* 0x000fe20000004100 */
[----:B------:R-:W-:Y:S01]  /*8450*/  BSSY.RECONVERGENT B0, `(.L_x_122) ;  /* 0x0000086000007945 */ /* 0x000fe20003800200 */
[----:B------:R-:W-:Y:S02]  /*8460*/  HADD2.F32 R42, -RZ, R49.H1_H1 ;  /* 0x30000031ff2a7230 */ /* 0x000fe40000004100 */
[----:B------:R-:W-:Y:S02]  /*8470*/  HADD2.F32 R45, -RZ, R51.H0_H0 ;  /* 0x20000033ff2d7230 */ /* 0x000fe40000004100 */
[----:B------:R-:W-:Y:S04]  /*8480*/  HADD2.F32 R44, -RZ, R75.H1_H1 ;  /* 0x3000004bff2c7230 */ /* 0x000fe80000004100 */
[----:B------:R-:W2:Y:S02]  /*8490*/  LDTM.x32 R4, tmem[UR4] ;  /* 0x00000004000479ee */ /* 0x000ea400082c0000 */
[C---:B--2---:R-:W-:Y:S01]  /*84a0*/  FMUL R0, R38.reuse, R4 ;  /* 0x0000000426007220 */ /* 0x044fe20000400000 */
[C---:B------:R-:W-:Y:S01]  /*84b0*/  FMUL R2, R38.reuse, R5 ;  /* 0x0000000526027220 */ /* 0x040fe20000400000 */
[C---:B-1----:R-:W-:Y:S01]  /*84c0*/  FMUL R3, R38.reuse, R6 ;  /* 0x0000000626037220 */ /* 0x042fe20000400000 */
[C---:B------:R-:W-:Y:S01]  /*84d0*/  FMUL R7, R38.reuse, R7 ;  /* 0x0000000726077220 */ /* 0x040fe20000400000 */
[C---:B------:R-:W-:Y:S01]  /*84e0*/  FFMA R0, R41.reuse, R40, R0 ;  /* 0x0000002829007223 */ /* 0x040fe20000000000 */
[----:B------:R-:W-:Y:S02]  /*84f0*/  HADD2.F32 R40, -RZ, R49.H0_H0 ;  /* 0x20000031ff287230 */ /* 0x000fe40000004100 */
[C---:B------:R-:W-:Y:S01]  /*8500*/  FFMA R2, R41.reuse, R43, R2 ;  /* 0x0000002b29027223 */ /* 0x040fe20000000002 */
[--C-:B------:R-:W-:Y:S02]  /*8510*/  HADD2.F32 R43, -RZ, R50.reuse.H0_H0 ;  /* 0x20000032ff2b7230 */ /* 0x100fe40000004100 */
[C---:B------:R-:W-:Y:S01]  /*8520*/  FMUL R4, R38.reuse, R8 ;  /* 0x0000000826047220 */ /* 0x040fe20000400000 */
[----:B------:R-:W-:Y:S01]  /*8530*/  FMUL R5, R38, R9 ;  /* 0x0000000926057220 */ /* 0x000fe20000400000 */
[C---:B------:R-:W-:Y:S01]  /*8540*/  FFMA R3, R41.reuse, R40, R3 ;  /* 0x0000002829037223 */ /* 0x040fe20000000003 */
[----:B------:R-:W-:Y:S01]  /*8550*/  HADD2.F32 R40, -RZ, R50.H1_H1 ;  /* 0x30000032ff287230 */ /* 0x000fe20000004100 */
[----:B------:R-:W-:Y:S01]  /*8560*/  F2FP.F16.F32.PACK_AB R52, R2, R0 ;  /* 0x000000000234723e */ /* 0x000fe200000000ff */
[C---:B------:R-:W-:Y:S01]  /*8570*/  FFMA R7, R41.reuse, R42, R7 ;  /* 0x0000002a29077223 */ /* 0x040fe20000000007 */
[C---:B------:R-:W-:Y:S01]  /*8580*/  FFMA R4, R41.reuse, R43, R4 ;  /* 0x0000002b29047223 */ /* 0x040fe20000000004 */
[C---:B------:R-:W-:Y:S01]  /*8590*/  FMUL R6, R38.reuse, R10 ;  /* 0x0000000a26067220 */ /* 0x040fe20000400000 */
[----:B------:R-:W-:Y:S02]  /*85a0*/  HADD2.F32 R42, -RZ, R51.H1_H1 ;  /* 0x30000033ff2a7230 */ /* 0x000fe40000004100 */
[----:B------:R-:W-:Y:S01]  /*85b0*/  FFMA R5, R41, R40, R5 ;  /* 0x0000002829057223 */ /* 0x000fe20000000005 */
[----:B------:R-:W-:Y:S01]  /*85c0*/  F2FP.F16.F32.PACK_AB R53, R7, R3 ;  /* 0x000000030735723e */ /* 0x000fe200000000ff */
[----:B------:R-:W-:Y:S01]  /*85d0*/  FFMA R6, R41, R45, R6 ;  /* 0x0000002d29067223 */ /* 0x000fe20000000006 */
[C---:B------:R-:W-:Y:S01]  /*85e0*/  FMUL R11, R38.reuse, R11 ;  /* 0x0000000b260b7220 */ /* 0x040fe20000400000 */
[--C-:B------:R-:W-:Y:S01]  /*85f0*/  HADD2.F32 R40, -RZ, R56.reuse.H0_H0 ;  /* 0x20000038ff287230 */ /* 0x100fe20000004100 */
[----:B------:R-:W-:Y:S01]  /*8600*/  F2FP.F16.F32.PACK_AB R54, R5, R4 ;  /* 0x000000040536723e */ /* 0x000fe200000000ff */
[C---:B------:R-:W-:Y:S01]  /*8610*/  FMUL R8, R38.reuse, R12 ;  /* 0x0000000c26087220 */ /* 0x040fe20000400000 */
[C---:B------:R-:W-:Y:S01]  /*8620*/  FFMA R11, R41.reuse, R42, R11 ;  /* 0x0000002a290b7223 */ /* 0x040fe2000000000b */
[----:B------:R-:W-:Y:S02]  /*8630*/  HADD2.F32 R42, -RZ, R56.H1_H1 ;  /* 0x30000038ff2a7230 */ /* 0x000fe40000004100 */
[C---:B------:R-:W-:Y:S01]  /*8640*/  FMUL R9, R38.reuse, R13 ;  /* 0x0000000d26097220 */ /* 0x040fe20000400000 */
[--C-:B------:R-:W-:Y:S02]  /*8650*/  HADD2.F32 R43, -RZ, R57.reuse.H0_H0 ;  /* 0x20000039ff2b7230 */ /* 0x100fe40000004100 */
[----:B------:R-:W-:Y:S01]  /*8660*/  FFMA R8, R41, R40, R8 ;  /* 0x0000002829087223 */ /* 0x000fe20000000008 */
[----:B------:R-:W-:Y:S01]  /*8670*/  F2FP.F16.F32.PACK_AB R55, R11, R6 ;  /* 0x000000060b37723e */ /* 0x000fe200000000ff */
[----:B------:R-:W-:Y:S01]  /*8680*/  FFMA R9, R41, R42, R9 ;  /* 0x0000002a29097223 */ /* 0x000fe20000000009 */
[C---:B------:R-:W-:Y:S01]  /*8690*/  FMUL R10, R38.reuse, R14 ;  /* 0x0000000e260a7220 */ /* 0x040fe20000400000 */
[----:B------:R-:W-:Y:S02]  /*86a0*/  HADD2.F32 R40, -RZ, R57.H1_H1 ;  /* 0x30000039ff287230 */ /* 0x000fe40000004100 */
[C---:B------:R-:W-:Y:S01]  /*86b0*/  FMUL R15, R38.reuse, R15 ;  /* 0x0000000f260f7220 */ /* 0x040fe20000400000 */
[----:B------:R1:W-:Y:S01]  /*86c0*/  STS.128 [R84], R52 ;  /* 0x0000003454007388 */ /* 0x0003e20000000c00 */
[----:B------:R-:W-:Y:S01]  /*86d0*/  F2FP.F16.F32.PACK_AB R68, R9, R8 ;  /* 0x000000080944723e */ /* 0x000fe200000000ff */
[C---:B------:R-:W-:Y:S01]  /*86e0*/  FFMA R10, R41.reuse, R43, R10 ;  /* 0x0000002b290a7223 */ /* 0x040fe2000000000a */
[--C-:B------:R-:W-:Y:S02]  /*86f0*/  HADD2.F32 R43, -RZ, R58.reuse.H0_H0 ;  /* 0x2000003aff2b7230 */ /* 0x100fe40000004100 */
[----:B------:R-:W-:Y:S01]  /*8700*/  FFMA R15, R41, R40, R15 ;  /* 0x00000028290f7223 */ /* 0x000fe2000000000f */
[C---:B------:R-:W-:Y:S01]  /*8710*/  FMUL R12, R38.reuse, R16 ;  /* 0x00000010260c7220 */ /* 0x040fe20000400000 */
[----:B------:R-:W-:Y:S02]  /*8720*/  HADD2.F32 R42, -RZ, R58.H1_H1 ;  /* 0x3000003aff2a7230 */ /* 0x000fe40000004100 */
[C---:B------:R-:W-:Y:S01]  /*8730*/  FMUL R13, R38.reuse, R17 ;  /* 0x00000011260d7220 */ /* 0x040fe20000400000 */
[--C-:B------:R-:W-:Y:S01]  /*8740*/  HADD2.F32 R45, -RZ, R59.reuse.H0_H0 ;  /* 0x2000003bff2d7230 */ /* 0x100fe20000004100 */
[----:B------:R-:W-:Y:S01]  /*8750*/  F2FP.F16.F32.PACK_AB R69, R15, R10 ;  /* 0x0000000a0f45723e */ /* 0x000fe200000000ff */
[C---:B------:R-:W-:Y:S01]  /*8760*/  FFMA R12, R41.reuse, R43, R12 ;  /* 0x0000002b290c7223 */ /* 0x040fe2000000000c */
[C---:B------:R-:W-:Y:S01]  /*8770*/  FFMA R13, R41.reuse, R42, R13 ;  /* 0x0000002a290d7223 */ /* 0x040fe2000000000d */
[C---:B------:R-:W-:Y:S01]  /*8780*/  FMUL R14, R38.reuse, R18 ;  /* 0x00000012260e7220 */ /* 0x040fe20000400000 */
[----:B------:R-:W-:Y:S02]  /*8790*/  HADD2.F32 R40, -RZ, R59.H1_H1 ;  /* 0x3000003bff287230 */ /* 0x000fe40000004100 */
[C---:B------:R-:W-:Y:S01]  /*87a0*/  FMUL R19, R38.reuse, R19 ;  /* 0x0000001326137220 */ /* 0x040fe20000400000 */
[--C-:B------:R-:W-:Y:S02]  /*87b0*/  HADD2.F32 R43, -RZ, R64.reuse.H0_H0 ;  /* 0x20000040ff2b7230 */ /* 0x100fe40000004100 */
[C---:B------:R-:W-:Y:S01]  /*87c0*/  FFMA R14, R41.reuse, R45, R14 ;  /* 0x0000002d290e7223 */ /* 0x040fe2000000000e */
[C---:B------:R-:W-:Y:S01]  /*87d0*/  FMUL R16, R38.reuse, R20 ;  /* 0x0000001426107220 */ /* 0x040fe20000400000 */
[C---:B------:R-:W-:Y:S01]  /*87e0*/  FFMA R19, R41.reuse, R40, R19 ;  /* 0x0000002829137223 */ /* 0x040fe20000000013 */
[----:B------:R-:W-:Y:S02]  /*87f0*/  HADD2.F32 R40, -RZ, R64.H1_H1 ;  /* 0x30000040ff287230 */ /* 0x000fe40000004100 */
[C---:B------:R-:W-:Y:S01]  /*8800*/  FMUL R17, R38.reuse, R21 ;  /* 0x0000001526117220 */ /* 0x040fe20000400000 */
[--C-:B------:R-:W-:Y:S02]  /*8810*/  HADD2.F32 R45, -RZ, R65.reuse.H0_H0 ;  /* 0x20000041ff2d7230 */ /* 0x100fe40000004100 */
[C---:B------:R-:W-:Y:S01]  /*8820*/  FMUL R18, R38.reuse, R22 ;  /* 0x0000001626127220 */ /* 0x040fe20000400000 */
[----:B------:R-:W-:Y:S02]  /*8830*/  HADD2.F32 R42, -RZ, R65.H1_H1 ;  /* 0x30000041ff2a7230 */ /* 0x000fe40000004100 */
[C---:B------:R-:W-:Y:S01]  /*8840*/  FMUL R23, R38.reuse, R23 ;  /* 0x0000001726177220 */ /* 0x040fe20000400000 */
[C---:B------:R-:W-:Y:S01]  /*8850*/  FFMA R16, R41.reuse, R43, R16 ;  /* 0x0000002b29107223 */ /* 0x040fe20000000010 */
[C---:B------:R-:W-:Y:S01]  /*8860*/  FFMA R17, R41.reuse, R40, R17 ;  /* 0x0000002829117223 */ /* 0x040fe20000000011 */
[C---:B------:R-:W-:Y:S01]  /*8870*/  FFMA R18, R41.reuse, R45, R18 ;  /* 0x0000002d29127223 */ /* 0x040fe20000000012 */
[C---:B------:R-:W-:Y:S01]  /*8880*/  FFMA R23, R41.reuse, R42, R23 ;  /* 0x0000002a29177223 */ /* 0x040fe20000000017 */
[--C-:B------:R-:W-:Y:S02]  /*8890*/  HADD2.F32 R40, -RZ, R66.reuse.H0_H0 ;  /* 0x20000042ff287230 */ /* 0x100fe40000004100 */
[C---:B------:R-:W-:Y:S01]  /*88a0*/  FMUL R20, R38.reuse, R24 ;  /* 0x0000001826147220 */ /* 0x040fe20000400000 */
[----:B------:R-:W-:Y:S02]  /*88b0*/  HADD2.F32 R42, -RZ, R66.H1_H1 ;  /* 0x30000042ff2a7230 */ /* 0x000fe40000004100 */
[C---:B------:R-:W-:Y:S01]  /*88c0*/  FMUL R21, R38.reuse, R25 ;  /* 0x0000001926157220 */ /* 0x040fe20000400000 */
[--C-:B------:R-:W-:Y:S02]  /*88d0*/  HADD2.F32 R43, -RZ, R67.reuse.H0_H0 ;  /* 0x20000043ff2b7230 */ /* 0x100fe40000004100 */
[C---:B------:R-:W-:Y:S01]  /*88e0*/  FMUL R22, R38.reuse, R26 ;  /* 0x0000001a26167220 */ /* 0x040fe20000400000 */
[C---:B------:R-:W-:Y:S01]  /*88f0*/  FFMA R20, R41.reuse, R40, R20 ;  /* 0x0000002829147223 */ /* 0x040fe20000000014 */
[C---:B------:R-:W-:Y:S01]  /*8900*/  FFMA R21, R41.reuse, R42, R21 ;  /* 0x0000002a29157223 */ /* 0x040fe20000000015 */
[----:B------:R-:W-:Y:S02]  /*8910*/  HADD2.F32 R40, -RZ, R67.H1_H1 ;  /* 0x30000043ff287230 */ /* 0x000fe40000004100 */
[----:B------:R-:W-:Y:S01]  /*8920*/  FFMA R22, R41, R43, R22 ;  /* 0x0000002b29167223 */ /* 0x000fe20000000016 */
[C---:B------:R-:W-:Y:S01]  /*8930*/  FMUL R27, R38.reuse, R27 ;  /* 0x0000001b261b7220 */ /* 0x040fe20000400000 */
[--C-:B------:R-:W-:Y:S02]  /*8940*/  HADD2.F32 R43, -RZ, R72.reuse.H0_H0 ;  /* 0x20000048ff2b7230 */ /* 0x100fe40000004100 */
[C---:B------:R-:W-:Y:S01]  /*8950*/  FMUL R24, R38.reuse, R28 ;  /* 0x0000001c26187220 */ /* 0x040fe20000400000 */
[----:B------:R-:W-:Y:S02]  /*8960*/  HADD2.F32 R42, -RZ, R72.H1_H1 ;  /* 0x30000048ff2a7230 */ /* 0x000fe40000004100 */
[C---:B------:R-:W-:Y:S01]  /*8970*/  FMUL R25, R38.reuse, R29 ;  /* 0x0000001d26197220 */ /* 0x040fe20000400000 */
[--C-:B------:R-:W-:Y:S01]  /*8980*/  HADD2.F32 R45, -RZ, R73.reuse.H0_H0 ;  /* 0x20000049ff2d7230 */ /* 0x100fe20000004100 */
[----:B------:R-:W-:Y:S01]  /*8990*/  F2FP.F16.F32.PACK_AB R70, R13, R12 ;  /* 0x0000000c0d46723e */ /* 0x000fe200000000ff */
[C---:B------:R-:W-:Y:S01]  /*89a0*/  FMUL R26, R38.reuse, R30 ;  /* 0x0000001e261a7220 */ /* 0x040fe20000400000 */
[----:B------:R-:W-:Y:S01]  /*89b0*/  F2FP.F16.F32.PACK_AB R71, R19, R14 ;  /* 0x0000000e1347723e */ /* 0x000fe200000000ff */
[C---:B------:R-:W-:Y:S01]  /*89c0*/  FFMA R27, R41.reuse, R40, R27 ;  /* 0x00000028291b7223 */ /* 0x040fe2000000001b */
[C---:B------:R-:W-:Y:S01]  /*89d0*/  FFMA R24, R41.reuse, R43, R24 ;  /* 0x0000002b29187223 */ /* 0x040fe20000000018 */
[----:B------:R-:W-:Y:S02]  /*89e0*/  HADD2.F32 R40, -RZ, R73.H1_H1 ;  /* 0x30000049ff287230 */ /* 0x000fe40000004100 */
[C---:B------:R-:W-:Y:S01]  /*89f0*/  FFMA R25, R41.reuse, R42, R25 ;  /* 0x0000002a29197223 */ /* 0x040fe20000000019 */
[----:B------:R1:W-:Y:S01]  /*8a00*/  STS.128 [R96+0x10], R68 ;  /* 0x0000104460007388 */ /* 0x0003e20000000c00 */
[C---:B------:R-:W-:Y:S01]  /*8a10*/  FMUL R31, R38.reuse, R31 ;  /* 0x0000001f261f7220 */ /* 0x040fe20000400000 */
[--C-:B------:R-:W-:Y:S02]  /*8a20*/  HADD2.F32 R43, -RZ, R74.reuse.H0_H0 ;  /* 0x2000004aff2b7230 */ /* 0x100fe40000004100 */
[C---:B------:R-:W-:Y:S01]  /*8a30*/  FFMA R26, R41.reuse, R45, R26 ;  /* 0x0000002d291a7223 */ /* 0x040fe2000000001a */
[C---:B------:R-:W-:Y:S01]  /*8a40*/  FMUL R28, R38.reuse, R32 ;  /* 0x00000020261c7220 */ /* 0x040fe20000400000 */
[----:B------:R-:W-:Y:S02]  /*8a50*/  HADD2.F32 R42, -RZ, R74.H1_H1 ;  /* 0x3000004aff2a7230 */ /* 0x000fe40000004100 */
[C---:B------:R-:W-:Y:S01]  /*8a60*/  FMUL R29, R38.reuse, R33 ;  /* 0x00000021261d7220 */ /* 0x040fe20000400000 */
[----:B------:R-:W-:Y:S02]  /*8a70*/  HADD2.F32 R45, -RZ, R75.H0_H0 ;  /* 0x2000004bff2d7230 */ /* 0x000fe40000004100 */
[C---:B------:R-:W-:Y:S01]  /*8a80*/  FMUL R30, R38.reuse, R34 ;  /* 0x00000022261e7220 */ /* 0x040fe20000400000 */
[----:B------:R-:W-:Y:S01]  /*8a90*/  FFMA R31, R41, R40, R31 ;  /* 0x00000028291f7223 */ /* 0x000fe2000000001f */
[----:B------:R-:W-:Y:S01]  /*8aa0*/  FMUL R35, R38, R35 ;  /* 0x0000002326237220 */ /* 0x000fe20000400000 */
[----:B------:R-:W-:Y:S01]  /*8ab0*/  F2FP.F16.F32.PACK_AB R104, R17, R16 ;  /* 0x000000101168723e */ /* 0x000fe200000000ff */
[----:B------:R-:W-:Y:S01]  /*8ac0*/  FFMA R28, R41, R43, R28 ;  /* 0x0000002b291c7223 */ /* 0x000fe2000000001c */
[----:B------:R-:W-:Y:S01]  /*8ad0*/  F2FP.F16.F32.PACK_AB R105, R23, R18 ;  /* 0x000000121769723e */ /* 0x000fe200000000ff */
[----:B------:R-:W-:Y:S01]  /*8ae0*/  FFMA R29, R41, R42, R29 ;  /* 0x0000002a291d7223 */ /* 0x000fe2000000001d */
[----:B------:R-:W-:Y:S01]  /*8af0*/  F2FP.F16.F32.PACK_AB R106, R21, R20 ;  /* 0x00000014156a723e */ /* 0x000fe200000000ff */
[----:B------:R-:W-:Y:S01]  /*8b00*/  FFMA R30, R41, R45, R30 ;  /* 0x0000002d291e7223 */ /* 0x000fe2000000001e */
[----:B------:R-:W-:Y:S01]  /*8b10*/  F2FP.F16.F32.PACK_AB R107, R27, R22 ;  /* 0x000000161b6b723e */ /* 0x000fe200000000ff */
[----:B------:R-:W-:Y:S01]  /*8b20*/  FFMA R35, R41, R44, R35 ;  /* 0x0000002c29237223 */ /* 0x000fe20000000023 */
[----:B------:R-:W-:Y:S02]  /*8b30*/  F2FP.F16.F32.PACK_AB R108, R25, R24 ;  /* 0x00000018196c723e */ /* 0x000fe400000000ff */
[----:B------:R-:W-:Y:S01]  /*8b40*/  F2FP.F16.F32.PACK_AB R109, R31, R26 ;  /* 0x0000001a1f6d723e */ /* 0x000fe200000000ff */
[----:B------:R1:W-:Y:S01]  /*8b50*/  STS.128 [R94+0x20], R104 ;  /* 0x000020685e007388 */ /* 0x0003e20000000c00 */
[----:B------:R-:W-:Y:S02]  /*8b60*/  F2FP.F16.F32.PACK_AB R110, R29, R28 ;  /* 0x0000001c1d6e723e */ /* 0x000fe400000000ff */
[----:B------:R-:W-:Y:S05]  /*8b70*/  F2FP.F16.F32.PACK_AB R111, R35, R30 ;  /* 0x0000001e236f723e */ /* 0x000fea00000000ff */
[----:B------:R1:W-:Y:S01]  /*8b80*/  STS.128 [R101+0x30], R108 ;  /* 0x0000306c65007388 */ /* 0x0003e20000000c00 */
[----:B------:R-:W-:Y:S01]  /*8b90*/  @!PT LDS RZ, [RZ] ;  /* 0x00000000fffff984 */ /* 0x000fe20000000800 */
[----:B------:R-:W-:Y:S01]  /*8ba0*/  @!PT LDS RZ, [RZ] ;  /* 0x00000000fffff984 */ /* 0x000fe20000000800 */
[----:B------:R-:W-:Y:S01]  /*8bb0*/  @!PT LDS RZ, [RZ] ;  /* 0x00000000fffff984 */ /* 0x000fe20000000800 */
[----:B------:R-:W-:Y:S01]  /*8bc0*/  @!PT LDS RZ, [RZ] ;  /* 0x00000000fffff984 */ /* 0x000fe20000000800 */
[----:B------:R2:W-:Y:S07]  /*8bd0*/  MEMBAR.ALL.CTA ;  /* 0x0000000000007992 */ /* 0x0005ee0000008000 */
[----:B--2---:R-:W2:Y:S02]  /*8be0*/  FENCE.VIEW.ASYNC.S ;  /* 0x00000000000073c6 */ /* 0x004ea40000000000 */
[----:B--2---:R-:W-:Y:S06]  /*8bf0*/  BAR.SYNC.DEFER_BLOCKING 0x1, 0x80 ;  /* 0x0042000000007b1d */ /* 0x004fec0000010000 */
[----:B------:R-:W-:Y:S05]  /*8c00*/  @P0 BRA `(.L_x_123) ;  /* 0x0000000000280947 */ /* 0x000fea0003800000 */
[----:B------:R-:W2:Y:S01]  /*8c10*/  LDCU.64 UR6, c[0x0][0x348] ;  /* 0x00006900ff0677ac */ /* 0x000ea20008000a00 */
[----:B------:R-:W-:Y:S01]  /*8c20*/  UIADD3 UR4, UPT, UPT, UR51, 0x200, URZ ;  /* 0x0000020033047890 */ /* 0x000fe2000fffe0ff */
[----:B------:R-:W-:Y:S05]  /*8c30*/  UMOV UR41, UR53 ;  /* 0x0000003500297c82 */ /* 0x000fea0008000000 */
[----:B------:R-:W-:Y:S04]  /*8c40*/  MOV R80, UR4 ;  /* 0x0000000400507c02 */ /* 0x000fe80008000f00 */
[----:B------:R-:W-:Y:S01]  /*8c50*/  R2UR UR40, R80 ;  /* 0x00000000502872ca */ /* 0x000fe200000e0000 */
[----:B--2---:R-:W-:Y:S04]  /*8c60*/  UIADD3 UR4, UP0, UPT, UR6, 0x780, URZ ;  /* 0x0000078006047890 */ /* 0x004fe8000ff1e0ff */
[----:B------:R-:W-:Y:S09]  /*8c70*/  UIADD3.X UR5, UPT, UPT, URZ, UR7, URZ, UP0, !UPT ;  /* 0x00000007ff057290 */ /* 0x000ff200087fe4ff */
[----:B------:R2:W-:Y:S01]  /*8c80*/  UTMASTG.5D [UR40], [UR4] ;  /* 0x00000028040073b5 */ /* 0x0005e20008020000 */
[----:B------:R0:W-:Y:S01]  /*8c90*/  UTMACMDFLUSH ;  /* 0x00000000000079b7 */ /* 0x0001e20000000000 */
[----:B--2---:R-:W-:Y:S04]  /*8ca0*/  DEPBAR.LE SB0, 0x1 ;  /* 0x000080400000791a */ /* 0x004fe80000000000 */
.L_x_123:
[----:B------:R-:W-:Y:S05]  /*8cb0*/  BSYNC.RECONVERGENT B0 ;  /* 0x0000000000007941 */ /* 0x000fea0003800200 */
.L_x_122:
[----:B------:R-:W-:Y:S01]  /*8cc0*/  BAR.SYNC.DEFER_BLOCKING 0x1, 0x80 ;  /* 0x0042000000007b1d */ /* 0x000fe20000010000 */
[----:B------:R-:W-:Y:S01]  /*8cd0*/  ISETP.NE.AND P1, PT, R99, RZ, PT ;  /* 0x000000ff6300720c */ /* 0x000fe20003f25270 */
[----:B------:R-:W-:Y:S01]  /*8ce0*/  UISETP.NE.AND UP0, UPT, UR55, URZ, UPT ;  /* 0x000000ff3700728c */ /* 0x000fe2000bf05270 */
[----:B------:R-:W-:Y:S11]  /*8cf0*/  LEA R3, R47, UR51, 0x3 ;  /* 0x000000332f037c11 */ /* 0x000ff6000f8e18ff */
[----:B------:R-:W-:Y:S01]  /*8d00*/  @P1 SHF.L.U32 R4, R83, 0x1f, RZ ;  /* 0x0000001f53041819 */ /* 0x000fe200000006ff */
[----:B------:R-:W-:Y:S06]  /*8d10*/  BRA.U !UP0, `(.L_x_124) ;  /* 0x0000000108247547 */ /* 0x000fec000b800000 */
[----:B------:R-:W2:Y:S01]  /*8d20*/  S2R R0, SR_CgaCtaId ;  /* 0x0000000000007919 */ /* 0x000ea20000008800 */
[----:B------:R-:W-:Y:S01]  /*8d30*/  IMAD.U32 R2, RZ, RZ, UR52 ;  /* 0x00000034ff027e24 */ /* 0x000fe2000f8e00ff */
[----:B------:R-:W-:Y:S04]  /*8d40*/  UIADD3 UR4, UPT, UPT, UR52, 0x1, URZ ;  /* 0x0000000134047890 */ /* 0x000fe8000fffe0ff */
[----:B------:R-:W-:Y:S01]  /*8d50*/  @P1 LEA R2, R2, UR51, 0x3 ;  /* 0x0000003302021c11 */ /* 0x000fe2000f8e18ff */
[----:B------:R-:W-:Y:S04]  /*8d60*/  UISETP.NE.AND UP0, UPT, UR4, 0x4, UPT ;  /* 0x000000040400788c */ /* 0x000fe8000bf05270 */
[----:B------:R-:W-:Y:S01]  /*8d70*/  @P1 VIADD R5, R2, 0x120 ;  /* 0x0000012002051836 */ /* 0x000fe20000000000 */
[----:B------:R-:W-:Y:S04]  /*8d80*/  USEL UR52, UR4, URZ, UP0 ;  /* 0x000000ff04347287 */ /* 0x000fe80008000000 */
[----:B--2---:R-:W-:Y:S04]  /*8d90*/  @P1 PRMT R0, R0, 0x654, R5 ;  /* 0x0000065400001816 */ /* 0x004fe80000000005 */
[----:B------:R2:W-:Y:S04]  /*8da0*/  @P1 SYNCS.ARRIVE.TRANS64.RED.A1T0 RZ, [R0+URZ], RZ ;  /* 0x000000ff00ff19a7 */ /* 0x0005e800081004ff */
.L_x_124:
[----:B------:R-:W4:Y:S01]  /*8db0*/  @P1 SYNCS.PHASECHK.TRANS64.TRYWAIT P0, [R3+URZ+0x100], R4 ;  /* 0x00010004030015a7 */ /* 0x000f2200080011ff */
[----:B------:R-:W-:Y:S01]  /*8dc0*/  BSSY B1, `(.L_x_125) ;  /* 0x0000016000017945 */ /* 0x000fe20003800000 */
[----:B----4-:R-:W-:Y:S03]  /*8dd0*/  @P1 SEL R46, RZ, 0x1, !P0 ;  /* 0x00000001ff2e1807 */ /* 0x010fe60004000000 */
[----:B------:R-:W-:Y:S05]  /*8de0*/  @!P1 BRA `(.L_x_126) ;  /* 0x00000000004c9947 */ /* 0x000fea0003800000 */
[----:B------:R-:W-:Y:S01]  /*8df0*/  ISETP.NE.AND P0, PT, R46, RZ, PT ;  /* 0x000000ff2e00720c */ /* 0x000fe20003f05270 */
[----:B------:R-:W-:Y:S01]  /*8e00*/  BSSY B0, `(.L_x_127) ;  /* 0x000000b000007945 */ /* 0x000fe20003800000 */
[----:B------:R-:W-:Y:S11]  /*8e10*/  ISETP.NE.AND P1, PT, R60, RZ, PT ;  /* 0x000000ff3c00720c */ /* 0x000ff60003f25270 */
[----:B------:R-:W-:Y:S02]  /*8e20*/  @!UPT UIADD3 URZ, UPT, UPT, URZ, URZ, URZ ;  /* 0x000000fffffff290 */ /* 0x000fe4000fffe0ff */
[C---:B------:R-:W-:Y:S01]  /*8e30*/  @P1 IMAD R6, R47.reuse, 0x2000, R84 ;  /* 0x000020002f061824 */ /* 0x040fe200078e0254 */
[C---:B------:R-:W-:Y:S01]  /*8e40*/  @P1 LEA R4, R47.reuse, R94, 0xd ;  /* 0x0000005e2f041211 */ /* 0x040fe200078e68ff */
[C---:B------:R-:W-:Y:S02]  /*8e50*/  @P1 IMAD R5, R47.reuse, 0x2000, R96 ;  /* 0x000020002f051824 */ /* 0x040fe400078e0260 */
[----:B------:R-:W-:Y:S01]  /*8e60*/  @P1 IMAD R2, R47, 0x2000, R101 ;  /* 0x000020002f021824 */ /* 0x000fe200078e0265 */
[----:B------:R-:W-:Y:S06]  /*8e70*/  @P0 BRA `(.L_x_128) ;  /* 0x00000000000c0947 */ /* 0x000fec0003800000 */
[----:B--2---:R-:W-:Y:S04]  /*8e80*/  SHF.L.U32 R0, R83, 0x1f, RZ ;  /* 0x0000001f53007819 */ /* 0x004fe800000006ff */
[----:B------:R-:W2:Y:S02]  /*8e90*/  SYNCS.PHASECHK.TRANS64.TRYWAIT P0, [R3+URZ+0x100], R0 ;  /* 0x00010000030075a7 */ /* 0x000ea400080011ff */
[----:B--2---:R-:W-:Y:S05]  /*8ea0*/  @!P0 BRA `(.L_x_129) ;  /* 0x00000034006c8947 */ /* 0x004fea0003800000 */
.L_x_128:
[----:B------:R-:W-:Y:S05]  /*8eb0*/  BSYNC B0 ;  /* 0x0000000000007941 */ /* 0x000fea0003800000 */
.L_x_127:
[----:B------:R-:W-:Y:S02]  /*8ec0*/  ISETP.NE.AND P0, PT, R60, RZ, PT ;  /* 0x000000ff3c00720c */ /* 0x000fe40003f05270 */
[----:B------:R-:W-:Y:S11]  /*8ed0*/  IADD3 R47, PT, PT, R47, 0x1, RZ ;  /* 0x000000012f2f7810 */ /* 0x000ff60007ffe0ff */
[----:B------:R4:W1:Y:S04]  /*8ee0*/  @P0 LDS.128 R48, [R6] ;  /* 0x0000000006300984 */ /* 0x0008680000000c00 */
[----:B------:R4:W1:Y:S04]  /*8ef0*/  @P0 LDS.128 R56, [R5+0x10] ;  /* 0x0000100005380984 */ /* 0x0008680000000c00 */
[----:B------:R4:W1:Y:S04]  /*8f00*/  @P0 LDS.128 R64, [R4+0x20] ;  /* 0x0000200004400984 */ /* 0x0008680000000c00 */
[----:B------:R4:W1:Y:S02]  /*8f10*/  @P0 LDS.128 R72, [R2+0x30] ;  /* 0x0000300002480984 */ /* 0x0008640000000c00 */
.L_x_126:
[----:B------:R-:W-:Y:S05]  /*8f20*/  BSYNC B1 ;  /* 0x0000000000017941 */ /* 0x000fea0003800000 */
.L_x_125:
[----:B--2---:R-:W-:Y:S05]  /*8f30*/  VIADD R3, R39, 0x20 ;  /* 0x0000002027037836 */ /* 0x004fea0000000000 */
[----:B------:R-:W-:Y:S04]  /*8f40*/  SHF.R.U32.HI R3, RZ, 0x15, R3 ;  /* 0x00000015ff037819 */ /* 0x000fe80000011603 */
[----:B------:R-:W-:Y:S11]  /*8f50*/  LOP3.LUT P0, RZ, R3, 0x3, R88, 0x48, !PT ;  /* 0x0000000303ff7812 */ /* 0x000ff60007804858 */
[----:B------:R-:W-:Y:S02]  /*8f60*/  @!UPT UIADD3 URZ, UPT, UPT, URZ, URZ, URZ ;  /* 0x000000fffffff290 */ /* 0x000fe4000fffe0ff */
[----:B------:R-:W-:Y:S05]  /*8f70*/  @!P0 BRA `(.L_x_130) ;  /* 0x0000000000408947 */ /* 0x000fea0003800000 */
[----:B------:R-:W2:Y:S01]  /*8f80*/  LDCU.64 UR8, c[0x4][0x70] ;  /* 0x01000e00ff0877ac */ /* 0x000ea20008000a00 */
[----:B------:R-:W-:Y:S01]  /*8f90*/  MOV R3, 0x0 ;  /* 0x0000000000037802 */ /* 0x000fe20000000f00 */
[----:B------:R-:W-:Y:S02]  /*8fa0*/  HFMA2 R12, -RZ, RZ, 0, 5.9604644775390625e-08 ;  /* 0x00000001ff0c7431 */ /* 0x000fe400000001ff */
[----:B------:R-:W-:Y:S02]  /*8fb0*/  IMAD.MOV.U32 R8, RZ, RZ, 0x192 ;  /* 0x00000192ff087424 */ /* 0x000fe400078e00ff */
[----:B------:R-:W-:Y:S01]  /*8fc0*/  IMAD.MOV.U32 R13, RZ, RZ, RZ ;  /* 0x000000ffff0d7224 */ /* 0x000fe200078e00ff */
[----:B------:R-:W5:Y:S01]  /*8fd0*/  LDCU.64 UR6, c[0x4][0x78] ;  /* 0x01000f00ff0677ac */ /* 0x000f620008000a00 */
[----:B----4-:R-:W4:Y:S01]  /*8fe0*/  LDC.64 R2, c[0x4][R3] ;  /* 0x0100000003027b82 */ /* 0x010f220000000a00 */
[----:B------:R-:W3:Y:S01]  /*8ff0*/  LDCU.64 UR4, c[0x4][0x10] ;  /* 0x01000200ff0477ac */ /* 0x000ee20008000a00 */
[----:B--2---:R-:W-:Y:S01]  /*9000*/  MOV R5, UR9 ;  /* 0x0000000900057c02 */ /* 0x004fe20008000f00 */
[----:B------:R-:W-:Y:S01]  /*9010*/  IMAD.U32 R4, RZ, RZ, UR8 ;  /* 0x00000008ff047e24 */ /* 0x000fe2000f8e00ff */
[----:B-----5:R-:W-:Y:S01]  /*9020*/  MOV R7, UR7 ;  /* 0x0000000700077c02 */ /* 0x020fe20008000f00 */
[----:B------:R-:W-:Y:S01]  /*9030*/  IMAD.U32 R6, RZ, RZ, UR6 ;  /* 0x00000006ff067e24 */ /* 0x000fe2000f8e00ff */
[----:B---3--:R-:W-:Y:S01]  /*9040*/  MOV R11, UR5 ;  /* 0x00000005000b7c02 */ /* 0x008fe20008000f00 */
[----:B------:R-:W-:Y:S02]  /*9050*/  IMAD.U32 R10, RZ, RZ, UR4 ;  /* 0x00000004ff0a7e24 */ /* 0x000fe4000f8e00ff */
[----:B------:R-:W-:Y:S07]  /*9060*/  LEPC R20, `(.L_x_130) ;  /* 0x000000001014794e */ /* 0x000fee0000000000 */
[----:B-1--4-:R-:W-:Y:S05]  /*9070*/  CALL.ABS.NOINC R2 ;  /* 0x0000000002007343 */ /* 0x012fea0003c00000 */
.L_x_130:
[----:B------:R-:W-:Y:S05]  /*9080*/  WARPSYNC.ALL ;  /* 0x0000000000007948 */ /* 0x000fea0003800000 */
[----:B------:R-:W-:Y:S01]  /*9090*/  R2UR UR4, R39 ;  /* 0x00000000270472ca */ /* 0x000fe200000e0000 */
[--C-:B-1----:R-:W-:Y:S01]  /*90a0*/  HADD2.F32 R40, -RZ, R48.reuse.H0_H0 ;  /* 0x20000030ff287230 */ /* 0x102fe20000004100 */
[----:B------:R-:W1:Y:S01]  /*90b0*/  S2R R102, SR_CgaCtaId ;  /* 0x0000000000667919 */ /* 0x000e620000008800 */
[----:B------:R-:W-:Y:S01]  /*90c0*/  HADD2.F32 R43, -RZ, R48.H1_H1 ;  /* 0x30000030ff2b7230 */ /* 0x000fe20000004100 */
[----:B------:R-:W-:Y:S01]  /*90d0*/  ISETP.NE.AND P6, PT, R99, RZ, PT ;  /* 0x000000ff6300720c */ /* 0x000fe20003fc5270 */
[----:B------:R-:W-:Y:S01]  /*90e0*/  HADD2.F32 R42, -RZ, R49.H1_H1 ;  /* 0x30000031ff2a7230 */ /* 0x000fe20000004100 */
[----:B------:R-:W-:Y:S01]  /*90f0*/  ISETP.NE.AND P0, PT, R86, RZ, PT ;  /* 0x000000ff5600720c */ /* 0x000fe20003f05270 */
[--C-:B------:R-:W-:Y:S01]  /*9100*/  HADD2.F32 R44, -RZ, R50.reuse.H1_H1 ;  /* 0x30000032ff2c7230 */ /* 0x100fe20000004100 */
[----:B------:R-:W-:Y:S01]  /*9110*/  MOV R61, UR52 ;  /* 0x00000034003d7c02 */ /* 0x000fe20008000f00 */
[----:B------:R-:W-:Y:S01]  /*9120*/  HADD2.F32 R45, -RZ, R59.H0_H0 ;  /* 0x2000003bff2d7230 */ /* 0x000fe20000004100 */
[----:B------:R-:W-:Y:S01]  /*9130*/  BSSY.RECONVERGENT B0, `(.L_x_131) ;  /* 0x0000086000007945 */ /* 0x000fe20003800200 */
[----:B------:R-:W-:Y:S02]  /*9140*/  LEA R62, R47, UR51, 0x3 ;  /* 0x000000332f3e7c11 */ /* 0x000fe4000f8e18ff */
[----:B----4-:R-:W2:Y:S04]  /*9150*/  LDTM.x32 R4, tmem[UR4+0x20] ;  /* 0x00002004000479ee */ /* 0x010ea800082c0000 */
[----:B------:R-:W-:Y:S02]  /*9160*/  @P6 LEA R61, R61, UR51, 0x3 ;  /* 0x000000333d3d6c11 */ /* 0x000fe4000f8e18ff */
[----:B------:R-:W-:Y:S02]  /*9170*/  @P6 SHF.L.U32 R63, R83, 0x1f, RZ ;  /* 0x0000001f533f6819 */ /* 0x000fe400000006ff */
[----:B------:R-:W-:Y:S01]  /*9180*/  @P6 IADD3 R61, PT, PT, R61, 0x120, RZ ;  /* 0x000001203d3d6810 */ /* 0x000fe20007ffe0ff */
[C---:B--2---:R-:W-:Y:S01]  /*9190*/  FMUL R0, R38.reuse, R4 ;  /* 0x0000000426007220 */ /* 0x044fe20000400000 */
[C---:B------:R-:W-:Y:S01]  /*91a0*/  FMUL R2, R38.reuse, R5 ;  /* 0x0000000526027220 */ /* 0x040fe20000400000 */
[C---:B------:R-:W-:Y:S01]  /*91b0*/  FMUL R3, R38.reuse, R6 ;  /* 0x0000000626037220 */ /* 0x040fe20000400000 */
[C---:B------:R-:W-:Y:S01]  /*91c0*/  FMUL R7, R38.reuse, R7 ;  /* 0x0000000726077220 */ /* 0x040fe20000400000 */
[C---:B------:R-:W-:Y:S01]  /*91d0*/  FFMA R0, R41.reuse, R40, R0 ;  /* 0x0000002829007223 */ /* 0x040fe20000000000 */
[----:B------:R-:W-:Y:S02]  /*91e0*/  HADD2.F32 R40, -RZ, R49.H0_H0 ;  /* 0x20000031ff287230 */ /* 0x000fe40000004100 */
[C---:B------:R-:W-:Y:S01]  /*91f0*/  FFMA R2, R41.reuse, R43, R2 ;  /* 0x0000002b29027223 */ /* 0x040fe20000000002 */
[C---:B------:R-:W-:Y:S01]  /*9200*/  FMUL R4, R38.reuse, R8 ;  /* 0x0000000826047220 */ /* 0x040fe20000400000 */
[--C-:B------:R-:W-:Y:S02]  /*9210*/  HADD2.F32 R43, -RZ, R51.reuse.H0_H0 ;  /* 0x20000033ff2b7230 */ /* 0x100fe40000004100 */
[----:B------:R-:W-:Y:S01]  /*9220*/  FMUL R5, R38, R9 ;  /* 0x0000000926057220 */ /* 0x000fe20000400000 */
[C---:B------:R-:W-:Y:S01]  /*9230*/  FFMA R3, R41.reuse, R40, R3 ;  /* 0x0000002829037223 */ /* 0x040fe20000000003 */
[----:B------:R-:W-:Y:S01]  /*9240*/  HADD2.F32 R40, -RZ, R50.H0_H0 ;  /* 0x20000032ff287230 */ /* 0x000fe20000004100 */
[----:B------:R-:W-:Y:S01]  /*9250*/  F2FP.F16.F32.PACK_AB R52, R2, R0 ;  /* 0x000000000234723e */ /* 0x000fe200000000ff */
[C---:B------:R-:W-:Y:S01]  /*9260*/  FFMA R7, R41.reuse, R42, R7 ;  /* 0x0000002a29077223 */ /* 0x040fe20000000007 */
[----:B------:R-:W-:Y:S02]  /*9270*/  HADD2.F32 R42, -RZ, R51.H1_H1 ;  /* 0x30000033ff2a7230 */ /* 0x000fe40000004100 */
[C---:B------:R-:W-:Y:S01]  /*9280*/  FMUL R6, R38.reuse, R10 ;  /* 0x0000000a26067220 */ /* 0x040fe20000400000 */
[C---:B------:R-:W-:Y:S01]  /*9290*/  FFMA R4, R41.reuse, R40, R4 ;  /* 0x0000002829047223 */ /* 0x040fe20000000004 */
        /* <DEDUP_REMOVED lines=17> */
[----:B------:R2:W-:Y:S01]  /*93b0*/  STS.128 [R84+0x2000], R52 ;  /* 0x0020003454007388 */ /* 0x0005e20000000c00 */
[----:B------:R-:W-:Y:S01]  /*93c0*/  F2FP.F16.F32.PACK_AB R68, R9, R8 ;  /* 0x000000080944723e */ /* 0x000fe200000000ff */
[C---:B------:R-:W-:Y:S01]  /*93d0*/  FFMA R10, R41.reuse, R43, R10 ;  /* 0x0000002b290a7223 */ /* 0x040fe2000000000a */
[--C-:B------:R-:W-:Y:S02]  /*93e0*/  HADD2.F32 R43, -RZ, R58.reuse.H0_H0 ;  /* 0x2000003aff2b7230 */ /* 0x100fe40000004100 */
[----:B------:R-:W-:Y:S01]  /*93f0*/  FFMA R15, R41, R40, R15 ;  /* 0x00000028290f7223 */ /* 0x000fe2000000000f */
[C---:B------:R-:W-:Y:S01]  /*9400*/  FMUL R12, R38.reuse, R16 ;  /* 0x00000010260c7220 */ /* 0x040fe20000400000 */
[----:B------:R-:W-:Y:S02]  /*9410*/  HADD2.F32 R42, -RZ, R58.H1_H1 ;  /* 0x3000003aff2a7230 */ /* 0x000fe40000004100 */
[C---:B------:R-:W-:Y:S01]  /*9420*/  FMUL R13, R38.reuse, R17 ;  /* 0x00000011260d7220 */ /* 0x040fe20000400000 */
[C---:B------:R-:W-:Y:S01]  /*9430*/  FMUL R14, R38.reuse, R18 ;  /* 0x00000012260e7220 */ /* 0x040fe20000400000 */
[----:B------:R-:W-:Y:S01]  /*9440*/  F2FP.F16.F32.PACK_AB R69, R15, R10 ;  /* 0x0000000a0f45723e */ /* 0x000fe200000000ff */
[C---:B------:R-:W-:Y:S01]  /*9450*/  FFMA R12, R41.reuse, R43, R12 ;  /* 0x0000002b290c7223 */ /* 0x040fe2000000000c */
[----:B------:R-:W-:Y:S02]  /*9460*/  HADD2.F32 R40, -RZ, R59.H1_H1 ;  /* 0x3000003bff287230 */ /* 0x000fe40000004100 */
[C---:B------:R-:W-:Y:S01]  /*9470*/  FFMA R13, R41.reuse, R42, R13 ;  /* 0x0000002a290d7223 */ /* 0x040fe2000000000d */
[C---:B------:R-:W-:Y:S01]  /*9480*/  FMUL R19, R38.reuse, R19 ;  /* 0x0000001326137220 */ /* 0x040fe20000400000 */
[--C-:B------:R-:W-:Y:S02]  /*9490*/  HADD2.F32 R43, -RZ, R64.reuse.H0_H0 ;  /* 0x20000040ff2b7230 */ /* 0x100fe40000004100 */
[C---:B------:R-:W-:Y:S01]  /*94a0*/  FMUL R16, R38.reuse, R20 ;  /* 0x0000001426107220 */ /* 0x040fe20000400000 */
[----:B------:R-:W-:Y:S02]  /*94b0*/  HADD2.F32 R42, -RZ, R64.H1_H1 ;  /* 0x30000040ff2a7230 */ /* 0x000fe40000004100 */
[C---:B------:R-:W-:Y:S01]  /*94c0*/  FMUL R17, R38.reuse, R21 ;  /* 0x0000001526117220 */ /* 0x040fe20000400000 */
[C---:B------:R-:W-:Y:S01]  /*94d0*/  FFMA R14, R41.reuse, R45, R14 ;  /* 0x0000002d290e7223 */ /* 0x040fe2000000000e */
[C---:B------:R-:W-:Y:S01]  /*94e0*/  FFMA R19, R41.reuse, R40, R19 ;  /* 0x0000002829137223 */ /* 0x040fe20000000013 */
[--C-:B------:R-:W-:Y:S02]  /*94f0*/  HADD2.F32 R45, -RZ, R65.reuse.H0_H0 ;  /* 0x20000041ff2d7230 */ /* 0x100fe40000004100 */
[C---:B------:R-:W-:Y:S01]  /*9500*/  FFMA R16, R41.reuse, R43, R16 ;  /* 0x0000002b29107223 */ /* 0x040fe20000000010 */
[C---:B------:R-:W-:Y:S01]  /*9510*/  FMUL R18, R38.reuse, R22 ;  /* 0x0000001626127220 */ /* 0x040fe20000400000 */
[----:B------:R-:W-:Y:S02]  /*9520*/  HADD2.F32 R40, -RZ, R65.H1_H1 ;  /* 0x30000041ff287230 */ /* 0x000fe40000004100 */
[C---:B------:R-:W-:Y:S01]  /*9530*/  FFMA R17, R41.reuse, R42, R17 ;  /* 0x0000002a29117223 */ /* 0x040fe20000000011 */
[C---:B------:R-:W-:Y:S01]  /*9540*/  FMUL R23, R38.reuse, R23 ;  /* 0x0000001726177220 */ /* 0x040fe20000400000 */
[--C-:B------:R-:W-:Y:S02]  /*9550*/  HADD2.F32 R42, -RZ, R66.reuse.H0_H0 ;  /* 0x20000042ff2a7230 */ /* 0x100fe40000004100 */
[C---:B------:R-:W-:Y:S01]  /*9560*/  FMUL R20, R38.reuse, R24 ;  /* 0x0000001826147220 */ /* 0x040fe20000400000 */
[C---:B------:R-:W-:Y:S01]  /*9570*/  FFMA R18, R41.reuse, R45, R18 ;  /* 0x0000002d29127223 */ /* 0x040fe20000000012 */
        /* <DEDUP_REMOVED lines=11> */
[----:B------:R-:W-:Y:S01]  /*9630*/  FFMA R27, R41, R42, R27 ;  /* 0x0000002a291b7223 */ /* 0x000fe2000000001b */
[C---:B------:R-:W-:Y:S01]  /*9640*/  FMUL R24, R38.reuse, R28 ;  /* 0x0000001c26187220 */ /* 0x040fe20000400000 */
[----:B------:R-:W-:Y:S02]  /*9650*/  HADD2.F32 R42, -RZ, R72.H1_H1 ;  /* 0x30000048ff2a7230 */ /* 0x000fe40000004100 */
[C---:B------:R-:W-:Y:S01]  /*9660*/  FMUL R25, R38.reuse, R29 ;  /* 0x0000001d26197220 */ /* 0x040fe20000400000 */
[--C-:B------:R-:W-:Y:S02]  /*9670*/  HADD2.F32 R43, -RZ, R73.reuse.H0_H0 ;  /* 0x20000049ff2b7230 */ /* 0x100fe40000004100 */
[C---:B------:R-:W-:Y:S01]  /*9680*/  FMUL R26, R38.reuse, R30 ;  /* 0x0000001e261a7220 */ /* 0x040fe20000400000 */
[----:B------:R-:W-:Y:S01]  /*9690*/  F2FP.F16.F32.PACK_AB R70, R13, R12 ;  /* 0x0000000c0d46723e */ /* 0x000fe200000000ff */
[----:B------:R-:W-:Y:S01]  /*96a0*/  FFMA R24, R41, R40, R24 ;  /* 0x0000002829187223 */ /* 0x000fe20000000018 */
[----:B------:R-:W-:Y:S01]  /*96b0*/  F2FP.F16.F32.PACK_AB R71, R19, R14 ;  /* 0x0000000e1347723e */ /* 0x000fe200000000ff */
[C---:B------:R-:W-:Y:S01]  /*96c0*/  FFMA R25, R41.reuse, R42, R25 ;  /* 0x0000002a29197223 */ /* 0x040fe20000000019 */
[C---:B------:R-:W-:Y:S01]  /*96d0*/  FFMA R26, R41.reuse, R43, R26 ;  /* 0x0000002b291a7223 */ /* 0x040fe2000000001a */
[----:B------:R-:W-:Y:S02]  /*96e0*/  HADD2.F32 R40, -RZ, R73.H1_H1 ;  /* 0x30000049ff287230 */ /* 0x000fe40000004100 */
[C---:B------:R-:W-:Y:S01]  /*96f0*/  FMUL R31, R38.reuse, R31 ;  /* 0x0000001f261f7220 */ /* 0x040fe20000400000 */
[----:B------:R4:W-:Y:S01]  /*9700*/  STS.128 [R96+0x2010], R68 ;  /* 0x0020104460007388 */ /* 0x0009e20000000c00 */
[--C-:B------:R-:W-:Y:S02]  /*9710*/  HADD2.F32 R43, -RZ, R74.reuse.H0_H0 ;  /* 0x2000004aff2b7230 */ /* 0x100fe40000004100 */
[C---:B------:R-:W-:Y:S01]  /*9720*/  FMUL R28, R38.reuse, R32 ;  /* 0x00000020261c7220 */ /* 0x040fe20000400000 */
[----:B------:R-:W-:Y:S02]  /*9730*/  HADD2.F32 R42, -RZ, R74.H1_H1 ;  /* 0x3000004aff2a7230 */ /* 0x000fe40000004100 */
[C---:B------:R-:W-:Y:S01]  /*9740*/  FMUL R29, R38.reuse, R33 ;  /* 0x00000021261d7220 */ /* 0x040fe20000400000 */
[--C-:B------:R-:W-:Y:S02]  /*9750*/  HADD2.F32 R45, -RZ, R75.reuse.H0_H0 ;  /* 0x2000004bff2d7230 */ /* 0x100fe40000004100 */
[C---:B------:R-:W-:Y:S01]  /*9760*/  FMUL R30, R38.reuse, R34 ;  /* 0x00000022261e7220 */ /* 0x040fe20000400000 */
[----:B------:R-:W-:Y:S02]  /*9770*/  HADD2.F32 R44, -RZ, R75.H1_H1 ;  /* 0x3000004bff2c7230 */ /* 0x000fe40000004100 */
[----:B------:R-:W-:Y:S01]  /*9780*/  FFMA R31, R41, R40, R31 ;  /* 0x00000028291f7223 */ /* 0x000fe2000000001f */
[----:B------:R-:W-:Y:S01]  /*9790*/  FMUL R35, R38, R35 ;  /* 0x0000002326237220 */ /* 0x000fe20000400000 */
[----:B--2---:R-:W-:Y:S01]  /*97a0*/  F2FP.F16.F32.PACK_AB R52, R17, R16 ;  /* 0x000000101134723e */ /* 0x004fe200000000ff */
        /* <DEDUP_REMOVED lines=11> */
[----:B------:R-:W-:Y:S02]  /*9860*/  F2FP.F16.F32.PACK_AB R107, R35, R30 ;  /* 0x0000001e236b723e */ /* 0x000fe400000000ff */
[----:B-1----:R-:W-:Y:S03]  /*9870*/  @P6 PRMT R61, R102, 0x654, R61 ;  /* 0x00000654663d6816 */ /* 0x002fe6000000003d */
[----:B------:R4:W-:Y:S01]  /*9880*/  STS.128 [R101+0x2030], R104 ;  /* 0x0020306865007388 */ /* 0x0009e20000000c00 */
[----:B------:R-:W-:Y:S01]  /*9890*/  @!PT LDS RZ, [RZ] ;  /* 0x00000000fffff984 */ /* 0x000fe20000000800 */
[----:B------:R-:W-:Y:S01]  /*98a0*/  @!PT LDS RZ, [RZ] ;  /* 0x00000000fffff984 */ /* 0x000fe20000000800 */
[----:B------:R-:W-:Y:S01]  /*98b0*/  @!PT LDS RZ, [RZ] ;  /* 0x00000000fffff984 */ /* 0x000fe20000000800 */
[----:B------:R-:W-:Y:S01]  /*98c0*/  @!PT LDS RZ, [RZ] ;  /* 0x00000000fffff984 */ /* 0x000fe20000000800 */
[----:B------:R1:W-:Y:S07]  /*98d0*/  MEMBAR.ALL.CTA ;  /* 0x0000000000007992 */ /* 0x0003ee0000008000 */
[----:B-1----:R-:W1:Y:S02]  /*98e0*/  FENCE.VIEW.ASYNC.S ;  /* 0x00000000000073c6 */ /* 0x002e640000000000 */
[----:B-1----:R-:W-:Y:S06]  /*98f0*/  BAR.SYNC.DEFER_BLOCKING 0x1, 0x80 ;  /* 0x0042000000007b1d */ /* 0x002fec0000010000 */
[----:B------:R-:W-:Y:S05]  /*9900*/  @P0 BRA `(.L_x_132) ;  /* 0x0000000000200947 */ /* 0x000fea0003800000 */
[----:B------:R-:W1:Y:S01]  /*9910*/  LDCU.64 UR6, c[0x0][0x348] ;  /* 0x00006900ff0677ac */ /* 0x000e620008000a00 */
[----:B------:R-:W-:Y:S02]  /*9920*/  UIADD3 UR40, UPT, UPT, UR51, 0x2200, URZ ;  /* 0x0000220033287890 */ /* 0x000fe4000fffe0ff */
[----:B------:R-:W-:Y:S02]  /*9930*/  UIADD3 UR41, UPT, UPT, UR53, 0x20, URZ ;  /* 0x0000002035297890 */ /* 0x000fe4000fffe0ff */
[----:B-1----:R-:W-:Y:S04]  /*9940*/  UIADD3 UR4, UP0, UPT, UR6, 0x780, URZ ;  /* 0x0000078006047890 */ /* 0x002fe8000ff1e0ff */
[----:B------:R-:W-:Y:S09]  /*9950*/  UIADD3.X UR5, UPT, UPT, URZ, UR7, URZ, UP0, !UPT ;  /* 0x00000007ff057290 */ /* 0x000ff200087fe4ff */
[----:B------:R1:W-:Y:S01]  /*9960*/  UTMASTG.5D [UR40], [UR4] ;  /* 0x00000028040073b5 */ /* 0x0003e20008020000 */
[----:B------:R0:W-:Y:S01]  /*9970*/  UTMACMDFLUSH ;  /* 0x00000000000079b7 */ /* 0x0001e20000000000 */
[----:B-1----:R-:W-:Y:S04]  /*9980*/  DEPBAR.LE SB0, 0x1 ;  /* 0x000080400000791a */ /* 0x002fe80000000000 */
.L_x_132:
[----:B------:R-:W-:Y:S05]  /*9990*/  BSYNC.RECONVERGENT B0 ;  /* 0x0000000000007941 */ /* 0x000fea0003800200 */
.L_x_131:
[----:B------:R-:W-:Y:S01]  /*99a0*/  BAR.SYNC.DEFER_BLOCKING 0x1, 0x80 ;  /* 0x0042000000007b1d */ /* 0x000fe20000010000 */
[----:B------:R-:W-:Y:S04]  /*99b0*/  UIADD3 UR4, UPT, UPT, UR52, 0x1, URZ ;  /* 0x0000000134047890 */ /* 0x000fe8000fffe0ff */
[----:B------:R-:W-:Y:S04]  /*99c0*/  UISETP.NE.AND UP0, UPT, UR4, 0x4, UPT ;  /* 0x000000040400788c */ /* 0x000fe8000bf05270 */
[----:B------:R-:W-:Y:S01]  /*99d0*/  USEL UR50, UR4, URZ, UP0 ;  /* 0x000000ff04327287 */ /* 0x000fe20008000000 */
[----:B------:R1:W-:Y:S01]  /*99e0*/  @P6 SYNCS.ARRIVE.TRANS64.RED.A1T0 RZ, [R61+URZ], RZ ;  /* 0x000000ff3dff69a7 */ /* 0x0003e200081004ff */
[----:B------:R-:W-:Y:S01]  /*99f0*/  BSSY B1, `(.L_x_133) ;  /* 0x0000017000017945 */ /* 0x000fe20003800000 */
[----:B------:R-:W2:Y:S02]  /*9a00*/  @P6 SYNCS.PHASECHK.TRANS64.TRYWAIT P0, [R62+URZ+0x100], R63 ;  /* 0x0001003f3e0065a7 */ /* 0x000ea400080011ff */
[----:B--2---:R-:W-:Y:S01]  /*9a10*/  @P6 SEL R46, RZ, 0x1, !P0 ;  /* 0x00000001ff2e6807 */ /* 0x004fe20004000000 */
[----:B-1----:R-:W-:Y:S06]  /*9a20*/  @!P6 BRA `(.L_x_134) ;  /* 0x00000000004ce947 */ /* 0x002fec0003800000 */
        /* <DEDUP_REMOVED lines=9> */
[----:B------:R-:W-:Y:S04]  /*9ac0*/  SHF.L.U32 R5, R83, 0x1f, RZ ;  /* 0x0000001f53057819 */ /* 0x000fe800000006ff */
[----:B------:R-:W1:Y:S02]  /*9ad0*/  SYNCS.PHASECHK.TRANS64.TRYWAIT P0, [R62+URZ+0x100], R5 ;  /* 0x000100053e0075a7 */ /* 0x000e6400080011ff */
[----:B-1----:R-:W-:Y:S05]  /*9ae0*/  @!P0 BRA `(.L_x_137) ;  /* 0x0000002800708947 */ /* 0x002fea0003800000 */
.L_x_136:
[----:B------:R-:W-:Y:S05]  /*9af0*/  BSYNC B0 ;  /* 0x0000000000007941 */ /* 0x000fea0003800000 */
.L_x_135:
[----:B------:R-:W-:Y:S02]  /*9b00*/  ISETP.NE.AND P0, PT, R60, RZ, PT ;  /* 0x000000ff3c00720c */ /* 0x000fe40003f05270 */
[----:B------:R-:W-:Y:S11]  /*9b10*/  IADD3 R47, PT, PT, R47, 0x1, RZ ;  /* 0x000000012f2f7810 */ /* 0x000ff60007ffe0ff */
[----:B------:R2:W1:Y:S04]  /*9b20*/  @P0 LDS.128 R48, [R4] ;  /* 0x0000000004300984 */ /* 0x0004680000000c00 */
[----:B------:R2:W1:Y:S04]  /*9b30*/  @P0 LDS.128 R56, [R3+0x10] ;  /* 0x0000100003380984 */ /* 0x0004680000000c00 */
[----:B------:R2:W1:Y:S04]  /*9b40*/  @P0 LDS.128 R64, [R2+0x20] ;  /* 0x0000200002400984 */ /* 0x0004680000000c00 */
[----:B------:R2:W1:Y:S02]  /*9b50*/  @P0 LDS.128 R72, [R0+0x30] ;  /* 0x0000300000480984 */ /* 0x0004640000000c00 */
.L_x_134:
[----:B------:R-:W-:Y:S05]  /*9b60*/  BSYNC B1 ;  /* 0x0000000000017941 */ /* 0x000fea0003800000 */
.L_x_133:
[----:B--2---:R-:W-:Y:S05]  /*9b70*/  VIADD R3, R39, 0x40 ;  /* 0x0000004027037836 */ /* 0x004fea0000000000 */
[----:B------:R-:W-:Y:S04]  /*9b80*/  SHF.R.U32.HI R3, RZ, 0x15, R3 ;  /* 0x00000015ff037819 */ /* 0x000fe80000011603 */
[----:B------:R-:W-:Y:S11]  /*9b90*/  LOP3.LUT P0, RZ, R3, 0x3, R88, 0x48, !PT ;  /* 0x0000000303ff7812 */ /* 0x000ff60007804858 */
[----:B------:R-:W-:Y:S02]  /*9ba0*/  @!UPT UIADD3 URZ, UPT, UPT, URZ, URZ, URZ ;  /* 0x000000fffffff290 */ /* 0x000fe4000fffe0ff */
[----:B------:R-:W-:Y:S05]  /*9bb0*/  @!P0 BRA `(.L_x_138) ;  /* 0x0000000000408947 */ /* 0x000fea0003800000 */
[----:B------:R-:W1:Y:S01]  /*9bc0*/  LDCU.64 UR8, c[0x4][0x70] ;  /* 0x01000e00ff0877ac */ /* 0x000e620008000a00 */
[----:B------:R-:W-:Y:S01]  /*9bd0*/  MOV R3, 0x0 ;  /* 0x0000000000037802 */ /* 0x000fe20000000f00 */
[----:B------:R-:W-:Y:S02]  /*9be0*/  HFMA2 R12, -RZ, RZ, 0, 5.9604644775390625e-08 ;  /* 0x00000001ff0c7431 */ /* 0x000fe400000001ff */
[----:B------:R-:W-:Y:S02]  /*9bf0*/  IMAD.MOV.U32 R8, RZ, RZ, 0x192 ;  /* 0x00000192ff087424 */ /* 0x000fe400078e00ff */
[----:B------:R-:W-:Y:S01]  /*9c00*/  IMAD.MOV.U32 R13, RZ, RZ, RZ ;  /* 0x000000ffff0d7224 */ /* 0x000fe200078e00ff */
[----:B------:R-:W2:Y:S01]  /*9c10*/  LDCU.64 UR6, c[0x4][0x78] ;  /* 0x01000f00ff0677ac */ /* 0x000ea20008000a00 */
[----:B------:R-:W3:Y:S01]  /*9c20*/  LDC.64 R2, c[0x4][R3] ;  /* 0x0100000003027b82 */ /* 0x000ee20000000a00 */
[----:B------:R-:W5:Y:S01]  /*9c30*/  LDCU.64 UR4, c[0x4][0x10] ;  /* 0x01000200ff0477ac */ /* 0x000f620008000a00 */
[----:B-1----:R-:W-:Y:S01]  /*9c40*/  MOV R5, UR9 ;  /* 0x0000000900057c02 */ /* 0x002fe20008000f00 */
[----:B------:R-:W-:Y:S01]  /*9c50*/  IMAD.U32 R4, RZ, RZ, UR8 ;  /* 0x00000008ff047e24 */ /* 0x000fe2000f8e00ff */
[----:B--2---:R-:W-:Y:S01]  /*9c60*/  MOV R7, UR7 ;  /* 0x0000000700077c02 */ /* 0x004fe20008000f00 */
[----:B------:R-:W-:Y:S01]  /*9c70*/  IMAD.U32 R6, RZ, RZ, UR6 ;  /* 0x00000006ff067e24 */ /* 0x000fe2000f8e00ff */
[----:B-----5:R-:W-:Y:S01]  /*9c80*/  MOV R11, UR5 ;  /* 0x00000005000b7c02 */ /* 0x020fe20008000f00 */
[----:B------:R-:W-:Y:S02]  /*9c90*/  IMAD.U32 R10, RZ, RZ, UR4 ;  /* 0x00000004ff0a7e24 */ /* 0x000fe4000f8e00ff */
[----:B------:R-:W-:Y:S07]  /*9ca0*/  LEPC R20, `(.L_x_138) ;  /* 0x000000001014794e */ /* 0x000fee0000000000 */
[----:B---34-:R-:W-:Y:S05]  /*9cb0*/  CALL.ABS.NOINC R2 ;  /* 0x0000000002007343 */ /* 0x018fea0003c00000 */
.L_x_138:
[----:B------:R-:W-:Y:S05]  /*9cc0*/  WARPSYNC.ALL ;  /* 0x0000000000007948 */ /* 0x000fea0003800000 */
[----:B------:R-:W-:Y:S01]  /*9cd0*/  R2UR UR4, R39 ;  /* 0x00000000270472ca */ /* 0x000fe200000e0000 */
[--C-:B-1----:R-:W-:Y:S01]  /*9ce0*/  HADD2.F32 R40, -RZ, R48.reuse.H0_H0 ;  /* 0x20000030ff287230 */ /* 0x102fe20000004100 */
[----:B------:R-:W-:Y:S01]  /*9cf0*/  ISETP.NE.AND P6, PT, R99, RZ, PT ;  /* 0x000000ff6300720c */ /* 0x000fe20003fc5270 */
[----:B------:R-:W-:Y:S01]  /*9d00*/  HADD2.F32 R43, -RZ, R48.H1_H1 ;  /* 0x30000030ff2b7230 */ /* 0x000fe20000004100 */
[----:B------:R-:W-:Y:S01]  /*9d10*/  ISETP.NE.AND P0, PT, R86, RZ, PT ;  /* 0x000000ff5600720c */ /* 0x000fe20003f05270 */
[----:B------:R-:W-:Y:S01]  /*9d20*/  HADD2.F32 R42, -RZ, R49.H0_H0 ;  /* 0x20000031ff2a7230 */ /* 0x000fe20000004100 */
[----:B------:R-:W-:Y:S01]  /*9d30*/  MOV R61, UR50 ;  /* 0x00000032003d7c02 */ /* 0x000fe20008000f00 */
[--C-:B------:R-:W-:Y:S01]  /*9d40*/  HADD2.F32 R45, -RZ, R51.reuse.H0_H0 ;  /* 0x20000033ff2d7230 */ /* 0x100fe20000004100 */
[----:B------:R-:W-:Y:S01]  /*9d50*/  BSSY.RECONVERGENT B0, `(.L_x_139) ;  /* 0x0000087000007945 */ /* 0x000fe20003800200 */
[----:B------:R-:W-:Y:S01]  /*9d60*/  HADD2.F32 R44, -RZ, R51.H1_H1 ;  /* 0x30000033ff2c7230 */ /* 0x000fe20000004100 */
[----:B------:R-:W-:Y:S03]  /*9d70*/  LEA R62, R47, UR51, 0x3 ;  /* 0x000000332f3e7c11 */ /* 0x000fe6000f8e18ff */
[----:B------:R-:W1:Y:S02]  /*9d80*/  LDTM.x32 R4, tmem[UR4+0x40] ;  /* 0x00004004000479ee */ /* 0x000e6400082c0000 */
[----:B------:R-:W-:Y:S02]  /*9d90*/  @P6 LEA R61, R61, UR51, 0x3 ;  /* 0x000000333d3d6c11 */ /* 0x000fe4000f8e18ff */
[----:B------:R-:W-:Y:S02]  /*9da0*/  @P6 SHF.L.U32 R63, R83, 0x1f, RZ ;  /* 0x0000001f533f6819 */ /* 0x000fe400000006ff */
[----:B------:R-:W-:Y:S04]  /*9db0*/  @P6 IADD3 R61, PT, PT, R61, 0x120, RZ ;  /* 0x000001203d3d6810 */ /* 0x000fe80007ffe0ff */
[----:B------:R-:W-:Y:S01]  /*9dc0*/  @P6 PRMT R61, R102, 0x654, R61 ;  /* 0x00000654663d6816 */ /* 0x000fe2000000003d */
[C---:B-1----:R-:W-:Y:S01]  /*9dd0*/  FMUL R0, R38.reuse, R4 ;  /* 0x0000000426007220 */ /* 0x042fe20000400000 */
[C---:B------:R-:W-:Y:S01]  /*9de0*/  FMUL R2, R38.reuse, R5 ;  /* 0x0000000526027220 */ /* 0x040fe20000400000 */
[C---:B------:R-:W-:Y:S01]  /*9df0*/  FMUL R3, R38.reuse, R6 ;  /* 0x0000000626037220 */ /* 0x040fe20000400000 */
[C---:B------:R-:W-:Y:S01]  /*9e00*/  FMUL R7, R38.reuse, R7 ;  /* 0x0000000726077220 */ /* 0x040fe20000400000 */
[C---:B------:R-:W-:Y:S01]  /*9e10*/  FFMA R0, R41.reuse, R40, R0 ;  /* 0x0000002829007223 */ /* 0x040fe20000000000 */
[----:B------:R-:W-:Y:S02]  /*9e20*/  HADD2.F32 R40, -RZ, R49.H1_H1 ;  /* 0x30000031ff287230 */ /* 0x000fe40000004100 */
[C---:B------:R-:W-:Y:S01]  /*9e30*/  FFMA R2, R41.reuse, R43, R2 ;  /* 0x0000002b29027223 */ /* 0x040fe20000000002 */
[C---:B------:R-:W-:Y:S01]  /*9e40*/  FFMA R3, R41.reuse, R42, R3 ;  /* 0x0000002a29037223 */ /* 0x040fe20000000003 */
[--C-:B------:R-:W-:Y:S02]  /*9e50*/  HADD2.F32 R43, -RZ, R50.reuse.H0_H0 ;  /* 0x20000032ff2b7230 */ /* 0x100fe40000004100 */
[----:B------:R-:W-:Y:S01]  /*9e60*/  FMUL R4, R38, R8 ;  /* 0x0000000826047220 */ /* 0x000fe20000400000 */
[----:B------:R-:W-:Y:S01]  /*9e70*/  HADD2.F32 R42, -RZ, R50.H1_H1 ;  /* 0x30000032ff2a7230 */ /* 0x000fe20000004100 */
[----:B----4-:R-:W-:Y:S01]  /*9e80*/  F2FP.F16.F32.PACK_AB R68, R2, R0 ;  /* 0x000000000244723e */ /* 0x010fe200000000ff */
[C---:B------:R-:W-:Y:S01]  /*9e90*/  FFMA R7, R41.reuse, R40, R7 ;  /* 0x0000002829077223 */ /* 0x040fe20000000007 */
[----:B------:R-:W-:Y:S01]  /*9ea0*/  FFMA R4, R41, R43, R4 ;  /* 0x0000002b29047223 */ /* 0x000fe20000000004 */
[C---:B------:R-:W-:Y:S01]  /*9eb0*/  FMUL R5, R38.reuse, R9 ;  /* 0x0000000926057220 */ /* 0x040fe20000400000 */
[C---:B------:R-:W-:Y:S01]  /*9ec0*/  FMUL R6, R38.reuse, R10 ;  /* 0x0000000a26067220 */ /* 0x040fe20000400000 */
[C---:B------:R-:W-:Y:S01]  /*9ed0*/  FMUL R11, R38.reuse, R11 ;  /* 0x0000000b260b7220 */ /* 0x040fe20000400000 */
[--C-:B------:R-:W-:Y:S01]  /*9ee0*/  HADD2.F32 R40, -RZ, R56.reuse.H0_H0 ;  /* 0x20000038ff287230 */ /* 0x100fe20000004100 */
[----:B------:R-:W-:Y:S01]  /*9ef0*/  F2FP.F16.F32.PACK_AB R69, R7, R3 ;  /* 0x000000030745723e */ /* 0x000fe200000000ff */
[C---:B------:R-:W-:Y:S01]  /*9f00*/  FFMA R5, R41.reuse, R42, R5 ;  /* 0x0000002a29057223 */ /* 0x040fe20000000005 */
[C---:B------:R-:W-:Y:S01]  /*9f10*/  FFMA R6, R41.reuse, R45, R6 ;  /* 0x0000002d29067223 */ /* 0x040fe20000000006 */
[----:B------:R-:W-:Y:S01]  /*9f20*/  FFMA R11, R41, R44, R11 ;  /* 0x0000002c290b7223 */ /* 0x000fe2000000000b */
[C---:B------:R-:W-:Y:S01]  /*9f30*/  FMUL R8, R38.reuse, R12 ;  /* 0x0000000c26087220 */ /* 0x040fe20000400000 */
[----:B------:R-:W-:Y:S01]  /*9f40*/  HADD2.F32 R42, -RZ, R56.H1_H1 ;  /* 0x30000038ff2a7230 */ /* 0x000fe20000004100 */
[----:B------:R-:W-:Y:S01]  /*9f50*/  F2FP.F16.F32.PACK_AB R70, R5, R4 ;  /* 0x000000040546723e */ /* 0x000fe200000000ff */
[C---:B------:R-:W-:Y:S01]  /*9f60*/  FMUL R9, R38.reuse, R13 ;  /* 0x0000000d26097220 */ /* 0x040fe20000400000 */
[----:B------:R-:W-:Y:S01]  /*9f70*/  F2FP.F16.F32.PACK_AB R71, R11, R6 ;  /* 0x000000060b47723e */ /* 0x000fe200000000ff */
[C---:B------:R-:W-:Y:S01]  /*9f80*/  FFMA R8, R41.reuse, R40, R8 ;  /* 0x0000002829087223 */ /* 0x040fe20000000008 */
[--C-:B------:R-:W-:Y:S02]  /*9f90*/  HADD2.F32 R43, -RZ, R57.reuse.H0_H0 ;  /* 0x20000039ff2b7230 */ /* 0x100fe40000004100 */
[----:B------:R-:W-:Y:S01]  /*9fa0*/  FFMA R9, R41, R42, R9 ;  /* 0x0000002a29097223 */ /* 0x000fe20000000009 */
[C---:B------:R-:W-:Y:S01]  /*9fb0*/  FMUL R10, R38.reuse, R14 ;  /* 0x0000000e260a7220 */ /* 0x040fe20000400000 */
[----:B------:R1:W-:Y:S01]  /*9fc0*/  STS.128 [R84+0x4000], R68 ;  /* 0x0040004454007388 */ /* 0x0003e20000000c00 */
[----:B------:R-:W-:Y:S02]  /*9fd0*/  HADD2.F32 R40, -RZ, R57.H1_H1 ;  /* 0x30000039ff287230 */ /* 0x000fe40000004100 */
[C---:B------:R-:W-:Y:S01]  /*9fe0*/  FMUL R15, R38.reuse, R15 ;  /* 0x0000000f260f7220 */ /* 0x040fe20000400000 */
        /* <DEDUP_REMOVED lines=14> */
[C---:B------:R-:W-:Y:S01]  /*a0d0*/  FMUL R16, R38.reuse, R20 ;  /* 0x0000001426107220 */ /* 0x040fe20000400000 */
[C---:B------:R-:W-:Y:S01]  /*a0e0*/  FFMA R14, R41.reuse, R43, R14 ;  /* 0x0000002b290e7223 */ /* 0x040fe2000000000e */
[--C-:B------:R-:W-:Y:S02]  /*a0f0*/  HADD2.F32 R43, -RZ, R64.reuse.H0_H0 ;  /* 0x20000040ff2b7230 */ /* 0x100fe40000004100 */
        /* <DEDUP_REMOVED lines=22> */
[----:B------:R-:W-:Y:S01]  /*a260*/  FFMA R27, R41, R42, R27 ;  /* 0x0000002a291b7223 */ /* 0x000fe2000000001b */
[--C-:B------:R-:W-:Y:S02]  /*a270*/  HADD2.F32 R40, -RZ, R72.reuse.H0_H0 ;  /* 0x20000048ff287230 */ /* 0x100fe40000004100 */
        /* <DEDUP_REMOVED lines=22> */
[----:B-1----:R-:W-:Y:S01]  /*a3e0*/  F2FP.F16.F32.PACK_AB R68, R17, R16 ;  /* 0x000000101144723e */ /* 0x002fe200000000ff */
        /* <DEDUP_REMOVED lines=29> */
.L_x_140:
[----:B------:R-:W-:Y:S05]  /*a5c0*/  BSYNC.RECONVERGENT B0 ;  /* 0x0000000000007941 */ /* 0x000fea0003800200 */
.L_x_139:
[----:B------:R-:W-:Y:S01]  /*a5d0*/  BAR.SYNC.DEFER_BLOCKING 0x1, 0x80 ;  /* 0x0042000000007b1d */ /* 0x000fe20000010000 */
[----:B------:R-:W-:Y:S04]  /*a5e0*/  UIADD3 UR4, UPT, UPT, UR50, 0x1, URZ ;  /* 0x0000000132047890 */ /* 0x000fe8000fffe0ff */
[----:B------:R-:W-:Y:S04]  /*a5f0*/  UISETP.NE.AND UP0, UPT, UR4, 0x4, UPT ;  /* 0x000000040400788c */ /* 0x000fe8000bf05270 */
[----:B------:R-:W-:Y:S01]  /*a600*/  USEL UR52, UR4, URZ, UP0 ;  /* 0x000000ff04347287 */ /* 0x000fe20008000000 */
[----:B------:R1:W-:Y:S01]  /*a610*/  @P6 SYNCS.ARRIVE.TRANS64.RED.A1T0 RZ, [R61+URZ], RZ ;  /* 0x000000ff3dff69a7 */ /* 0x0003e200081004ff */
[----:B------:R-:W-:Y:S01]  /*a620*/  BSSY B1, `(.L_x_141) ;  /* 0x0000017000017945 */ /* 0x000fe20003800000 */
[----:B------:R-:W4:Y:S02]  /*a630*/  @P6 SYNCS.PHASECHK.TRANS64.TRYWAIT P0, [R62+URZ+0x100], R63 ;  /* 0x0001003f3e0065a7 */ /* 0x000f2400080011ff */
[----:B----4-:R-:W-:Y:S01]  /*a640*/  @P6 SEL R46, RZ, 0x1, !P0 ;  /* 0x00000001ff2e6807 */ /* 0x010fe20004000000 */
        /* <DEDUP_REMOVED lines=13> */
.L_x_144:
[----:B------:R-:W-:Y:S05]  /*a720*/  BSYNC B0 ;  /* 0x0000000000007941 */ /* 0x000fea0003800000 */
.L_x_143:
[----:B------:R-:W-:Y:S11]  /*a730*/  ISETP.NE.AND P0, PT, R60, RZ, PT ;  /* 0x000000ff3c00720c */ /* 0x000ff60003f05270 */
[----:B------:R-:W-:Y:S02]  /*a740*/  @!UPT UIADD3 URZ, UPT, UPT, URZ, URZ, URZ ;  /* 0x000000fffffff290 */ /* 0x000fe4000fffe0ff */
[----:B------:R4:W1:Y:S04]  /*a750*/  @P0 LDS.128 R48, [R3] ;  /* 0x0000000003300984 */ /* 0x0008680000000c00 */
[----:B------:R4:W1:Y:S04]  /*a760*/  @P0 LDS.128 R56, [R2+0x10] ;  /* 0x0000100002380984 */ /* 0x0008680000000c00 */
[----:B------:R4:W1:Y:S04]  /*a770*/  @P0 LDS.128 R64, [R0+0x20] ;  /* 0x0000200000400984 */ /* 0x0008680000000c00 */
[----:B------:R4:W1:Y:S02]  /*a780*/  @P0 LDS.128 R72, [R47+0x30] ;  /* 0x000030002f480984 */ /* 0x0008640000000c00 */
.L_x_142:
[----:B------:R-:W-:Y:S05]  /*a790*/  BSYNC B1 ;  /* 0x0000000000017941 */ /* 0x000fea0003800000 */
.L_x_141:
[----:B----4-:R-:W-:Y:S05]  /*a7a0*/  VIADD R3, R39, 0x60 ;  /* 0x0000006027037836 */ /* 0x010fea0000000000 */
        /* <DEDUP_REMOVED lines=9> */
[----:B------:R-:W4:Y:S01]  /*a840*/  LDCU.64 UR6, c[0x4][0x78] ;  /* 0x01000f00ff0677ac */ /* 0x000f220008000a00 */
[----:B------:R-:W2:Y:S01]  /*a850*/  LDC.64 R2, c[0x4][R3] ;  /* 0x0100000003027b82 */ /* 0x000ea20000000a00 */
[----:B------:R-:W5:Y:S01]  /*a860*/  LDCU.64 UR4, c[0x4][0x10] ;  /* 0x01000200ff0477ac */ /* 0x000f620008000a00 */
[----:B-1----:R-:W-:Y:S01]  /*a870*/  MOV R5, UR9 ;  /* 0x0000000900057c02 */ /* 0x002fe20008000f00 */
[----:B------:R-:W-:Y:S01]  /*a880*/  IMAD.U32 R4, RZ, RZ, UR8 ;  /* 0x00000008ff047e24 */ /* 0x000fe2000f8e00ff */
[----:B----4-:R-:W-:Y:S01]  /*a890*/  MOV R7, UR7 ;  /* 0x0000000700077c02 */ /* 0x010fe20008000f00 */
[----:B------:R-:W-:Y:S01]  /*a8a0*/  IMAD.U32 R6, RZ, RZ, UR6 ;  /* 0x00000006ff067e24 */ /* 0x000fe2000f8e00ff */
[----:B-----5:R-:W-:Y:S01]  /*a8b0*/  MOV R11, UR5 ;  /* 0x00000005000b7c02 */ /* 0x020fe20008000f00 */
[----:B------:R-:W-:Y:S02]  /*a8c0*/  IMAD.U32 R10, RZ, RZ, UR4 ;  /* 0x00000004ff0a7e24 */ /* 0x000fe4000f8e00ff */
[----:B------:R-:W-:Y:S07]  /*a8d0*/  LEPC R20, `(.L_x_146) ;  /* 0x000000001014794e */ /* 0x000fee0000000000 */
[----:B--23--:R-:W-:Y:S05]  /*a8e0*/  CALL.ABS.NOINC R2 ;  /* 0x0000000002007343 */ /* 0x00cfea0003c00000 */
.L_x_146:
[----:B------:R-:W-:Y:S01]  /*a8f0*/  ISETP.NE.AND P0, PT, R86, RZ, PT ;  /* 0x000000ff5600720c */ /* 0x000fe20003f05270 */
[----:B------:R-:W-:Y:S05]  /*a900*/  WARPSYNC.ALL ;  /* 0x0000000000007948 */ /* 0x000fea0003800000 */
[----:B------:R-:W-:Y:S01]  /*a910*/  R2UR UR4, R39 ;  /* 0x00000000270472ca */ /* 0x000fe200000e0000 */
[--C-:B-1----:R-:W-:Y:S01]  /*a920*/  HADD2.F32 R40, -RZ, R48.reuse.H0_H0 ;  /* 0x20000030ff287230 */ /* 0x102fe20000004100 */
[----:B------:R-:W-:Y:S01]  /*a930*/  IADD3 R100, PT, PT, R100, 0x170, RZ ;  /* 0x0000017064647810 */ /* 0x000fe20007ffe0ff */
[----:B------:R-:W-:Y:S01]  /*a940*/  HADD2.F32 R42, -RZ, R48.H1_H1 ;  /* 0x30000030ff2a7230 */ /* 0x000fe20000004100 */
[----:B------:R-:W-:Y:S01]  /*a950*/  BSSY.RECONVERGENT B0, `(.L_x_147) ;  /* 0x0000087000007945 */ /* 0x000fe20003800200 */
[--C-:B------:R-:W-:Y:S01]  /*a960*/  HADD2.F32 R43, -RZ, R49.reuse.H0_H0 ;  /* 0x20000031ff2b7230 */ /* 0x100fe20000004100 */
[----:B------:R-:W-:Y:S01]  /*a970*/  LOP3.LUT R100, R100, 0xfefffff8, RZ, 0xc0, !PT ;  /* 0xfefffff864647812 */ /* 0x000fe200078ec0ff */
[----:B------:R-:W-:Y:S02]  /*a980*/  HADD2.F32 R44, -RZ, R49.H1_H1 ;  /* 0x30000031ff2c7230 */ /* 0x000fe40000004100 */
[--C-:B------:R-:W-:Y:S02]  /*a990*/  HADD2.F32 R45, -RZ, R50.reuse.H0_H0 ;  /* 0x20000032ff2d7230 */ /* 0x100fe40000004100 */
[----:B------:R-:W-:Y:S02]  /*a9a0*/  HADD2.F32 R46, -RZ, R50.H1_H1 ;  /* 0x30000032ff2e7230 */ /* 0x000fe40000004100 */
[----:B------:R-:W1:Y:S01]  /*a9b0*/  LDTM.x32 R4, tmem[UR4+0x60] ;  /* 0x00006004000479ee */ /* 0x000e6200082c0000 */
[----:B------:R-:W-:Y:S01]  /*a9c0*/  NOP ;  /* 0x0000000000007918 */ /* 0x000fe20000000000 */
[----:B-1----:R1:W-:Y:S01]  /*a9d0*/  SYNCS.ARRIVE.TRANS64.RED.A1T0 RZ, [R100+URZ], RZ ;  /* 0x000000ff64ff79a7 */ /* 0x0023e200081004ff */
[--C-:B------:R-:W-:Y:S02]  /*a9e0*/  HADD2.F32 R47, -RZ, R51.reuse.H0_H0 ;  /* 0x20000033ff2f7230 */ /* 0x100fe40000004100 */
[----:B------:R-:W-:Y:S02]  /*a9f0*/  HADD2.F32 R48, -RZ, R51.H1_H1 ;  /* 0x30000033ff307230 */ /* 0x000fe40000004100 */
[--C-:B------:R-:W-:Y:S02]  /*aa00*/  HADD2.F32 R49, -RZ, R56.reuse.H0_H0 ;  /* 0x20000038ff317230 */ /* 0x100fe40000004100 */
[----:B------:R-:W-:Y:S02]  /*aa10*/  HADD2.F32 R51, -RZ, R56.H1_H1 ;  /* 0x30000038ff337230 */ /* 0x000fe40000004100 */
[--C-:B------:R-:W-:Y:S02]  /*aa20*/  HADD2.F32 R50, -RZ, R57.reuse.H0_H0 ;  /* 0x20000039ff327230 */ /* 0x100fe40000004100 */
[----:B--2---:R-:W-:Y:S02]  /*aa30*/  HADD2.F32 R52, -RZ, R57.H1_H1 ;  /* 0x30000039ff347230 */ /* 0x004fe40000004100 */
[--C-:B------:R-:W-:Y:S02]  /*aa40*/  HADD2.F32 R53, -RZ, R58.reuse.H0_H0 ;  /* 0x2000003aff357230 */ /* 0x100fe40000004100 */
[----:B------:R-:W-:Y:S02]  /*aa50*/  HADD2.F32 R54, -RZ, R58.H1_H1 ;  /* 0x3000003aff367230 */ /* 0x000fe40000004100 */
[--C-:B------:R-:W-:Y:S02]  /*aa60*/  HADD2.F32 R55, -RZ, R59.reuse.H0_H0 ;  /* 0x2000003bff377230 */ /* 0x100fe40000004100 */
[----:B------:R-:W-:Y:S02]  /*aa70*/  HADD2.F32 R56, -RZ, R59.H1_H1 ;  /* 0x3000003bff387230 */ /* 0x000fe40000004100 */
[--C-:B------:R-:W-:Y:S02]  /*aa80*/  HADD2.F32 R57, -RZ, R64.reuse.H0_H0 ;  /* 0x20000040ff397230 */ /* 0x100fe40000004100 */
[C---:B------:R-:W-:Y:S01]  /*aa90*/  FMUL R4, R38.reuse, R4 ;  /* 0x0000000426047220 */ /* 0x040fe20000400000 */
[C---:B------:R-:W-:Y:S01]  /*aaa0*/  FMUL R5, R38.reuse, R5 ;  /* 0x0000000526057220 */ /* 0x040fe20000400000 */
[C---:B------:R-:W-:Y:S01]  /*aab0*/  FMUL R6, R38.reuse, R6 ;  /* 0x0000000626067220 */ /* 0x040fe20000400000 */
[C---:B------:R-:W-:Y:S01]  /*aac0*/  FMUL R7, R38.reuse, R7 ;  /* 0x0000000726077220 */ /* 0x040fe20000400000 */
[C---:B------:R-:W-:Y:S01]  /*aad0*/  FFMA R4, R41.reuse, R40, R4 ;  /* 0x0000002829047223 */ /* 0x040fe20000000004 */
[C---:B------:R-:W-:Y:S01]  /*aae0*/  FFMA R5, R41.reuse, R42, R5 ;  /* 0x0000002a29057223 */ /* 0x040fe20000000005 */
[C---:B------:R-:W-:Y:S01]  /*aaf0*/  FFMA R6, R41.reuse, R43, R6 ;  /* 0x0000002b29067223 */ /* 0x040fe20000000006 */
[----:B------:R-:W-:Y:S01]  /*ab00*/  FFMA R7, R41, R44, R7 ;  /* 0x0000002c29077223 */ /* 0x000fe20000000007 */
[C---:B------:R-:W-:Y:S01]  /*ab10*/  FMUL R8, R38.reuse, R8 ;  /* 0x0000000826087220 */ /* 0x040fe20000400000 */
[C---:B------:R-:W-:Y:S01]  /*ab20*/  FMUL R9, R38.reuse, R9 ;  /* 0x0000000926097220 */ /* 0x040fe20000400000 */
[----:B------:R-:W-:Y:S01]  /*ab30*/  F2FP.F16.F32.PACK_AB R104, R5, R4 ;  /* 0x000000040568723e */ /* 0x000fe200000000ff */
[C---:B------:R-:W-:Y:S01]  /*ab40*/  FMUL R10, R38.reuse, R10 ;  /* 0x0000000a260a7220 */ /* 0x040fe20000400000 */
[----:B------:R-:W-:Y:S01]  /*ab50*/  F2FP.F16.F32.PACK_AB R105, R7, R6 ;  /* 0x000000060769723e */ /* 0x000fe200000000ff */
[C---:B------:R-:W-:Y:S01]  /*ab60*/  FFMA R8, R41.reuse, R45, R8 ;  /* 0x0000002d29087223 */ /* 0x040fe20000000008 */
[C---:B------:R-:W-:Y:S01]  /*ab70*/  FFMA R9, R41.reuse, R46, R9 ;  /* 0x0000002e29097223 */ /* 0x040fe20000000009 */
[----:B------:R-:W-:Y:S01]  /*ab80*/  FFMA R10, R41, R47, R10 ;  /* 0x0000002f290a7223 */ /* 0x000fe2000000000a */
[C---:B------:R-:W-:Y:S01]  /*ab90*/  FMUL R11, R38.reuse, R11 ;  /* 0x0000000b260b7220 */ /* 0x040fe20000400000 */
[C---:B------:R-:W-:Y:S01]  /*aba0*/  FMUL R0, R38.reuse, R12 ;  /* 0x0000000c26007220 */ /* 0x040fe20000400000 */
[C---:B------:R-:W-:Y:S01]  /*abb0*/  FMUL R2, R38.reuse, R13 ;  /* 0x0000000d26027220 */ /* 0x040fe20000400000 */
[----:B------:R-:W-:Y:S01]  /*abc0*/  F2FP.F16.F32.PACK_AB R106, R9, R8 ;  /* 0x00000008096a723e */ /* 0x000fe200000000ff */
[C---:B------:R-:W-:Y:S01]  /*abd0*/  FFMA R11, R41.reuse, R48, R11 ;  /* 0x00000030290b7223 */ /* 0x040fe2000000000b */
[C---:B------:R-:W-:Y:S01]  /*abe0*/  FFMA R0, R41.reuse, R49, R0 ;  /* 0x0000003129007223 */ /* 0x040fe20000000000 */
[C---:B------:R-:W-:Y:S01]  /*abf0*/  FFMA R2, R41.reuse, R51, R2 ;  /* 0x0000003329027223 */ /* 0x040fe20000000002 */
[C---:B------:R-:W-:Y:S01]  /*ac00*/  FMUL R3, R38.reuse, R14 ;  /* 0x0000000e26037220 */ /* 0x040fe20000400000 */
[C---:B------:R-:W-:Y:S01]  /*ac10*/  FMUL R15, R38.reuse, R15 ;  /* 0x0000000f260f7220 */ /* 0x040fe20000400000 */
[C---:B------:R-:W-:Y:S01]  /*ac20*/  FMUL R12, R38.reuse, R16 ;  /* 0x00000010260c7220 */ /* 0x040fe20000400000 */
[C---:B------:R-:W-:Y:S01]  /*ac30*/  FMUL R13, R38.reuse, R17 ;  /* 0x00000011260d7220 */ /* 0x040fe20000400000 */
[C---:B------:R-:W-:Y:S01]  /*ac40*/  FFMA R3, R41.reuse, R50, R3 ;  /* 0x0000003229037223 */ /* 0x040fe20000000003 */
[C---:B------:R-:W-:Y:S01]  /*ac50*/  FMUL R14, R38.reuse, R18 ;  /* 0x00000012260e7220 */ /* 0x040fe20000400000 */
[----:B------:R-:W-:Y:S01]  /*ac60*/  FFMA R15, R41, R52, R15 ;  /* 0x00000034290f7223 */ /* 0x000fe2000000000f */
[C---:B------:R-:W-:Y:S01]  /*ac70*/  FMUL R19, R38.reuse, R19 ;  /* 0x0000001326137220 */ /* 0x040fe20000400000 */
[----:B------:R-:W-:Y:S01]  /*ac80*/  F2FP.F16.F32.PACK_AB R107, R11, R10 ;  /* 0x0000000a0b6b723e */ /* 0x000fe200000000ff */
[C---:B------:R-:W-:Y:S01]  /*ac90*/  FFMA R12, R41.reuse, R53, R12 ;  /* 0x00000035290c7223 */ /* 0x040fe2000000000c */
[----:B------:R-:W-:Y:S02]  /*aca0*/  HADD2.F32 R58, -RZ, R64.H1_H1 ;  /* 0x30000040ff3a7230 */ /* 0x000fe40000004100 */
[C---:B------:R-:W-:Y:S01]  /*acb0*/  FMUL R16, R38.reuse, R20 ;  /* 0x0000001426107220 */ /* 0x040fe20000400000 */
[C---:B------:R-:W-:Y:S01]  /*acc0*/  FFMA R13, R41.reuse, R54, R13 ;  /* 0x00000036290d7223 */ /* 0x040fe2000000000d */
[----:B------:R1:W-:Y:S01]  /*acd0*/  STS.128 [R84+0x6000], R104 ;  /* 0x0060006854007388 */ /* 0x0003e20000000c00 */
[--C-:B------:R-:W-:Y:S02]  /*ace0*/  HADD2.F32 R59, -RZ, R65.reuse.H0_H0 ;  /* 0x20000041ff3b7230 */ /* 0x100fe40000004100 */
[C---:B------:R-:W-:Y:S01]  /*acf0*/  FMUL R17, R38.reuse, R21 ;  /* 0x0000001526117220 */ /* 0x040fe20000400000 */
[C---:B------:R-:W-:Y:S01]  /*ad00*/  FFMA R14, R41.reuse, R55, R14 ;  /* 0x00000037290e7223 */ /* 0x040fe2000000000e */
[----:B------:R-:W-:Y:S02]  /*ad10*/  HADD2.F32 R60, -RZ, R65.H1_H1 ;  /* 0x30000041ff3c7230 */ /* 0x000fe40000004100 */
[C---:B------:R-:W-:Y:S01]  /*ad20*/  FMUL R18, R38.reuse, R22 ;  /* 0x0000001626127220 */ /* 0x040fe20000400000 */
[C---:B------:R-:W-:Y:S01]  /*ad30*/  FFMA R19, R41.reuse, R56, R19 ;  /* 0x0000003829137223 */ /* 0x040fe20000000013 */
        /* <DEDUP_REMOVED lines=13> */
[----:B------:R-:W-:Y:S01]  /*ae10*/  FMUL R27, R38, R27 ;  /* 0x0000001b261b7220 */ /* 0x000fe20000400000 */
[----:B------:R-:W-:Y:S01]  /*ae20*/  F2FP.F16.F32.PACK_AB R108, R2, R0 ;  /* 0x00000000026c723e */ /* 0x000fe200000000ff */
[----:B------:R-:W-:Y:S01]  /*ae30*/  FFMA R20, R41, R61, R20 ;  /* 0x0000003d29147223 */ /* 0x000fe20000000014 */
[----:B------:R-:W-:Y:S01]  /*ae40*/  F2FP.F16.F32.PACK_AB R109, R15, R3 ;  /* 0x000000030f6d723e */ /* 0x000fe200000000ff */
[----:B------:R-:W-:Y:S01]  /*ae50*/  HADD2.F32 R66, -RZ, R72.H1_H1 ;  /* 0x30000048ff427230 */ /* 0x000fe20000004100 */
[----:B------:R-:W-:Y:S01]  /*ae60*/  F2FP.F16.F32.PACK_AB R110, R13, R12 ;  /* 0x0000000c0d6e723e */ /* 0x000fe200000000ff */
[C---:B------:R-:W-:Y:S01]  /*ae70*/  FMUL R24, R38.reuse, R28 ;  /* 0x0000001c26187220 */ /* 0x040fe20000400000 */
[----:B------:R-:W-:Y:S01]  /*ae80*/  F2FP.F16.F32.PACK_AB R111, R19, R14 ;  /* 0x0000000e136f723e */ /* 0x000fe200000000ff */
[C---:B------:R-:W-:Y:S01]  /*ae90*/  FFMA R21, R41.reuse, R62, R21 ;  /* 0x0000003e29157223 */ /* 0x040fe20000000015 */
[--C-:B------:R-:W-:Y:S02]  /*aea0*/  HADD2.F32 R67, -RZ, R73.reuse.H0_H0 ;  /* 0x20000049ff437230 */ /* 0x100fe40000004100 */
[C---:B------:R-:W-:Y:S01]  /*aeb0*/  FMUL R25, R38.reuse, R29 ;  /* 0x0000001d26197220 */ /* 0x040fe20000400000 */
[C---:B------:R-:W-:Y:S01]  /*aec0*/  FFMA R22, R41.reuse, R63, R22 ;  /* 0x0000003f29167223 */ /* 0x040fe20000000016 */
[----:B------:R1:W-:Y:S01]  /*aed0*/  STS.128 [R96+0x6010], R108 ;  /* 0x0060106c60007388 */ /* 0x0003e20000000c00 */
        /* <DEDUP_REMOVED lines=39> */
[----:B------:R-:W-:Y:S02]  /*b150*/  UIADD3 UR40, UPT, UPT, UR51, 0x6200, URZ ;  /* 0x0000620033287890 */ /* 0x000fe4000fffe0ff */
[----:B------:R-:W-:Y:S02]  /*b160*/  UIADD3 UR41, UPT, UPT, UR53, 0x60, URZ ;  /* 0x0000006035297890 */ /* 0x000fe4000fffe0ff */
[----:B--2---:R-:W-:Y:S04]  /*b170*/  UIADD3 UR4, UP0, UPT, UR6, 0x780, URZ ;  /* 0x0000078006047890 */ /* 0x004fe8000ff1e0ff */
[----:B------:R-:W-:Y:S09]  /*b180*/  UIADD3.X UR5, UPT, UPT, URZ, UR7, URZ, UP0, !UPT ;  /* 0x00000007ff057290 */ /* 0x000ff200087fe4ff */
[----:B------:R2:W-:Y:S01]  /*b190*/  UTMASTG.5D [UR40], [UR4] ;  /* 0x00000028040073b5 */ /* 0x0005e20008020000 */
[----:B------:R0:W-:Y:S01]  /*b1a0*/  UTMACMDFLUSH ;  /* 0x00000000000079b7 */ /* 0x0001e20000000000 */
[----:B--2---:R-:W-:Y:S04]  /*b1b0*/  DEPBAR.LE SB0, 0x1 ;  /* 0x000080400000791a */ /* 0x004fe80000000000 */
.L_x_148:
[----:B------:R-:W-:Y:S05]  /*b1c0*/  BSYNC.RECONVERGENT B0 ;  /* 0x0000000000007941 */ /* 0x000fea0003800200 */
.L_x_147:
[----:B------:R-:W-:Y:S01]  /*b1d0*/  BAR.SYNC.DEFER_BLOCKING 0x1, 0x80 ;  /* 0x0042000000007b1d */ /* 0x000fe20000010000 */
[----:B------:R-:W-:Y:S01]  /*b1e0*/  UISETP.NE.AND UP0, UPT, UR55, -0x4, UPT ;  /* 0xfffffffc3700788c */ /* 0x000fe2000bf05270 */
[----:B------:R-:W-:Y:S08]  /*b1f0*/  IADD3 R0, PT, PT, R36, 0x1, RZ ;  /* 0x0000000124007810 */ /* 0x000ff00007ffe0ff */
[----:B------:R-:W-:Y:S05]  /*b200*/  BRA.U !UP0, `(.L_x_149) ;  /* 0x0000000108247547 */ /* 0x000fea000b800000 */
[----:B------:R-:W-:Y:S01]  /*b210*/  ISETP.NE.AND P0, PT, R99, RZ, PT ;  /* 0x000000ff6300720c */ /* 0x000fe20003f05270 */
[----:B------:R-:W-:Y:S01]  /*b220*/  IMAD.U32 R2, RZ, RZ, UR52 ;  /* 0x00000034ff027e24 */ /* 0x000fe2000f8e00ff */
[----:B------:R-:W-:Y:S04]  /*b230*/  UIADD3 UR4, UPT, UPT, UR52, 0x1, URZ ;  /* 0x0000000134047890 */ /* 0x000fe8000fffe0ff */
[----:B------:R-:W-:Y:S04]  /*b240*/  UISETP.NE.AND UP0, UPT, UR4, 0x4, UPT ;  /* 0x000000040400788c */ /* 0x000fe8000bf05270 */
[----:B------:R-:W-:Y:S03]  /*b250*/  USEL UR52, UR4, URZ, UP0 ;  /* 0x000000ff04347287 */ /* 0x000fe60008000000 */
[----:B------:R-:W-:Y:S05]  /*b260*/  @P0 LEA R2, R2, UR51, 0x3 ;  /* 0x0000003302020c11 */ /* 0x000fea000f8e18ff */
[----:B------:R-:W-:Y:S05]  /*b270*/  @P0 VIADD R3, R2, 0x120 ;  /* 0x0000012002030836 */ /* 0x000fea0000000000 */
[----:B------:R-:W-:Y:S04]  /*b280*/  @P0 PRMT R3, R102, 0x654, R3 ;  /* 0x0000065466030816 */ /* 0x000fe80000000003 */
[----:B------:R2:W-:Y:S03]  /*b290*/  @P0 SYNCS.ARRIVE.TRANS64.RED.A1T0 RZ, [R3+URZ], RZ ;  /* 0x000000ff03ff09a7 */ /* 0x0005e600081004ff */
.L_x_149:
[----:B------:R-:W-:Y:S01]  /*b2a0*/  R2UR UR6, R95 ;  /* 0x000000005f0672ca */ /* 0x000fe200000e0000 */
[----:B------:R-:W-:Y:S01]  /*b2b0*/  UIADD3 UR55, UPT, UPT, UR55, 0x4, URZ ;  /* 0x0000000437377890 */ /* 0x000fe2000fffe0ff */
[----:B------:R-:W-:Y:S02]  /*b2c0*/  R2UR UR5, R91 ;  /* 0x000000005b0572ca */ /* 0x000fe400000e0000 */
[----:B------:R-:W-:Y:S02]  /*b2d0*/  R2UR UR4, R92 ;  /* 0x000000005c0472ca */ /* 0x000fe400000e0000 */
[----:B------:R-:W-:Y:S02]  /*b2e0*/  R2UR UR50, R98 ;  /* 0x00000000623272ca */ /* 0x000fe400000e0000 */
[C---:B------:R-:W-:Y:S02]  /*b2f0*/  ISETP.NE.AND P0, PT, R0.reuse, 0x2, PT ;  /* 0x000000020000780c */ /* 0x040fe40003f05270 */
[----:B------:R-:W-:Y:S02]  /*b300*/  LOP3.LUT R81, R81, 0x1, RZ, 0x3c, !PT ;  /* 0x0000000151517812 */ /* 0x000fe400078e3cff */
[----:B--2---:R-:W-:Y:S01]  /*b310*/  SEL R3, RZ, 0x1, P0 ;  /* 0x00000001ff037807 */ /* 0x004fe20000000000 */
[----:B------:R-:W-:Y:S01]  /*b320*/  UISETP.NE.AND UP0, UPT, UR6, URZ, UPT ;  /* 0x000000ff0600728c */ /* 0x000fe2000bf05270 */
[----:B------:R-:W-:Y:S01]  /*b330*/  SEL R36, R0, RZ, P0 ;  /* 0x000000ff00247207 */ /* 0x000fe20000000000 */
[----:B------:R-:W-:Y:S01]  /*b340*/  UIADD3 UR21, UPT, UPT, UR36, UR5, URZ ;  /* 0x0000000524157290 */ /* 0x000fe2000fffe0ff */
[----:B------:R-:W-:Y:S01]  /*b350*/  LOP3.LUT R82, R82, R3, RZ, 0x3c, !PT ;  /* 0x0000000352527212 */ /* 0x000fe200078e3cff */
[----:B------:R-:W-:Y:S05]  /*b360*/  UIADD3 UR28, UPT, UPT, UR37, UR4, URZ ;  /* 0x00000004251c7290 */ /* 0x000fea000fffe0ff */
[----:B------:R-:W-:Y:S07]  /*b370*/  BRA.U UP0, `(.L_x_150) ;  /* 0xffffffb900847547 */ /* 0x000fee000b83ffff */
[----:B------:R-:W-:-:S13]  /*b380*/  R2UR UR4, R93 ;  /* 0x000000005d0472ca */ /* 0x000fda00000e0000 */
[----:B------:R-:W-:-:S09]  /*b390*/  UISETP.NE.AND UP0, UPT, UR4, URZ, UPT ;  /* 0x000000ff0400728c */ /* 0x000fd2000bf05270 */
[----:B------:R-:W-:Y:S05]  /*b3a0*/  BRA.U !UP0, `(.L_x_151) ;  /* 0x0000000108487547 */ /* 0x000fea000b800000 */
[----:B------:R-:W2:Y:S02]  /*b3b0*/  LDCU.64 UR4, c[0x0][0x990] ;  /* 0x00013200ff0477ac */ /* 0x000ea40008000a00 */
[----:B--2---:R-:W-:-:S04]  /*b3c0*/  UISETP.NE.U32.AND UP0, UPT, UR4, URZ, UPT ;  /* 0x000000ff0400728c */ /* 0x004fc8000bf05070 */
[----:B------:R-:W-:-:S09]  /*b3d0*/  UISETP.NE.AND.EX UP0, UPT, UR5, URZ, UPT, UP0 ;  /* 0x000000ff0500728c */ /* 0x000fd2000bf05300 */
[----:B------:R-:W-:Y:S05]  /*b3e0*/  BRA.U UP0, `(.L_x_152) ;  /* 0x00000001000c7547 */ /* 0x000fea000b800000 */
[----:B------:R-:W-:-:S13]  /*b3f0*/  FSETP.NEU.AND P0, PT, R41, RZ, PT ;  /* 0x000000ff2900720b */ /* 0x000fda0003f0d000 */
[----:B------:R-:W-:Y:S05]  /*b400*/  @!P0 EXIT ;  /* 0x000000000000894d */ /* 0x000fea0003800000 */
[----:B------:R-:W-:Y:S05]  /*b410*/  BRA `(.L_x_151) ;  /* 0x00000000002c7947 */ /* 0x000fea0003800000 */
.L_x_152:
[----:B------:R-:W-:Y:S01]  /*b420*/  ISETP.NE.AND P0, PT, R97, RZ, PT ;  /* 0x000000ff6100720c */ /* 0x000fe20003f05270 */
[----:B------:R-:W-:-:S12]  /*b430*/  BSSY.RECONVERGENT B0, `(.L_x_151) ;  /* 0x0000009000007945 */ /* 0x000fd80003800200 */
[----:B------:R-:W-:Y:S05]  /*b440*/  @P0 BRA `(.L_x_153) ;  /* 0x0000000000140947 */ /* 0x000fea0003800000 */
[----:B------:R-:W2:Y:S02]  /*b450*/  LDCU.64 UR4, c[0x0][0x988] ;  /* 0x00013100ff0477ac */ /* 0x000ea40008000a00 */
[----:B--2---:R-:W-:-:S04]  /*b460*/  ISETP.NE.U32.AND P0, PT, RZ, UR4, PT ;  /* 0x00000004ff007c0c */ /* 0x004fc8000bf05070 */
[----:B------:R-:W-:-:S13]  /*b470*/  ISETP.NE.AND.EX P0, PT, RZ, UR5, PT, P0 ;  /* 0x00000005ff007c0c */ /* 0x000fda000bf05300 */
[----:B------:R-:W-:Y:S05]  /*b480*/  @!P0 EXIT ;  /* 0x000000000000894d */ /* 0x000fea0003800000 */
[----:B------:R-:W-:Y:S05]  /*b490*/  BRA `(.L_x_154) ;  /* 0x0000000000087947 */ /* 0x000fea0003800000 */
.L_x_153:
[----:B------:R-:W-:-:S13]  /*b4a0*/  FSETP.NEU.AND P0, PT, R41, RZ, PT ;  /* 0x000000ff2900720b */ /* 0x000fda0003f0d000 */
[----:B------:R-:W-:Y:S05]  /*b4b0*/  @!P0 EXIT ;  /* 0x000000000000894d */ /* 0x000fea0003800000 */
.L_x_154:
[----:B------:R-:W-:Y:S05]  /*b4c0*/  BSYNC.RECONVERGENT B0 ;  /* 0x0000000000007941 */ /* 0x000fea0003800200 */
.L_x_151:
[----:B------:R-:W2:Y:S01]  /*b4d0*/  S2UR UR5, SR_CgaCtaId ;  /* 0x00000000000579c3 */ /* 0x000ea20000008800 */
[----:B------:R-:W-:Y:S01]  /*b4e0*/  ULEA UR4, UR52, UR51, 0x3 ;  /* 0x0000003334047291 */ /* 0x000fe2000f8e18ff */
[----:B------:R-:W-:-:S04]  /*b4f0*/  DEPBAR.LE SB0, 0x0 ;  /* 0x000080000000791a */ /* 0x000fc80000000000 */
[----:B------:R-:W-:-:S04]  /*b500*/  UIADD3 UR4, UPT, UPT, UR4, 0x120, URZ ;  /* 0x0000012004047890 */ /* 0x000fc8000fffe0ff */
[----:B--2---:R-:W-:-:S09]  /*b510*/  UPRMT UR4, UR5, 0x654, UR4 ;  /* 0x0000065405047896 */ /* 0x004fd20008000004 */
[----:B------:R-:W-:Y:S01]  /*b520*/  SYNCS.ARRIVE.TRANS64.RED.A1T0 RZ, [UR4], RZ ;  /* 0x000000ffffff79a7 */ /* 0x000fe20008100404 */
[----:B------:R-:W-:Y:S05]  /*b530*/  EXIT ;  /* 0x000000000000794d */ /* 0x000fea0003800000 */
.L_x_25:
[----:B------:R-:W-:Y:S07]  /*b540*/  MOV R0, UR11 ;  /* 0x0000000b00007c02 */ /* 0x000fee0008000f00 */
.L_x_155:
[----:B-1----:R1:W2:Y:S02]  /*b550*/  SYNCS.PHASECHK.TRANS64.TRYWAIT P0, [R0+URZ+0x80], R5 ;  /* 0x00008005000075a7 */ /* 0x0022a400080011ff */
[----:B--2---:R-:W-:Y:S05]  /*b560*/  @!P0 NANOSLEEP.SYNCS 0x989680 ;  /* 0x009896800000895d */ /* 0x004fea0003900000 */
[----:B------:R-:W2:Y:S02]  /*b570*/  @!P0 SYNCS.PHASECHK.TRANS64 P0, [R0+URZ+0x80], R5 ;  /* 0x00008005000085a7 */ /* 0x000ea400080010ff */
[----:B--2---:R-:W-:Y:S05]  /*b580*/  @!P0 BRA `(.L_x_155) ;  /* 0xfffffffc00f08947 */ /* 0x004fea000383ffff */
[----:B------:R-:W-:Y:S05]  /*b590*/  BRA `(.L_x_24) ;  /* 0xffffff6c00407947 */ /* 0x000fea000383ffff */
.L_x_32:
[----:B------:R-:W-:Y:S07]  /*b5a0*/  MOV R0, UR11 ;  /* 0x0000000b00007c02 */ /* 0x000fee0008000f00 */
.L_x_156:
[----:B-1----:R1:W2:Y:S02]  /*b5b0*/  SYNCS.PHASECHK.TRANS64.TRYWAIT P0, [R0+URZ+0x80], R5 ;  /* 0x00008005000075a7 */ /* 0x0022a400080011ff */
[----:B--2---:R-:W-:Y:S05]  /*b5c0*/  @!P0 NANOSLEEP.SYNCS 0x989680 ;  /* 0x009896800000895d */ /* 0x004fea0003900000 */
[----:B------:R-:W2:Y:S02]  /*b5d0*/  @!P0 SYNCS.PHASECHK.TRANS64 P0, [R0+URZ+0x80], R5 ;  /* 0x00008005000085a7 */ /* 0x000ea400080010ff */
[----:B--2---:R-:W-:Y:S05]  /*b5e0*/  @!P0 BRA `(.L_x_156) ;  /* 0xfffffffc00f08947 */ /* 0x004fea000383ffff */
[----:B------:R-:W-:Y:S05]  /*b5f0*/  BRA `(.L_x_31) ;  /* 0xffffff7000c47947 */ /* 0x000fea000383ffff */
.L_x_37:
[----:B-1----:R-:W-:-:S07]  /*b600*/  MOV R0, UR33 ;  /* 0x0000002100007c02 */ /* 0x002fce0008000f00 */
.L_x_157:
[----:B-1----:R1:W2:Y:S02]  /*b610*/  SYNCS.PHASECHK.TRANS64.TRYWAIT P0, [R0+URZ+0x150], R3 ;  /* 0x00015003000075a7 */ /* 0x0022a400080011ff */
[----:B--2---:R-:W-:Y:S05]  /*b620*/  @!P0 NANOSLEEP.SYNCS 0x989680 ;  /* 0x009896800000895d */ /* 0x004fea0003900000 */
[----:B------:R-:W2:Y:S02]  /*b630*/  @!P0 SYNCS.PHASECHK.TRANS64 P0, [R0+URZ+0x150], R3 ;  /* 0x00015003000085a7 */ /* 0x000ea400080010ff */
[----:B--2---:R-:W-:Y:S05]  /*b640*/  @!P0 BRA `(.L_x_157) ;  /* 0xfffffffc00f08947 */ /* 0x004fea000383ffff */
[----:B------:R-:W-:Y:S05]  /*b650*/  BRA `(.L_x_158) ;  /* 0xffffff7400c47947 */ /* 0x000fea000383ffff */
.L_x_41:
[----:B------:R-:W-:-:S07]  /*b660*/  MOV R0, UR4 ;  /* 0x0000000400007c02 */ /* 0x000fce0008000f00 */
.L_x_159:
[----:B-1----:R1:W2:Y:S02]  /*b670*/  SYNCS.PHASECHK.TRANS64.TRYWAIT P0, [R0+URZ], R3 ;  /* 0x00000003000075a7 */ /* 0x0022a400080011ff */
[----:B--2---:R-:W-:Y:S05]  /*b680*/  @!P0 NANOSLEEP.SYNCS 0x989680 ;  /* 0x009896800000895d */ /* 0x004fea0003900000 */
[----:B------:R-:W2:Y:S02]  /*b690*/  @!P0 SYNCS.PHASECHK.TRANS64 P0, [R0+URZ], R3 ;  /* 0x00000003000085a7 */ /* 0x000ea400080010ff */
[----:B--2---:R-:W-:Y:S05]  /*b6a0*/  @!P0 BRA `(.L_x_159) ;  /* 0xfffffffc00f08947 */ /* 0x004fea000383ffff */
[----:B------:R-:W-:Y:S05]  /*b6b0*/  BRA `(.L_x_160) ;  /* 0xffffff7c00587947 */ /* 0x000fea000383ffff */
.L_x_42:
[----:B------:R-:W-:-:S07]  /*b6c0*/  MOV R0, UR5 ;  /* 0x0000000500007c02 */ /* 0x000fce0008000f00 */
.L_x_161:
[----:B-1----:R1:W2:Y:S02]  /*b6d0*/  SYNCS.PHASECHK.TRANS64.TRYWAIT P0, [R0+URZ], R3 ;  /* 0x00000003000075a7 */ /* 0x0022a400080011ff */
[----:B--2---:R-:W-:Y:S05]  /*b6e0*/  @!P0 NANOSLEEP.SYNCS 0x989680 ;  /* 0x009896800000895d */ /* 0x004fea0003900000 */
[----:B------:R-:W2:Y:S02]  /*b6f0*/  @!P0 SYNCS.PHASECHK.TRANS64 P0, [R0+URZ], R3 ;  /* 0x00000003000085a7 */ /* 0x000ea400080010ff */
[----:B--2---:R-:W-:Y:S05]  /*b700*/  @!P0 BRA `(.L_x_161) ;  /* 0xfffffffc00f08947 */ /* 0x004fea000383ffff */
[----:B------:R-:W-:Y:S05]  /*b710*/  BRA `(.L_x_162) ;  /* 0xffffff7c00687947 */ /* 0x000fea000383ffff */
.L_x_43:
[----:B------:R-:W-:-:S07]  /*b720*/  MOV R0, UR5 ;  /* 0x0000000500007c02 */ /* 0x000fce0008000f00 */
.L_x_163:
[----:B-1----:R1:W2:Y:S02]  /*b730*/  SYNCS.PHASECHK.TRANS64.TRYWAIT P0, [R0+URZ], R3 ;  /* 0x00000003000075a7 */ /* 0x0022a400080011ff */
[----:B--2---:R-:W-:Y:S05]  /*b740*/  @!P0 NANOSLEEP.SYNCS 0x989680 ;  /* 0x009896800000895d */ /* 0x004fea0003900000 */
[----:B------:R-:W2:Y:S02]  /*b750*/  @!P0 SYNCS.PHASECHK.TRANS64 P0, [R0+URZ], R3 ;  /* 0x00000003000085a7 */ /* 0x000ea400080010ff */
[----:B--2---:R-:W-:Y:S05]  /*b760*/  @!P0 BRA `(.L_x_163) ;  /* 0xfffffffc00f08947 */ /* 0x004fea000383ffff */
[----:B------:R-:W-:Y:S05]  /*b770*/  BRA `(.L_x_164) ;  /* 0xffffff7c00787947 */ /* 0x000fea000383ffff */
.L_x_44:
[----:B------:R-:W-:-:S07]  /*b780*/  MOV R0, UR5 ;  /* 0x0000000500007c02 */ /* 0x000fce0008000f00 */
.L_x_165:
[----:B-1----:R1:W2:Y:S02]  /*b790*/  SYNCS.PHASECHK.TRANS64.TRYWAIT P0, [R0+URZ], R3 ;  /* 0x00000003000075a7 */ /* 0x0022a400080011ff */
[----:B--2---:R-:W-:Y:S05]  /*b7a0*/  @!P0 NANOSLEEP.SYNCS 0x989680 ;  /* 0x009896800000895d */ /* 0x004fea0003900000 */
[----:B------:R-:W2:Y:S02]  /*b7b0*/  @!P0 SYNCS.PHASECHK.TRANS64 P0, [R0+URZ], R3 ;  /* 0x00000003000085a7 */ /* 0x000ea400080010ff */
[----:B--2---:R-:W-:Y:S05]  /*b7c0*/  @!P0 BRA `(.L_x_165) ;  /* 0xfffffffc00f08947 */ /* 0x004fea000383ffff */
[----:B------:R-:W-:Y:S05]  /*b7d0*/  BRA `(.L_x_166) ;  /* 0xffffff7c00887947 */ /* 0x000fea000383ffff */
.L_x_45:
[----:B------:R-:W-:-:S07]  /*b7e0*/  MOV R0, UR5 ;  /* 0x0000000500007c02 */ /* 0x000fce0008000f00 */
.L_x_167:
[----:B-1----:R1:W2:Y:S02]  /*b7f0*/  SYNCS.PHASECHK.TRANS64.TRYWAIT P0, [R0+URZ], R3 ;  /* 0x00000003000075a7 */ /* 0x0022a400080011ff */
[----:B--2---:R-:W-:Y:S05]  /*b800*/  @!P0 NANOSLEEP.SYNCS 0x989680 ;  /* 0x009896800000895d */ /* 0x004fea0003900000 */
[----:B------:R-:W2:Y:S02]  /*b810*/  @!P0 SYNCS.PHASECHK.TRANS64 P0, [R0+URZ], R3 ;  /* 0x00000003000085a7 */ /* 0x000ea400080010ff */
[----:B--2---:R-:W-:Y:S05]  /*b820*/  @!P0 BRA `(.L_x_167) ;  /* 0xfffffffc00f08947 */ /* 0x004fea000383ffff */
[----:B------:R-:W-:Y:S05]  /*b830*/  BRA `(.L_x_168) ;  /* 0xffffff7c00987947 */ /* 0x000fea000383ffff */
.L_x_46:
[----:B------:R-:W-:-:S07]  /*b840*/  MOV R0, UR5 ;  /* 0x0000000500007c02 */ /* 0x000fce0008000f00 */
.L_x_169:
[----:B-1----:R1:W2:Y:S02]  /*b850*/  SYNCS.PHASECHK.TRANS64.TRYWAIT P0, [R0+URZ], R3 ;  /* 0x00000003000075a7 */ /* 0x0022a400080011ff */
[----:B--2---:R-:W-:Y:S05]  /*b860*/  @!P0 NANOSLEEP.SYNCS 0x989680 ;  /* 0x009896800000895d */ /* 0x004fea0003900000 */
[----:B------:R-:W2:Y:S02]  /*b870*/  @!P0 SYNCS.PHASECHK.TRANS64 P0, [R0+URZ], R3 ;  /* 0x00000003000085a7 */ /* 0x000ea400080010ff */
[----:B--2---:R-:W-:Y:S05]  /*b880*/  @!P0 BRA `(.L_x_169) ;  /* 0xfffffffc00f08947 */ /* 0x004fea000383ffff */
[----:B------:R-:W-:Y:S05]  /*b890*/  BRA `(.L_x_170) ;  /* 0xffffff7c00a87947 */ /* 0x000fea000383ffff */
.L_x_47:
[----:B------:R-:W-:-:S07]  /*b8a0*/  MOV R0, UR5 ;  /* 0x0000000500007c02 */ /* 0x000fce0008000f00 */
.L_x_171:
[----:B-1----:R1:W2:Y:S02]  /*b8b0*/  SYNCS.PHASECHK.TRANS64.TRYWAIT P0, [R0+URZ], R3 ;  /* 0x00000003000075a7 */ /* 0x0022a400080011ff */
[----:B--2---:R-:W-:Y:S05]  /*b8c0*/  @!P0 NANOSLEEP.SYNCS 0x989680 ;  /* 0x009896800000895d */ /* 0x004fea0003900000 */
[----:B------:R-:W2:Y:S02]  /*b8d0*/  @!P0 SYNCS.PHASECHK.TRANS64 P0, [R0+URZ], R3 ;  /* 0x00000003000085a7 */ /* 0x000ea400080010ff */
[----:B--2---:R-:W-:Y:S05]  /*b8e0*/  @!P0 BRA `(.L_x_171) ;  /* 0xfffffffc00f08947 */ /* 0x004fea000383ffff */
[----:B------:R-:W-:Y:S05]  /*b8f0*/  BRA `(.L_x_172) ;  /* 0xffffff7c00b87947 */ /* 0x000fea000383ffff */
.L_x_48:
[----:B------:R-:W-:-:S07]  /*b900*/  MOV R0, UR5 ;  /* 0x0000000500007c02 */ /* 0x000fce0008000f00 */
.L_x_173:
[----:B-1----:R1:W2:Y:S02]  /*b910*/  SYNCS.PHASECHK.TRANS64.TRYWAIT P0, [R0+URZ], R3 ;  /* 0x00000003000075a7 */ /* 0x0022a400080011ff */
[----:B--2---:R-:W-:Y:S05]  /*b920*/  @!P0 NANOSLEEP.SYNCS 0x989680 ;  /* 0x009896800000895d */ /* 0x004fea0003900000 */
[----:B------:R-:W2:Y:S02]  /*b930*/  @!P0 SYNCS.PHASECHK.TRANS64 P0, [R0+URZ], R3 ;  /* 0x00000003000085a7 */ /* 0x000ea400080010ff */
[----:B--2---:R-:W-:Y:S05]  /*b940*/  @!P0 BRA `(.L_x_173) ;  /* 0xfffffffc00f08947 */ /* 0x004fea000383ffff */
[----:B------:R-:W-:Y:S05]  /*b950*/  BRA `(.L_x_174) ;  /* 0xffffff7c00c87947 */ /* 0x000fea000383ffff */
.L_x_49:
[----:B------:R-:W-:-:S07]  /*b960*/  MOV R0, UR5 ;  /* 0x0000000500007c02 */ /* 0x000fce0008000f00 */
.L_x_175:
[----:B-1----:R1:W2:Y:S02]  /*b970*/  SYNCS.PHASECHK.TRANS64.TRYWAIT P0, [R0+URZ], R3 ;  /* 0x00000003000075a7 */ /* 0x0022a400080011ff */
[----:B--2---:R-:W-:Y:S05]  /*b980*/  @!P0 NANOSLEEP.SYNCS 0x989680 ;  /* 0x009896800000895d */ /* 0x004fea0003900000 */
[----:B------:R-:W2:Y:S02]  /*b990*/  @!P0 SYNCS.PHASECHK.TRANS64 P0, [R0+URZ], R3 ;  /* 0x00000003000085a7 */ /* 0x000ea400080010ff */
[----:B--2---:R-:W-:Y:S05]  /*b9a0*/  @!P0 BRA `(.L_x_175) ;  /* 0xfffffffc00f08947 */ /* 0x004fea000383ffff */
[----:B------:R-:W-:Y:S05]  /*b9b0*/  BRA `(.L_x_176) ;  /* 0xffffff7c00d87947 */ /* 0x000fea000383ffff */
.L_x_50:
[----:B------:R-:W-:-:S07]  /*b9c0*/  MOV R0, UR5 ;  /* 0x0000000500007c02 */ /* 0x000fce0008000f00 */
.L_x_177:
[----:B-1----:R1:W2:Y:S02]  /*b9d0*/  SYNCS.PHASECHK.TRANS64.TRYWAIT P0, [R0+URZ], R3 ;  /* 0x00000003000075a7 */ /* 0x0022a400080011ff */
[----:B--2---:R-:W-:Y:S05]  /*b9e0*/  @!P0 NANOSLEEP.SYNCS 0x989680 ;  /* 0x009896800000895d */ /* 0x004fea0003900000 */
[----:B------:R-:W2:Y:S02]  /*b9f0*/  @!P0 SYNCS.PHASECHK.TRANS64 P0, [R0+URZ], R3 ;  /* 0x00000003000085a7 */ /* 0x000ea400080010ff */
[----:B--2---:R-:W-:Y:S05]  /*ba00*/  @!P0 BRA `(.L_x_177) ;  /* 0xfffffffc00f08947 */ /* 0x004fea000383ffff */
[----:B------:R-:W-:Y:S05]  /*ba10*/  BRA `(.L_x_178) ;  /* 0xffffff7c00e87947 */ /* 0x000fea000383ffff */
.L_x_51:
[----:B------:R-:W-:-:S07]  /*ba20*/  MOV R0, UR5 ;  /* 0x0000000500007c02 */ /* 0x000fce0008000f00 */
.L_x_179:
[----:B-1----:R1:W2:Y:S02]  /*ba30*/  SYNCS.PHASECHK.TRANS64.TRYWAIT P0, [R0+URZ], R3 ;  /* 0x00000003000075a7 */ /* 0x0022a400080011ff */
[----:B--2---:R-:W-:Y:S05]  /*ba40*/  @!P0 NANOSLEEP.SYNCS 0x989680 ;  /* 0x009896800000895d */ /* 0x004fea0003900000 */
[----:B------:R-:W2:Y:S02]  /*ba50*/  @!P0 SYNCS.PHASECHK.TRANS64 P0, [R0+URZ], R3 ;  /* 0x00000003000085a7 */ /* 0x000ea400080010ff */
[----:B--2---:R-:W-:Y:S05]  /*ba60*/  @!P0 BRA `(.L_x_179) ;  /* 0xfffffffc00f08947 */ /* 0x004fea000383ffff */
[----:B------:R-:W-:Y:S05]  /*ba70*/  BRA `(.L_x_180) ;  /* 0xffffff7c00f87947 */ /* 0x000fea000383ffff */
.L_x_52:
[----:B------:R-:W-:-:S07]  /*ba80*/  MOV R0, UR5 ;  /* 0x0000000500007c02 */ /* 0x000fce0008000f00 */
.L_x_181:
[----:B-1----:R1:W2:Y:S02]  /*ba90*/  SYNCS.PHASECHK.TRANS64.TRYWAIT P0, [R0+URZ], R3 ;  /* 0x00000003000075a7 */ /* 0x0022a400080011ff */
[----:B--2---:R-:W-:Y:S05]  /*baa0*/  @!P0 NANOSLEEP.SYNCS 0x989680 ;  /* 0x009896800000895d */ /* 0x004fea0003900000 */
[----:B------:R-:W2:Y:S02]  /*bab0*/  @!P0 SYNCS.PHASECHK.TRANS64 P0, [R0+URZ], R3 ;  /* 0x00000003000085a7 */ /* 0x000ea400080010ff */
[----:B--2---:R-:W-:Y:S05]  /*bac0*/  @!P0 BRA `(.L_x_181) ;  /* 0xfffffffc00f08947 */ /* 0x004fea000383ffff */
[----:B------:R-:W-:Y:S05]  /*bad0*/  BRA `(.L_x_182) ;  /* 0xffffff8000087947 */ /* 0x000fea000383ffff */
.L_x_53:
[----:B------:R-:W-:-:S07]  /*bae0*/  MOV R0, UR5 ;  /* 0x0000000500007c02 */ /* 0x000fce0008000f00 */
.L_x_183:
[----:B-1----:R1:W2:Y:S02]  /*baf0*/  SYNCS.PHASECHK.TRANS64.TRYWAIT P0, [R0+URZ], R3 ;  /* 0x00000003000075a7 */ /* 0x0022a400080011ff */
[----:B--2---:R-:W-:Y:S05]  /*bb00*/  @!P0 NANOSLEEP.SYNCS 0x989680 ;  /* 0x009896800000895d */ /* 0x004fea0003900000 */
[----:B------:R-:W2:Y:S02]  /*bb10*/  @!P0 SYNCS.PHASECHK.TRANS64 P0, [R0+URZ], R3 ;  /* 0x00000003000085a7 */ /* 0x000ea400080010ff */
[----:B--2---:R-:W-:Y:S05]  /*bb20*/  @!P0 BRA `(.L_x_183) ;  /* 0xfffffffc00f08947 */ /* 0x004fea000383ffff */
[----:B------:R-:W-:Y:S05]  /*bb30*/  BRA `(.L_x_184) ;  /* 0xffffff8000187947 */ /* 0x000fea000383ffff */
.L_x_54:
[----:B------:R-:W-:-:S07]  /*bb40*/  MOV R0, UR5 ;  /* 0x0000000500007c02 */ /* 0x000fce0008000f00 */
.L_x_185:
[----:B-1----:R1:W2:Y:S02]  /*bb50*/  SYNCS.PHASECHK.TRANS64.TRYWAIT P0, [R0+URZ], R3 ;  /* 0x00000003000075a7 */ /* 0x0022a400080011ff */
[----:B--2---:R-:W-:Y:S05]  /*bb60*/  @!P0 NANOSLEEP.SYNCS 0x989680 ;  /* 0x009896800000895d */ /* 0x004fea0003900000 */
[----:B------:R-:W2:Y:S02]  /*bb70*/  @!P0 SYNCS.PHASECHK.TRANS64 P0, [R0+URZ], R3 ;  /* 0x00000003000085a7 */ /* 0x000ea400080010ff */
[----:B--2---:R-:W-:Y:S05]  /*bb80*/  @!P0 BRA `(.L_x_185) ;  /* 0xfffffffc00f08947 */ /* 0x004fea000383ffff */
[----:B------:R-:W-:Y:S05]  /*bb90*/  BRA `(.L_x_186) ;  /* 0xffffff8000287947 */ /* 0x000fea000383ffff */
.L_x_55:
[----:B------:R-:W-:-:S07]  /*bba0*/  MOV R0, UR5 ;  /* 0x0000000500007c02 */ /* 0x000fce0008000f00 */
.L_x_187:
[----:B-1----:R1:W2:Y:S02]  /*bbb0*/  SYNCS.PHASECHK.TRANS64.TRYWAIT P0, [R0+URZ], R3 ;  /* 0x00000003000075a7 */ /* 0x0022a400080011ff */
[----:B--2---:R-:W-:Y:S05]  /*bbc0*/  @!P0 NANOSLEEP.SYNCS 0x989680 ;  /* 0x009896800000895d */ /* 0x004fea0003900000 */
[----:B------:R-:W2:Y:S02]  /*bbd0*/  @!P0 SYNCS.PHASECHK.TRANS64 P0, [R0+URZ], R3 ;  /* 0x00000003000085a7 */ /* 0x000ea400080010ff */
[----:B--2---:R-:W-:Y:S05]  /*bbe0*/  @!P0 BRA `(.L_x_187) ;  /* 0xfffffffc00f08947 */ /* 0x004fea000383ffff */
[----:B------:R-:W-:Y:S05]  /*bbf0*/  BRA `(.L_x_188) ;  /* 0xffffff8000387947 */ /* 0x000fea000383ffff */
.L_x_58:
[----:B------:R-:W-:-:S07]  /*bc00*/  MOV R4, UR4 ;  /* 0x0000000400047c02 */ /* 0x000fce0008000f00 */
.L_x_189:
[----:B--2---:R2:W3:Y:S02]  /*bc10*/  SYNCS.PHASECHK.TRANS64.TRYWAIT P1, [R4+URZ+0x158], R7 ;  /* 0x00015807040075a7 */ /* 0x0044e400080211ff */
[----:B---3--:R-:W-:Y:S05]  /*bc20*/  @!P1 NANOSLEEP.SYNCS 0x989680 ;  /* 0x009896800000995d */ /* 0x008fea0003900000 */
[----:B------:R-:W3:Y:S02]  /*bc30*/  @!P1 SYNCS.PHASECHK.TRANS64 P1, [R4+URZ+0x158], R7 ;  /* 0x00015807040095a7 */ /* 0x000ee400080210ff */
[----:B---3--:R-:W-:Y:S05]  /*bc40*/  @!P1 BRA `(.L_x_189) ;  /* 0xfffffffc00f09947 */ /* 0x008fea000383ffff */
[----:B------:R-:W-:Y:S05]  /*bc50*/  BRA `(.L_x_190) ;  /* 0xffffff8000a87947 */ /* 0x000fea000383ffff */
.L_x_59:
[----:B--2---:R-:W-:-:S07]  /*bc60*/  MOV R4, UR4 ;  /* 0x0000000400047c02 */ /* 0x004fce0008000f00 */
.L_x_191:
[----:B--2---:R2:W3:Y:S02]  /*bc70*/  SYNCS.PHASECHK.TRANS64.TRYWAIT P1, [R4+URZ+0x150], R5 ;  /* 0x00015005040075a7 */ /* 0x0044e400080211ff */
[----:B---3--:R-:W-:Y:S05]  /*bc80*/  @!P1 NANOSLEEP.SYNCS 0x989680 ;  /* 0x009896800000995d */ /* 0x008fea0003900000 */
[----:B------:R-:W3:Y:S02]  /*bc90*/  @!P1 SYNCS.PHASECHK.TRANS64 P1, [R4+URZ+0x150], R5 ;  /* 0x00015005040095a7 */ /* 0x000ee400080210ff */
[----:B---3--:R-:W-:Y:S05]  /*bca0*/  @!P1 BRA `(.L_x_191) ;  /* 0xfffffffc00f09947 */ /* 0x008fea000383ffff */
[----:B------:R-:W-:Y:S05]  /*bcb0*/  BRA `(.L_x_192) ;  /* 0xffffff8000b07947 */ /* 0x000fea000383ffff */
.L_x_69:
[----:B--2---:R-:W-:-:S04]  /*bcc0*/  MOV R5, UR5 ;  /* 0x0000000500057c02 */ /* 0x004fc80008000f00 */
[----:B------:R2:W3:Y:S03]  /*bcd0*/  SYNCS.PHASECHK.TRANS64.TRYWAIT P0, [R5+URZ+0x8], R6 ;  /* 0x00000806050075a7 */ /* 0x0004e600080011ff */
[----:B---3--:R-:W-:Y:S05]  /*bce0*/  @!P0 NANOSLEEP.SYNCS 0x989680 ;  /* 0x009896800000895d */ /* 0x008fea0003900000 */
[----:B------:R-:W3:Y:S02]  /*bcf0*/  @!P0 SYNCS.PHASECHK.TRANS64 P0, [R5+URZ+0x8], R6 ;  /* 0x00000806050085a7 */ /* 0x000ee400080010ff */
[----:B---3--:R-:W-:Y:S05]  /*bd00*/  @!P0 BRA `(.L_x_69) ;  /* 0xfffffffc00ec8947 */ /* 0x008fea000383ffff */
[----:B------:R-:W-:Y:S05]  /*bd10*/  BRA `(.L_x_68) ;  /* 0xffffff84007c7947 */ /* 0x000fea000383ffff */
.L_x_71:
[----:B------:R-:W-:Y:S01]  /*bd20*/  BSSY B0, `(.L_x_193) ;  /* 0x0000006000007945 */ /* 0x000fe20003800000 */
[----:B------:R-:W-:-:S07]  /*bd30*/  MOV R15, 0xffffffff ;  /* 0xffffffff000f7802 */ /* 0x000fce0000000f00 */
[----:B-12--5:R-:W-:Y:S05]  /*bd40*/  WARPSYNC.COLLECTIVE R15, `(.L_x_194) ;  /* 0x000000000f0c7348 */ /* 0x026fea0003c00000 */
[----:B------:R-:W-:Y:S02]  /*bd50*/  ELECT P6, UR79, PT ;  /* 0x00000000004f782f */ /* 0x000fe400038c0000 */
[----:B------:R-:W-:Y:S01]  /*bd60*/  MOV R14, UR79 ;  /* 0x0000004f000e7c02 */ /* 0x000fe20008000f00 */
[----:B-12--5:R-:W-:Y:S10]  /*bd70*/  ENDCOLLECTIVE ;  /* 0x000000000000791b */ /* 0x026ff40003800000 */
.L_x_194:
[----:B------:R-:W-:Y:S05]  /*bd80*/  BSYNC B0 ;  /* 0x0000000000007941 */ /* 0x000fea0003800000 */
.L_x_193:
[----:B------:R-:W-:Y:S01]  /*bd90*/  PLOP3.LUT P0, PT, P6, PT, PT, 0x80, 0x8 ;  /* 0x000000000008781c */ /* 0x000fe2000370f070 */
[----:B------:R-:W-:-:S12]  /*bda0*/  BRA `(.L_x_195) ;  /* 0xffffff8400a87947 */ /* 0x000fd8000383ffff */
.L_x_73:
[----:B--2---:R-:W-:-:S04]  /*bdb0*/  MOV R3, UR5 ;  /* 0x0000000500037c02 */ /* 0x004fc80008000f00 */
[----:B------:R2:W3:Y:S03]  /*bdc0*/  SYNCS.PHASECHK.TRANS64.TRYWAIT P0, [R3+URZ+0x8], R4 ;  /* 0x00000804030075a7 */ /* 0x0004e600080011ff */
[----:B---3--:R-:W-:Y:S05]  /*bdd0*/  @!P0 NANOSLEEP.SYNCS 0x989680 ;  /* 0x009896800000895d */ /* 0x008fea0003900000 */
[----:B------:R-:W3:Y:S02]  /*bde0*/  @!P0 SYNCS.PHASECHK.TRANS64 P0, [R3+URZ+0x8], R4 ;  /* 0x00000804030085a7 */ /* 0x000ee400080010ff */
[----:B---3--:R-:W-:Y:S05]  /*bdf0*/  @!P0 BRA `(.L_x_73) ;  /* 0xfffffffc00ec8947 */ /* 0x008fea000383ffff */
[----:B------:R-:W-:Y:S05]  /*be00*/  BRA `(.L_x_72) ;  /* 0xffffff8400ac7947 */ /* 0x000fea000383ffff */
.L_x_74:
[----:B------:R-:W-:-:S07]  /*be10*/  MOV R4, UR18 ;  /* 0x0000001200047c02 */ /* 0x000fce0008000f00 */
.L_x_196:
[----:B-1----:R1:W2:Y:S02]  /*be20*/  SYNCS.PHASECHK.TRANS64.TRYWAIT P0, [R4+URZ+0x150], R5 ;  /* 0x00015005040075a7 */ /* 0x0022a400080011ff */
[----:B--2---:R-:W-:Y:S05]  /*be30*/  @!P0 NANOSLEEP.SYNCS 0x989680 ;  /* 0x009896800000895d */ /* 0x004fea0003900000 */
[----:B------:R-:W2:Y:S02]  /*be40*/  @!P0 SYNCS.PHASECHK.TRANS64 P0, [R4+URZ+0x150], R5 ;  /* 0x00015005040085a7 */ /* 0x000ea400080010ff */
[----:B--2---:R-:W-:Y:S05]  /*be50*/  @!P0 BRA `(.L_x_196) ;  /* 0xfffffffc00f08947 */ /* 0x004fea000383ffff */
[----:B------:R-:W-:Y:S05]  /*be60*/  BRA `(.L_x_197) ;  /* 0xffffff88008c7947 */ /* 0x000fea000383ffff */
.L_x_76:
[----:B------:R-:W-:-:S07]  /*be70*/  MOV R4, UR23 ;  /* 0x0000001700047c02 */ /* 0x000fce0008000f00 */
.L_x_198:
[----:B-1----:R1:W2:Y:S02]  /*be80*/  SYNCS.PHASECHK.TRANS64.TRYWAIT P0, [R4+URZ+0x170], R5 ;  /* 0x00017005040075a7 */ /* 0x0022a400080011ff */
[----:B--2---:R-:W-:Y:S05]  /*be90*/  @!P0 NANOSLEEP.SYNCS 0x989680 ;  /* 0x009896800000895d */ /* 0x004fea0003900000 */
[----:B------:R-:W2:Y:S02]  /*bea0*/  @!P0 SYNCS.PHASECHK.TRANS64 P0, [R4+URZ+0x170], R5 ;  /* 0x00017005040085a7 */ /* 0x000ea400080010ff */
[----:B--2---:R-:W-:Y:S05]  /*beb0*/  @!P0 BRA `(.L_x_198) ;  /* 0xfffffffc00f08947 */ /* 0x004fea000383ffff */
[----:B------:R-:W-:Y:S05]  /*bec0*/  BRA `(.L_x_75) ;  /* 0xffffff8800ac7947 */ /* 0x000fea000383ffff */
.L_x_80:
[----:B-1----:R-:W-:Y:S07]  /*bed0*/  MOV R4, UR10 ;  /* 0x0000000a00047c02 */ /* 0x002fee0008000f00 */
.L_x_199:
[----:B-1----:R1:W2:Y:S02]  /*bee0*/  SYNCS.PHASECHK.TRANS64.TRYWAIT P0, [R4+URZ], R7 ;  /* 0x00000007040075a7 */ /* 0x0022a400080011ff */
[----:B--2---:R-:W-:Y:S05]  /*bef0*/  @!P0 NANOSLEEP.SYNCS 0x989680 ;  /* 0x009896800000895d */ /* 0x004fea0003900000 */
[----:B------:R-:W2:Y:S02]  /*bf00*/  @!P0 SYNCS.PHASECHK.TRANS64 P0, [R4+URZ], R7 ;  /* 0x00000007040085a7 */ /* 0x000ea400080010ff */
[----:B--2---:R-:W-:Y:S05]  /*bf10*/  @!P0 BRA `(.L_x_199) ;  /* 0xfffffffc00f08947 */ /* 0x004fea000383ffff */
[----:B------:R-:W-:Y:S05]  /*bf20*/  BRA `(.L_x_79) ;  /* 0xffffff8800e47947 */ /* 0x000fea000383ffff */
.L_x_84:
[----:B--2---:R-:W-:-:S07]  /*bf30*/  MOV R0, UR4 ;  /* 0x0000000400007c02 */ /* 0x004fce0008000f00 */
.L_x_200:
[----:B-1----:R1:W2:Y:S02]  /*bf40*/  SYNCS.PHASECHK.TRANS64.TRYWAIT P0, [R0+URZ], R5 ;  /* 0x00000005000075a7 */ /* 0x0022a400080011ff */
[----:B--2---:R-:W-:Y:S05]  /*bf50*/  @!P0 NANOSLEEP.SYNCS 0x989680 ;  /* 0x009896800000895d */ /* 0x004fea0003900000 */
[----:B------:R-:W2:Y:S02]  /*bf60*/  @!P0 SYNCS.PHASECHK.TRANS64 P0, [R0+URZ], R5 ;  /* 0x00000005000085a7 */ /* 0x000ea400080010ff */
[----:B--2---:R-:W-:Y:S05]  /*bf70*/  @!P0 BRA `(.L_x_200) ;  /* 0xfffffffc00f08947 */ /* 0x004fea000383ffff */
[----:B------:R-:W-:Y:S05]  /*bf80*/  BRA `(.L_x_201) ;  /* 0xffffff8c00b07947 */ /* 0x000fea000383ffff */
.L_x_87:
[----:B------:R-:W-:-:S07]  /*bf90*/  MOV R0, UR18 ;  /* 0x0000001200007c02 */ /* 0x000fce0008000f00 */
.L_x_202:
[----:B-1----:R1:W2:Y:S02]  /*bfa0*/  SYNCS.PHASECHK.TRANS64.TRYWAIT P1, [R0+URZ+0x180], R5 ;  /* 0x00018005000075a7 */ /* 0x0022a400080211ff */
[----:B--2---:R-:W-:Y:S05]  /*bfb0*/  @!P1 NANOSLEEP.SYNCS 0x989680 ;  /* 0x009896800000995d */ /* 0x004fea0003900000 */
[----:B------:R-:W2:Y:S02]  /*bfc0*/  @!P1 SYNCS.PHASECHK.TRANS64 P1, [R0+URZ+0x180], R5 ;  /* 0x00018005000095a7 */ /* 0x000ea400080210ff */
[----:B--2---:R-:W-:Y:S05]  /*bfd0*/  @!P1 BRA `(.L_x_202) ;  /* 0xfffffffc00f09947 */ /* 0x004fea000383ffff */
[----:B------:R-:W-:Y:S05]  /*bfe0*/  BRA `(.L_x_203) ;  /* 0xffffff8c00fc7947 */ /* 0x000fea000383ffff */
.L_x_92:
[----:B------:R-:W-:Y:S07]  /*bff0*/  MOV R0, UR20 ;  /* 0x0000001400007c02 */ /* 0x000fee0008000f00 */
.L_x_204:
[----:B-1----:R1:W2:Y:S02]  /*c000*/  SYNCS.PHASECHK.TRANS64.TRYWAIT P0, [R0+URZ+0x150], R3 ;  /* 0x00015003000075a7 */ /* 0x0022a400080011ff */
[----:B--2---:R-:W-:Y:S05]  /*c010*/  @!P0 NANOSLEEP.SYNCS 0x989680 ;  /* 0x009896800000895d */ /* 0x004fea0003900000 */
[----:B------:R-:W2:Y:S02]  /*c020*/  @!P0 SYNCS.PHASECHK.TRANS64 P0, [R0+URZ+0x150], R3 ;  /* 0x00015003000085a7 */ /* 0x000ea400080010ff */
[----:B--2---:R-:W-:Y:S05]  /*c030*/  @!P0 BRA `(.L_x_204) ;  /* 0xfffffffc00f08947 */ /* 0x004fea000383ffff */
[----:B------:R-:W-:Y:S05]  /*c040*/  BRA `(.L_x_205) ;  /* 0xffffff9400e07947 */ /* 0x000fea000383ffff */
.L_x_95:
[----:B------:R-:W-:Y:S07]  /*c050*/  MOV R3, UR20 ;  /* 0x0000001400037c02 */ /* 0x000fee0008000f00 */
.L_x_206:
[----:B-1----:R1:W2:Y:S02]  /*c060*/  SYNCS.PHASECHK.TRANS64.TRYWAIT P1, [R3+URZ+0x148], R12 ;  /* 0x0001480c030075a7 */ /* 0x0022a400080211ff */
[----:B--2---:R-:W-:Y:S05]  /*c070*/  @!P1 NANOSLEEP.SYNCS 0x989680 ;  /* 0x009896800000995d */ /* 0x004fea0003900000 */
[----:B------:R-:W2:Y:S02]  /*c080*/  @!P1 SYNCS.PHASECHK.TRANS64 P1, [R3+URZ+0x148], R12 ;  /* 0x0001480c030095a7 */ /* 0x000ea400080210ff */
[----:B--2---:R-:W-:Y:S05]  /*c090*/  @!P1 BRA `(.L_x_206) ;  /* 0xfffffffc00f09947 */ /* 0x004fea000383ffff */
[----:B------:R-:W-:Y:S05]  /*c0a0*/  BRA `(.L_x_94) ;  /* 0xffffff9c003c7947 */ /* 0x000fea000383ffff */
.L_x_98:
[----:B------:R-:W-:Y:S07]  /*c0b0*/  MOV R0, UR20 ;  /* 0x0000001400007c02 */ /* 0x000fee0008000f00 */
.L_x_207:
[----:B-1----:R1:W2:Y:S02]  /*c0c0*/  SYNCS.PHASECHK.TRANS64.TRYWAIT P1, [R0+URZ+0x120], R9 ;  /* 0x00012009000075a7 */ /* 0x0022a400080211ff */
[----:B--2---:R-:W-:Y:S05]  /*c0d0*/  @!P1 NANOSLEEP.SYNCS 0x989680 ;  /* 0x009896800000995d */ /* 0x004fea0003900000 */
[----:B------:R-:W2:Y:S02]  /*c0e0*/  @!P1 SYNCS.PHASECHK.TRANS64 P1, [R0+URZ+0x120], R9 ;  /* 0x00012009000095a7 */ /* 0x000ea400080210ff */
[----:B--2---:R-:W-:Y:S05]  /*c0f0*/  @!P1 BRA `(.L_x_207) ;  /* 0xfffffffc00f09947 */ /* 0x004fea000383ffff */
[----:B------:R-:W-:Y:S05]  /*c100*/  BRA `(.L_x_208) ;  /* 0xffffffa000ac7947 */ /* 0x000fea000383ffff */
.L_x_99:
[----:B------:R-:W-:Y:S07]  /*c110*/  MOV R0, UR20 ;  /* 0x0000001400007c02 */ /* 0x000fee0008000f00 */
.L_x_209:
[----:B-1----:R1:W2:Y:S02]  /*c120*/  SYNCS.PHASECHK.TRANS64.TRYWAIT P1, [R0+URZ+0x128], R9 ;  /* 0x00012809000075a7 */ /* 0x0022a400080211ff */
[----:B--2---:R-:W-:Y:S05]  /*c130*/  @!P1 NANOSLEEP.SYNCS 0x989680 ;  /* 0x009896800000995d */ /* 0x004fea0003900000 */
[----:B------:R-:W2:Y:S02]  /*c140*/  @!P1 SYNCS.PHASECHK.TRANS64 P1, [R0+URZ+0x128], R9 ;  /* 0x00012809000095a7 */ /* 0x000ea400080210ff */
[----:B--2---:R-:W-:Y:S05]  /*c150*/  @!P1 BRA `(.L_x_209) ;  /* 0xfffffffc00f09947 */ /* 0x004fea000383ffff */
[----:B------:R-:W-:Y:S05]  /*c160*/  BRA `(.L_x_210) ;  /* 0xffffffa000ec7947 */ /* 0x000fea000383ffff */
.L_x_100:
[----:B------:R-:W-:Y:S07]  /*c170*/  MOV R0, UR20 ;  /* 0x0000001400007c02 */ /* 0x000fee0008000f00 */
.L_x_211:
[----:B-1----:R1:W2:Y:S02]  /*c180*/  SYNCS.PHASECHK.TRANS64.TRYWAIT P1, [R0+URZ+0x130], R9 ;  /* 0x00013009000075a7 */ /* 0x0022a400080211ff */
[----:B--2---:R-:W-:Y:S05]  /*c190*/  @!P1 NANOSLEEP.SYNCS 0x989680 ;  /* 0x009896800000995d */ /* 0x004fea0003900000 */
[----:B------:R-:W2:Y:S02]  /*c1a0*/  @!P1 SYNCS.PHASECHK.TRANS64 P1, [R0+URZ+0x130], R9 ;  /* 0x00013009000095a7 */ /* 0x000ea400080210ff */
[----:B--2---:R-:W-:Y:S05]  /*c1b0*/  @!P1 BRA `(.L_x_211) ;  /* 0xfffffffc00f09947 */ /* 0x004fea000383ffff */
[----:B------:R-:W-:Y:S05]  /*c1c0*/  BRA `(.L_x_212) ;  /* 0xffffffa4002c7947 */ /* 0x000fea000383ffff */
.L_x_101:
[----:B------:R-:W-:Y:S07]  /*c1d0*/  MOV R0, UR20 ;  /* 0x0000001400007c02 */ /* 0x000fee0008000f00 */
.L_x_213:
[----:B-1----:R1:W2:Y:S02]  /*c1e0*/  SYNCS.PHASECHK.TRANS64.TRYWAIT P0, [R0+URZ+0x138], R9 ;  /* 0x00013809000075a7 */ /* 0x0022a400080011ff */
[----:B--2---:R-:W-:Y:S05]  /*c1f0*/  @!P0 NANOSLEEP.SYNCS 0x989680 ;  /* 0x009896800000895d */ /* 0x004fea0003900000 */
[----:B------:R-:W2:Y:S02]  /*c200*/  @!P0 SYNCS.PHASECHK.TRANS64 P0, [R0+URZ+0x138], R9 ;  /* 0x00013809000085a7 */ /* 0x000ea400080010ff */
[----:B--2---:R-:W-:Y:S05]  /*c210*/  @!P0 BRA `(.L_x_213) ;  /* 0xfffffffc00f08947 */ /* 0x004fea000383ffff */
[----:B------:R-:W-:Y:S05]  /*c220*/  BRA `(.L_x_214) ;  /* 0xffffffa400747947 */ /* 0x000fea000383ffff */
.L_x_103:
[----:B------:R-:W-:-:S07]  /*c230*/  MOV R0, UR20 ;  /* 0x0000001400007c02 */ /* 0x000fce0008000f00 */
.L_x_215:
[----:B--2---:R2:W3:Y:S02]  /*c240*/  SYNCS.PHASECHK.TRANS64.TRYWAIT P0, [R0+URZ+0x120], R3 ;  /* 0x00012003000075a7 */ /* 0x0044e400080011ff */
[----:B---3--:R-:W-:Y:S05]  /*c250*/  @!P0 NANOSLEEP.SYNCS 0x989680 ;  /* 0x009896800000895d */ /* 0x008fea0003900000 */
[----:B------:R-:W3:Y:S02]  /*c260*/  @!P0 SYNCS.PHASECHK.TRANS64 P0, [R0+URZ+0x120], R3 ;  /* 0x00012003000085a7 */ /* 0x000ee400080010ff */
[----:B---3--:R-:W-:Y:S05]  /*c270*/  @!P0 BRA `(.L_x_215) ;  /* 0xfffffffc00f08947 */ /* 0x008fea000383ffff */
[----:B------:R-:W-:Y:S05]  /*c280*/  BRA `(.L_x_216) ;  /* 0xffffffa400d47947 */ /* 0x000fea000383ffff */
.L_x_104:
[----:B--2---:R-:W-:-:S07]  /*c290*/  MOV R0, UR20 ;  /* 0x0000001400007c02 */ /* 0x004fce0008000f00 */
.L_x_217:
[----:B--2---:R2:W3:Y:S02]  /*c2a0*/  SYNCS.PHASECHK.TRANS64.TRYWAIT P0, [R0+URZ+0x128], R3 ;  /* 0x00012803000075a7 */ /* 0x0044e400080011ff */
[----:B---3--:R-:W-:Y:S05]  /*c2b0*/  @!P0 NANOSLEEP.SYNCS 0x989680 ;  /* 0x009896800000895d */ /* 0x008fea0003900000 */
[----:B------:R-:W3:Y:S02]  /*c2c0*/  @!P0 SYNCS.PHASECHK.TRANS64 P0, [R0+URZ+0x128], R3 ;  /* 0x00012803000085a7 */ /* 0x000ee400080010ff */
[----:B---3--:R-:W-:Y:S05]  /*c2d0*/  @!P0 BRA `(.L_x_217) ;  /* 0xfffffffc00f08947 */ /* 0x008fea000383ffff */
[----:B------:R-:W-:Y:S05]  /*c2e0*/  BRA `(.L_x_218) ;  /* 0xffffffa400c47947 */ /* 0x000fea000383ffff */
.L_x_105:
[----:B--2---:R-:W-:-:S07]  /*c2f0*/  MOV R0, UR20 ;  /* 0x0000001400007c02 */ /* 0x004fce0008000f00 */
.L_x_219:
[----:B--2---:R2:W3:Y:S02]  /*c300*/  SYNCS.PHASECHK.TRANS64.TRYWAIT P0, [R0+URZ+0x130], R3 ;  /* 0x00013003000075a7 */ /* 0x0044e400080011ff */
[----:B---3--:R-:W-:Y:S05]  /*c310*/  @!P0 NANOSLEEP.SYNCS 0x989680 ;  /* 0x009896800000895d */ /* 0x008fea0003900000 */
[----:B------:R-:W3:Y:S02]  /*c320*/  @!P0 SYNCS.PHASECHK.TRANS64 P0, [R0+URZ+0x130], R3 ;  /* 0x00013003000085a7 */ /* 0x000ee400080010ff */
[----:B---3--:R-:W-:Y:S05]  /*c330*/  @!P0 BRA `(.L_x_219) ;  /* 0xfffffffc00f08947 */ /* 0x008fea000383ffff */
[----:B------:R-:W-:Y:S05]  /*c340*/  BRA `(.L_x_220) ;  /* 0xffffffa400b47947 */ /* 0x000fea000383ffff */
.L_x_107:
[----:B------:R-:W-:Y:S07]  /*c350*/  MOV R0, UR51 ;  /* 0x0000003300007c02 */ /* 0x000fee0008000f00 */
.L_x_221:
[----:B-1----:R1:W2:Y:S02]  /*c360*/  SYNCS.PHASECHK.TRANS64.TRYWAIT P0, [R0+URZ+0x150], R3 ;  /* 0x00015003000075a7 */ /* 0x0022a400080011ff */
[----:B--2---:R-:W-:Y:S05]  /*c370*/  @!P0 NANOSLEEP.SYNCS 0x989680 ;  /* 0x009896800000895d */ /* 0x004fea0003900000 */
[----:B------:R-:W2:Y:S02]  /*c380*/  @!P0 SYNCS.PHASECHK.TRANS64 P0, [R0+URZ+0x150], R3 ;  /* 0x00015003000085a7 */ /* 0x000ea400080010ff */
[----:B--2---:R-:W-:Y:S05]  /*c390*/  @!P0 BRA `(.L_x_221) ;  /* 0xfffffffc00f08947 */ /* 0x004fea000383ffff */
[----:B------:R-:W-:Y:S05]  /*c3a0*/  BRA `(.L_x_222) ;  /* 0xffffffa800847947 */ /* 0x000fea000383ffff */
.L_x_118:
[----:B-1----:R-:W-:Y:S04]  /*c3b0*/  MOV R0, UR51 ;  /* 0x0000003300007c02 */ /* 0x002fe80008000f00 */
[----:B------:R1:W3:Y:S03]  /*c3c0*/  SYNCS.PHASECHK.TRANS64.TRYWAIT P1, [R0+URZ+0x100], R5 ;  /* 0x00010005000075a7 */ /* 0x0002e600080211ff */
[----:B---3--:R-:W-:Y:S05]  /*c3d0*/  @!P1 NANOSLEEP.SYNCS 0x989680 ;  /* 0x009896800000995d */ /* 0x008fea0003900000 */
[----:B------:R-:W3:Y:S02]  /*c3e0*/  @!P1 SYNCS.PHASECHK.TRANS64 P1, [R0+URZ+0x100], R5 ;  /* 0x00010005000095a7 */ /* 0x000ee400080210ff */
[----:B---3--:R-:W-:Y:S05]  /*c3f0*/  @!P1 BRA `(.L_x_118) ;  /* 0xfffffffc00ec9947 */ /* 0x008fea000383ffff */
[----:B------:R-:W-:Y:S05]  /*c400*/  BRA `(.L_x_117) ;  /* 0xffffffbc007c7947 */ /* 0x000fea000383ffff */
.L_x_120:
[----:B-1----:R1:W4:Y:S02]  /*c410*/  SYNCS.PHASECHK.TRANS64.TRYWAIT P0, [R100+URZ+0x160], R3 ;  /* 0x00016003640075a7 */ /* 0x00232400080011ff */
[----:B----4-:R-:W-:Y:S05]  /*c420*/  @!P0 NANOSLEEP.SYNCS 0x989680 ;  /* 0x009896800000895d */ /* 0x010fea0003900000 */
[----:B------:R-:W4:Y:S02]  /*c430*/  @!P0 SYNCS.PHASECHK.TRANS64 P0, [R100+URZ+0x160], R3 ;  /* 0x00016003640085a7 */ /* 0x000f2400080010ff */
[----:B----4-:R-:W-:Y:S05]  /*c440*/  @!P0 BRA `(.L_x_120) ;  /* 0xfffffffc00f08947 */ /* 0x010fea000383ffff */
[----:B------:R-:W-:Y:S05]  /*c450*/  BRA `(.L_x_119) ;  /* 0xffffffbc00a47947 */ /* 0x000fea000383ffff */
.L_x_129:
[----:B--2---:R2:W4:Y:S02]  /*c460*/  SYNCS.PHASECHK.TRANS64.TRYWAIT P0, [R3+URZ+0x100], R0 ;  /* 0x00010000030075a7 */ /* 0x00452400080011ff */
[----:B----4-:R-:W-:Y:S05]  /*c470*/  @!P0 NANOSLEEP.SYNCS 0x989680 ;  /* 0x009896800000895d */ /* 0x010fea0003900000 */
[----:B------:R-:W4:Y:S02]  /*c480*/  @!P0 SYNCS.PHASECHK.TRANS64 P0, [R3+URZ+0x100], R0 ;  /* 0x00010000030085a7 */ /* 0x000f2400080010ff */
[----:B----4-:R-:W-:Y:S05]  /*c490*/  @!P0 BRA `(.L_x_129) ;  /* 0xfffffffc00f08947 */ /* 0x010fea000383ffff */
[----:B------:R-:W-:Y:S05]  /*c4a0*/  BRA `(.L_x_128) ;  /* 0xffffffc800807947 */ /* 0x000fea000383ffff */
.L_x_137:
[----:B-1----:R1:W2:Y:S02]  /*c4b0*/  SYNCS.PHASECHK.TRANS64.TRYWAIT P0, [R62+URZ+0x100], R5 ;  /* 0x000100053e0075a7 */ /* 0x0022a400080011ff */
[----:B--2---:R-:W-:Y:S05]  /*c4c0*/  @!P0 NANOSLEEP.SYNCS 0x989680 ;  /* 0x009896800000895d */ /* 0x004fea0003900000 */
[----:B------:R-:W2:Y:S02]  /*c4d0*/  @!P0 SYNCS.PHASECHK.TRANS64 P0, [R62+URZ+0x100], R5 ;  /* 0x000100053e0085a7 */ /* 0x000ea400080010ff */
[----:B--2---:R-:W-:Y:S05]  /*c4e0*/  @!P0 BRA `(.L_x_137) ;  /* 0xfffffffc00f08947 */ /* 0x004fea000383ffff */
[----:B------:R-:W-:Y:S05]  /*c4f0*/  BRA `(.L_x_136) ;  /* 0xffffffd4007c7947 */ /* 0x000fea000383ffff */
.L_x_145:
[----:B-1----:R1:W4:Y:S02]  /*c500*/  SYNCS.PHASECHK.TRANS64.TRYWAIT P0, [R62+URZ+0x100], R5 ;  /* 0x000100053e0075a7 */ /* 0x00232400080011ff */
[----:B----4-:R-:W-:Y:S05]  /*c510*/  @!P0 NANOSLEEP.SYNCS 0x989680 ;  /* 0x009896800000895d */ /* 0x010fea0003900000 */
[----:B------:R-:W4:Y:S02]  /*c520*/  @!P0 SYNCS.PHASECHK.TRANS64 P0, [R62+URZ+0x100], R5 ;  /* 0x000100053e0085a7 */ /* 0x000f2400080010ff */
[----:B----4-:R-:W-:Y:S05]  /*c530*/  @!P0 BRA `(.L_x_145) ;  /* 0xfffffffc00f08947 */ /* 0x010fea000383ffff */
[----:B------:R-:W-:Y:S05]  /*c540*/  BRA `(.L_x_144) ;  /* 0xffffffe000747947 */ /* 0x000fea000383ffff */
        .weak           $__internal_0_$__cuda_sm10x_tcgen05_guardrail_trap_col_being_dealloced_not_returned_by_alloc
        .type           $__internal_0_$__cuda_sm10x_tcgen05_guardrail_trap_col_being_dealloced_not_returned_by_alloc,@function
        .size           $__internal_0_$__cuda_sm10x_tcgen05_guardrail_trap_col_being_dealloced_not_returned_by_alloc,($__internal_1_$__cuda_sm10x_tcgen05_guardrail_trap_phase_invalid_during_alloc - $__internal_0_$__cuda_sm10x_tcgen05_guardrail_trap_col_being_dealloced_not_returned_by_alloc)
$__internal_0_$__cuda_sm10x_tcgen05_guardrail_trap_col_being_dealloced_not_returned_by_alloc:
[----:B------:R-:W-:Y:S05]  /*c550*/  BPT.TRAP 0x1 ;  /* 0x000000040000795c */ /* 0x000fea0000300000 */
[----:B------:R-:W-:-:S04]  /*c560*/  HFMA2 R3, -RZ, RZ, 0, 0 ;  /* 0x00000000ff037431 */ /* 0x000fc800000001ff */
[----:B------:R-:W-:Y:S05]  /*c570*/  RET.REL.NODEC R2 `(_ZN7cutlass13device_kernelINS_4conv6kernel13ConvUniversalINS1_16ConvProblemShapeILNS1_8OperatorE2ELi3EEENS1_10collective14CollectiveConvINS1_47MainloopSm100TmaUmmaWarpSpecializedImplicitGemmILS5_2ELi16ELi3ELi1ELi2EN4cute5tupleIJNSA_1CILi2EEENSC_ILi1EEESE_EEEEENSB_IJNSC_ILi256EEENSB_IJNSC_ILi128EEEEEENSB_IJNSC_ILi32EEEEEEEEENS_6half_tESN_NSA_8TiledMMAINSA_8MMA_AtomIJNSA_26SM100_MMA_F16BF16_2x1SM_SSISN_SN_fLi256ELi128ELNSA_4UMMA5MajorE1ELSS_1ELNSR_7ScaleInE0ELST_0EEEEEENSA_6LayoutINSB_IJSE_SE_SE_EEENSB_IJNSC_ILi0EEESY_SY_EEEEENSB_IJNSA_10UnderscoreES11_S11_EEEEENS7_6detail27Sm100ImplicitGemmTileTraitsINSA_18SM100_TMA_2SM_LOADENSA_14ComposedLayoutINSA_7SwizzleILi3ELi4ELi3EEENSA_18smem_ptr_flag_bitsILi16EEENSW_INSB_IJNSC_ILi64EEENSC_ILi8EEEEEENSB_IJSE_S1C_EEEEEEEvEENS15_INSA_25SM100_TMA_2SM_LOAD_IM2COLES1H_vEEEENS_8epilogue10collective18CollectiveEpilogueINS1M_23Sm100TmaWarpSpecializedILi4ELi2ELi32ELb1ELb0EEEJNSB_IJSI_SJ_SL_EEENSB_IJNSW_ISI_SE_EENSW_ISK_SE_EEEEESN_NSB_IJlNSB_IJSE_lllEEESY_EEESN_S1W_NS1M_6fusion15FusionCallbacksIS1Q_NS1X_17LinearCombinationISN_fSN_fLNS_15FloatRoundStyleE2EEES1R_S1U_JEEENSA_5SM1004TMEM4LOAD26SM100_TMEM_LOAD_32dp32b32xENSA_13SM90_TMA_LOADENS17_INS18_ILi2ELi4ELi3EEES1B_NSW_INSB_IJS1D_SK_EEENSB_IJSK_SE_EEEEEEENSA_39AutoVectorizingCopyWithAssumedAlignmentILi128EEENSA_14SM90_TMA_STOREES2C_S2E_S2E_EEEvvEEEEvNT_6ParamsE) ;  /* 0xffffff3802a07950 */ /* 0x000fea0003c3ffff */
        .weak           $__internal_1_$__cuda_sm10x_tcgen05_guardrail_trap_phase_invalid_during_alloc
        .type           $__internal_1_$__cuda_sm10x_tcgen05_guardrail_trap_phase_invalid_during_alloc,@function
        .size           $__internal_1_$__cuda_sm10x_tcgen05_guardrail_trap_phase_invalid_during_alloc,($__internal_2_$__cuda_sm10x_tcgen05_guardrail_trap_unallocated_columns_being_dealloced - $__internal_1_$__cuda_sm10x_tcgen05_guardrail_trap_phase_invalid_during_alloc)
$__internal_1_$__cuda_sm10x_tcgen05_guardrail_trap_phase_invalid_during_alloc:
[----:B------:R-:W-:Y:S05]  /*c580*/  BPT.TRAP 0x1 ;  /* 0x000000040000795c */ /* 0x000fea0000300000 */
[----:B------:R-:W-:-:S04]  /*c590*/  MOV R5, 0x0 ;  /* 0x0000000000057802 */ /* 0x000fc80000000f00 */
[----:B------:R-:W-:Y:S05]  /*c5a0*/  RET.REL.NODEC R4 `(_ZN7cutlass13device_kernelINS_4conv6kernel13ConvUniversalINS1_16ConvProblemShapeILNS1_8OperatorE2ELi3EEENS1_10collective14CollectiveConvINS1_47MainloopSm100TmaUmmaWarpSpecializedImplicitGemmILS5_2ELi16ELi3ELi1ELi2EN4cute5tupleIJNSA_1CILi2EEENSC_ILi1EEESE_EEEEENSB_IJNSC_ILi256EEENSB_IJNSC_ILi128EEEEEENSB_IJNSC_ILi32EEEEEEEEENS_6half_tESN_NSA_8TiledMMAINSA_8MMA_AtomIJNSA_26SM100_MMA_F16BF16_2x1SM_SSISN_SN_fLi256ELi128ELNSA_4UMMA5MajorE1ELSS_1ELNSR_7ScaleInE0ELST_0EEEEEENSA_6LayoutINSB_IJSE_SE_SE_EEENSB_IJNSC_ILi0EEESY_SY_EEEEENSB_IJNSA_10UnderscoreES11_S11_EEEEENS7_6detail27Sm100ImplicitGemmTileTraitsINSA_18SM100_TMA_2SM_LOADENSA_14ComposedLayoutINSA_7SwizzleILi3ELi4ELi3EEENSA_18smem_ptr_flag_bitsILi16EEENSW_INSB_IJNSC_ILi64EEENSC_ILi8EEEEEENSB_IJSE_S1C_EEEEEEEvEENS15_INSA_25SM100_TMA_2SM_LOAD_IM2COLES1H_vEEEENS_8epilogue10collective18CollectiveEpilogueINS1M_23Sm100TmaWarpSpecializedILi4ELi2ELi32ELb1ELb0EEEJNSB_IJSI_SJ_SL_EEENSB_IJNSW_ISI_SE_EENSW_ISK_SE_EEEEESN_NSB_IJlNSB_IJSE_lllEEESY_EEESN_S1W_NS1M_6fusion15FusionCallbacksIS1Q_NS1X_17LinearCombinationISN_fSN_fLNS_15FloatRoundStyleE2EEES1R_S1U_JEEENSA_5SM1004TMEM4LOAD26SM100_TMEM_LOAD_32dp32b32xENSA_13SM90_TMA_LOADENS17_INS18_ILi2ELi4ELi3EEES1B_NSW_INSB_IJS1D_SK_EEENSB_IJSK_SE_EEEEEEENSA_39AutoVectorizingCopyWithAssumedAlignmentILi128EEENSA_14SM90_TMA_STOREES2C_S2E_S2E_EEEvvEEEEvNT_6ParamsE) ;  /* 0xffffff3804947950 */ /* 0x000fea0003c3ffff */
        .weak           $__internal_2_$__cuda_sm10x_tcgen05_guardrail_trap_unallocated_columns_being_dealloced
        .type           $__internal_2_$__cuda_sm10x_tcgen05_guardrail_trap_unallocated_columns_being_dealloced,@function
        .size           $__internal_2_$__cuda_sm10x_tcgen05_guardrail_trap_unallocated_columns_being_dealloced,(.L_x_224 - $__internal_2_$__cuda_sm10x_tcgen05_guardrail_trap_unallocated_columns_being_dealloced)
$__internal_2_$__cuda_sm10x_tcgen05_guardrail_trap_unallocated_columns_being_dealloced:
[----:B------:R-:W-:Y:S05]  /*c5b0*/  BPT.TRAP 0x1 ;  /* 0x000000040000795c */ /* 0x000fea0000300000 */
[----:B------:R-:W-:-:S04]  /*c5c0*/  HFMA2 R3, -RZ, RZ, 0, 0 ;  /* 0x00000000ff037431 */ /* 0x000fc800000001ff */
[----:B------:R-:W-:Y:S05]  /*c5d0*/  RET.REL.NODEC R2 `(_ZN7cutlass13device_kernelINS_4conv6kernel13ConvUniversalINS1_16ConvProblemShapeILNS1_8OperatorE2ELi3EEENS1_10collective14CollectiveConvINS1_47MainloopSm100TmaUmmaWarpSpecializedImplicitGemmILS5_2ELi16ELi3ELi1ELi2EN4cute5tupleIJNSA_1CILi2EEENSC_ILi1EEESE_EEEEENSB_IJNSC_ILi256EEENSB_IJNSC_ILi128EEEEEENSB_IJNSC_ILi32EEEEEEEEENS_6half_tESN_NSA_8TiledMMAINSA_8MMA_AtomIJNSA_26SM100_MMA_F16BF16_2x1SM_SSISN_SN_fLi256ELi128ELNSA_4UMMA5MajorE1ELSS_1ELNSR_7ScaleInE0ELST_0EEEEEENSA_6LayoutINSB_IJSE_SE_SE_EEENSB_IJNSC_ILi0EEESY_SY_EEEEENSB_IJNSA_10UnderscoreES11_S11_EEEEENS7_6detail27Sm100ImplicitGemmTileTraitsINSA_18SM100_TMA_2SM_LOADENSA_14ComposedLayoutINSA_7SwizzleILi3ELi4ELi3EEENSA_18smem_ptr_flag_bitsILi16EEENSW_INSB_IJNSC_ILi64EEENSC_ILi8EEEEEENSB_IJSE_S1C_EEEEEEEvEENS15_INSA_25SM100_TMA_2SM_LOAD_IM2COLES1H_vEEEENS_8epilogue10collective18CollectiveEpilogueINS1M_23Sm100TmaWarpSpecializedILi4ELi2ELi32ELb1ELb0EEEJNSB_IJSI_SJ_SL_EEENSB_IJNSW_ISI_SE_EENSW_ISK_SE_EEEEESN_NSB_IJlNSB_IJSE_lllEEESY_EEESN_S1W_NS1M_6fusion15FusionCallbacksIS1Q_NS1X_17LinearCombinationISN_fSN_fLNS_15FloatRoundStyleE2EEES1R_S1U_JEEENSA_5SM1004TMEM4LOAD26SM100_TMEM_LOAD_32dp32b32xENSA_13SM90_TMA_LOADENS17_INS18_ILi2ELi4ELi3EEES1B_NSW_INSB_IJS1D_SK_EEENSB_IJSK_SE_EEEEEEENSA_39AutoVectorizingCopyWithAssumedAlignmentILi128EEENSA_14SM90_TMA_STOREES2C_S2E_S2E_EEEvvEEEEvNT_6ParamsE) ;  /* 0xffffff3802887950 */ /* 0x000fea0003c3ffff */
.L_x_223:
[----:B------:R-:W-:-:S00]  /*c5e0*/  BRA `(.L_x_223) ;  /* 0xfffffffc00fc7947 */ /* 0x000fc0000383ffff */
[----:B------:R-:W-:-:S00]  /*c5f0*/  NOP ;  /* 0x0000000000007918 */ /* 0x000fc00000000000 */
        /* <DEDUP_REMOVED lines=8> */
.L_x_224:


//--------------------- .nv.global.init           --------------------------
	.section	.nv.global.init,"aw",@progbits
.nv.global.init:
	.type		$str$29,@object
	.size		$str$29,($str$30 - $str$29)
$str$29:
        /*0000*/ 	.byte	0x28, 0x61, 0x64, 0x64, 0x72, 0x65, 0x73, 0x73, 0x20, 0x26, 0x20, 0x6d, 0x61, 0x73, 0x6b, 0x29
        /*0010*/ 	.byte	0x20, 0x3d, 0x3d, 0x20, 0x30, 0x00
	.type		$str$30,@object
	.size		$str$30,($str$28 - $str$30)
$str$30:
        /*0016*/ 	.byte	0x2f, 0x74, 0x6d, 0x70, 0x2f, 0x63, 0x75, 0x74, 0x6c, 0x61, 0x73, 0x73, 0x5f, 0x73, 0x77, 0x65
        /*0026*/ 	.byte	0x65, 0x70, 0x5f, 0x73, 0x72, 0x63, 0x2f, 0x69, 0x6e, 0x63, 0x6c, 0x75, 0x64, 0x65, 0x2f, 0x63
        /*0036*/ 	.byte	0x75, 0x74, 0x65, 0x2f, 0x70, 0x6f, 0x69, 0x6e, 0x74, 0x65, 0x72, 0x5f, 0x66, 0x6c, 0x61, 0x67
        /*0046*/ 	.byte	0x67, 0x65, 0x64, 0x2e, 0x68, 0x70, 0x70, 0x00
	.type		$str$28,@object
	.size		$str$28,($str$27 - $str$28)
$str$28:
        /*004e*/ 	.byte	0x2f, 0x74, 0x6d, 0x70, 0x2f, 0x63, 0x75, 0x74, 0x6c, 0x61, 0x73, 0x73, 0x5f, 0x73, 0x77, 0x65
        /*005e*/ 	.byte	0x65, 0x70, 0x5f, 0x73, 0x72, 0x63, 0x2f, 0x69, 0x6e, 0x63, 0x6c, 0x75, 0x64, 0x65, 0x2f, 0x63
        /*006e*/ 	.byte	0x75, 0x74, 0x65, 0x2f, 0x61, 0x74, 0x6f, 0x6d, 0x2f, 0x63, 0x6f, 0x70, 0x79, 0x5f, 0x74, 0x72
        /*007e*/ 	.byte	0x61, 0x69, 0x74, 0x73, 0x5f, 0x73, 0x6d, 0x31, 0x30, 0x30, 0x2e, 0x68, 0x70, 0x70, 0x00
	.type		$str$27,@object
	.size		$str$27,(__unnamed_1 - $str$27)
$str$27:
        /*008d*/ 	.byte	0x28, 0x28, 0x75, 0x69, 0x6e, 0x74, 0x33, 0x32, 0x5f, 0x74, 0x28, 0x74, 0x68, 0x72, 0x65, 0x61
        /*009d*/ 	.byte	0x64, 0x49, 0x64, 0x78, 0x2e, 0x78, 0x29, 0x20, 0x2f, 0x20, 0x33, 0x32, 0x29, 0x20, 0x25, 0x20
        /*00ad*/ 	.byte	0x34, 0x29, 0x20, 0x3d, 0x3d, 0x20, 0x28, 0x28, 0x28, 0x74, 0x6d, 0x65, 0x6d, 0x5f, 0x61, 0x64
        /*00bd*/ 	.byte	0x64, 0x72, 0x20, 0x3e, 0x3e, 0x20, 0x31, 0x36, 0x29, 0x20, 0x2f, 0x20, 0x33, 0x32, 0x29, 0x20
        /*00cd*/ 	.byte	0x25, 0x20, 0x34, 0x29, 0x00
	.type		__unnamed_1,@object
	.size		__unnamed_1,(__unnamed_2 - __unnamed_1)
__unnamed_1:
        /*00d2*/ 	.byte	0x61, 0x75, 0x74, 0x6f, 0x20, 0x63, 0x75, 0x74, 0x65, 0x3a, 0x3a, 0x61, 0x73, 0x5f, 0x70, 0x6f
        /* <DEDUP_REMOVED lines=24> */
        /*0262*/ 	.byte	0x3e, 0x3e, 0x3e, 0x3e, 0x5d, 0x00
	.type		__unnamed_2,@object
	.size		__unnamed_2,(.L_2 - __unnamed_2)
__unnamed_2:
        /* <DEDUP_REMOVED lines=42> */
        /*0508*/ 	.byte	0x3e, 0x3e, 0x5d, 0x00
.L_2:


//--------------------- .nv.shared._ZN7cutlass13device_kernelINS_4conv6kernel13ConvUniversalINS1_16ConvProblemShapeILNS1_8OperatorE2ELi3EEENS1_10collective14CollectiveConvINS1_47MainloopSm100TmaUmmaWarpSpecializedImplicitGemmILS5_2ELi16ELi3ELi1ELi2EN4cute5tupleIJNSA_1CILi2EEENSC_ILi1EEESE_EEEEENSB_IJNSC_ILi256EEENSB_IJNSC_ILi128EEEEEENSB_IJNSC_ILi32EEEEEEEEENS_6half_tESN_NSA_8TiledMMAINSA_8MMA_AtomIJNSA_26SM100_MMA_F16BF16_2x1SM_SSISN_SN_fLi256ELi128ELNSA_4UMMA5MajorE1ELSS_1ELNSR_7ScaleInE0ELST_0EEEEEENSA_6LayoutINSB_IJSE_SE_SE_EEENSB_IJNSC_ILi0EEESY_SY_EEEEENSB_IJNSA_10UnderscoreES11_S11_EEEEENS7_6detail27Sm100ImplicitGemmTileTraitsINSA_18SM100_TMA_2SM_LOADENSA_14ComposedLayoutINSA_7SwizzleILi3ELi4ELi3EEENSA_18smem_ptr_flag_bitsILi16EEENSW_INSB_IJNSC_ILi64EEENSC_ILi8EEEEEENSB_IJSE_S1C_EEEEEEEvEENS15_INSA_25SM100_TMA_2SM_LOAD_IM2COLES1H_vEEEENS_8epilogue10collective18CollectiveEpilogueINS1M_23Sm100TmaWarpSpecializedILi4ELi2ELi32ELb1ELb0EEEJNSB_IJSI_SJ_SL_EEENSB_IJNSW_ISI_SE_EENSW_ISK_SE_EEEEESN_NSB_IJlNSB_IJSE_lllEEESY_EEESN_S1W_NS1M_6fusion15FusionCallbacksIS1Q_NS1X_17LinearCombinationISN_fSN_fLNS_15FloatRoundStyleE2EEES1R_S1U_JEEENSA_5SM1004TMEM4LOAD26SM100_TMEM_LOAD_32dp32b32xENSA_13SM90_TMA_LOADENS17_INS18_ILi2ELi4ELi3EEES1B_NSW_INSB_IJS1D_SK_EEENSB_IJSK_SE_EEEEEEENSA_39AutoVectorizingCopyWithAssumedAlignmentILi128EEENSA_14SM90_TMA_STOREES2C_S2E_S2E_EEEvvEEEEvNT_6ParamsE --------------------------
	.section	.nv.shared._ZN7cutlass13device_kernelINS_4conv6kernel13ConvUniversalINS1_16ConvProblemShapeILNS1_8OperatorE2ELi3EEENS1_10collective14CollectiveConvINS1_47MainloopSm100TmaUmmaWarpSpecializedImplicitGemmILS5_2ELi16ELi3ELi1ELi2EN4cute5tupleIJNSA_1CILi2EEENSC_ILi1EEESE_EEEEENSB_IJNSC_ILi256EEENSB_IJNSC_ILi128EEEEEENSB_IJNSC_ILi32EEEEEEEEENS_6half_tESN_NSA_8TiledMMAINSA_8MMA_AtomIJNSA_26SM100_MMA_F16BF16_2x1SM_SSISN_SN_fLi256ELi128ELNSA_4UMMA5MajorE1ELSS_1ELNSR_7ScaleInE0ELST_0EEEEEENSA_6LayoutINSB_IJSE_SE_SE_EEENSB_IJNSC_ILi0EEESY_SY_EEEEENSB_IJNSA_10UnderscoreES11_S11_EEEEENS7_6detail27Sm100ImplicitGemmTileTraitsINSA_18SM100_TMA_2SM_LOADENSA_14ComposedLayoutINSA_7SwizzleILi3ELi4ELi3EEENSA_18smem_ptr_flag_bitsILi16EEENSW_INSB_IJNSC_ILi64EEENSC_ILi8EEEEEENSB_IJSE_S1C_EEEEEEEvEENS15_INSA_25SM100_TMA_2SM_LOAD_IM2COLES1H_vEEEENS_8epilogue10collective18CollectiveEpilogueINS1M_23Sm100TmaWarpSpecializedILi4ELi2ELi32ELb1ELb0EEEJNSB_IJSI_SJ_SL_EEENSB_IJNSW_ISI_SE_EENSW_ISK_SE_EEEEESN_NSB_IJlNSB_IJSE_lllEEESY_EEESN_S1W_NS1M_6fusion15FusionCallbacksIS1Q_NS1X_17LinearCombinationISN_fSN_fLNS_15FloatRoundStyleE2EEES1R_S1U_JEEENSA_5SM1004TMEM4LOAD26SM100_TMEM_LOAD_32dp32b32xENSA_13SM90_TMA_LOADENS17_INS18_ILi2ELi4ELi3EEES1B_NSW_INSB_IJS1D_SK_EEENSB_IJSK_SE_EEEEEEENSA_39AutoVectorizingCopyWithAssumedAlignmentILi128EEENSA_14SM90_TMA_STOREES2C_S2E_S2E_EEEvvEEEEvNT_6ParamsE,"aw",@nobits
	.sectionflags	@""
	.align	16
	.zero		1024


//--------------------- .nv.shared.reserved.0     --------------------------
	.section	.nv.shared.reserved.0,"aw",@nobits
	.weak		__nv_reservedSMEM_offset_0_alias
	.size		__nv_reservedSMEM_offset_0_alias, 0, 64
	.other		__nv_reservedSMEM_offset_0_alias,@"STO_CUDA_RESERVED_SHARED STV_DEFAULT"
__nv_reservedSMEM_offset_0_alias:
	.zero		0
.nv.shared.reserved.0:
	.zero		64
	.weak		__nv_reservedSMEM_tcgen05_partition
	.type		__nv_reservedSMEM_tcgen05_partition,@object
	.size		__nv_reservedSMEM_tcgen05_partition,(.L_0 - __nv_reservedSMEM_tcgen05_partition)
__nv_reservedSMEM_tcgen05_partition:
	.zero		32
.L_0:


//--------------------- .nv.global                --------------------------
	.section	.nv.global,"aw",@nobits
.nv.global:
	.type		_ZN39_INTERNAL_89ec27b9_4_k_cu_da7e7180_45444cute1_E,@object
	.size		_ZN39_INTERNAL_89ec27b9_4_k_cu_da7e7180_45444cute1_E,(_ZN39_INTERNAL_89ec27b9_4_k_cu_da7e7180_45444cuda3std3__45__cpo6cbeginE - _ZN39_INTERNAL_89ec27b9_4_k_cu_da7e7180_45444cute1_E)
_ZN39_INTERNAL_89ec27b9_4_k_cu_da7e7180_45444cute1_E:
	.zero		1
	.type		_ZN39_INTERNAL_89ec27b9_4_k_cu_da7e7180_45444cuda3std3__45__cpo6cbeginE,@object
	.size		_ZN39_INTERNAL_89ec27b9_4_k_cu_da7e7180_45444cuda3std3__45__cpo6cbeginE,(_ZN39_INTERNAL_89ec27b9_4_k_cu_da7e7180_45444cuda3std3__48in_placeE - _ZN39_INTERNAL_89ec27b9_4_k_cu_da7e7180_45444cuda3std3__45__cpo6cbeginE)
_ZN39_INTERNAL_89ec27b9_4_k_cu_da7e7180_45444cuda3std3__45__cpo6cbeginE:
	.zero		1
	.type		_ZN39_INTERNAL_89ec27b9_4_k_cu_da7e7180_45444cuda3std3__48in_placeE,@object
	.size		_ZN39_INTERNAL_89ec27b9_4_k_cu_da7e7180_45444cuda3std3__48in_placeE,(_ZN39_INTERNAL_89ec27b9_4_k_cu_da7e7180_45444cuda3std6ranges3__45__cpo9iter_moveE - _ZN39_INTERNAL_89ec27b9_4_k_cu_da7e7180_45444cuda3std3__48in_placeE)
_ZN39_INTERNAL_89ec27b9_4_k_cu_da7e7180_45444cuda3std3__48in_placeE:
	.zero		1
	.type		_ZN39_INTERNAL_89ec27b9_4_k_cu_da7e7180_45444cuda3std6ranges3__45__cpo9iter_moveE,@object
	.size		_ZN39_INTERNAL_89ec27b9_4_k_cu_da7e7180_45444cuda3std6ranges3__45__cpo9iter_moveE,(_ZN39_INTERNAL_89ec27b9_4_k_cu_da7e7180_45444cuda3std3__45__cpo5beginE - _ZN39_INTERNAL_89ec27b9_4_k_cu_da7e7180_45444cuda3std6ranges3__45__cpo9iter_moveE)
_ZN39_INTERNAL_89ec27b9_4_k_cu_da7e7180_45444cuda3std6ranges3__45__cpo9iter_moveE:
	.zero		1
	.type		_ZN39_INTERNAL_89ec27b9_4_k_cu_da7e7180_45444cuda3std3__45__cpo5beginE,@object
	.size		_ZN39_INTERNAL_89ec27b9_4_k_cu_da7e7180_45444cuda3std3__45__cpo5beginE,(_ZN39_INTERNAL_89ec27b9_4_k_cu_da7e7180_45444cuda3std3__441_GLOBAL__N__89ec27b9_4_k_cu_da7e7180_45446ignoreE - _ZN39_INTERNAL_89ec27b9_4_k_cu_da7e7180_45444cuda3std3__45__cpo5beginE)
_ZN39_INTERNAL_89ec27b9_4_k_cu_da7e7180_45444cuda3std3__45__cpo5beginE:
	.zero		1
	.type		_ZN39_INTERNAL_89ec27b9_4_k_cu_da7e7180_45444cuda3std3__441_GLOBAL__N__89ec27b9_4_k_cu_da7e7180_45446ignoreE,@object
	.size		_ZN39_INTERNAL_89ec27b9_4_k_cu_da7e7180_45444cuda3std3__441_GLOBAL__N__89ec27b9_4_k_cu_da7e7180_45446ignoreE,(_ZN39_INTERNAL_89ec27b9_4_k_cu_da7e7180_45444cute7productE - _ZN39_INTERNAL_89ec27b9_4_k_cu_da7e7180_45444cuda3std3__441_GLOBAL__N__89ec27b9_4_k_cu_da7e7180_45446ignoreE)
_ZN39_INTERNAL_89ec27b9_4_k_cu_da7e7180_45444cuda3std3__441_GLOBAL__N__89ec27b9_4_k_cu_da7e7180_45446ignoreE:
	.zero		1
	.type		_ZN39_INTERNAL_89ec27b9_4_k_cu_da7e7180_45444cute7productE,@object
	.size		_ZN39_INTERNAL_89ec27b9_4_k_cu_da7e7180_45444cute7productE,(_ZN39_INTERNAL_89ec27b9_4_k_cu_da7e7180_45444cuda3std3__45__cpo3endE - _ZN39_INTERNAL_89ec27b9_4_k_cu_da7e7180_45444cute7productE)
_ZN39_INTERNAL_89ec27b9_4_k_cu_da7e7180_45444cute7productE:
	.zero		1
	.type		_ZN39_INTERNAL_89ec27b9_4_k_cu_da7e7180_45444cuda3std3__45__cpo3endE,@object
	.size		_ZN39_INTERNAL_89ec27b9_4_k_cu_da7e7180_45444cuda3std3__45__cpo3endE,(_ZN39_INTERNAL_89ec27b9_4_k_cu_da7e7180_45444cuda3std3__419piecewise_constructE - _ZN39_INTERNAL_89ec27b9_4_k_cu_da7e7180_45444cuda3std3__45__cpo3endE)
_ZN39_INTERNAL_89ec27b9_4_k_cu_da7e7180_45444cuda3std3__45__cpo3endE:
	.zero		1
	.type		_ZN39_INTERNAL_89ec27b9_4_k_cu_da7e7180_45444cuda3std3__419piecewise_constructE,@object
	.size		_ZN39_INTERNAL_89ec27b9_4_k_cu_da7e7180_45444cuda3std3__419piecewise_constructE,(_ZN39_INTERNAL_89ec27b9_4_k_cu_da7e7180_45444cuda3std3__45__cpo4cendE - _ZN39_INTERNAL_89ec27b9_4_k_cu_da7e7180_45444cuda3std3__419piecewise_constructE)
_ZN39_INTERNAL_89ec27b9_4_k_cu_da7e7180_45444cuda3std3__419piecewise_constructE:
	.zero		1
	.type		_ZN39_INTERNAL_89ec27b9_4_k_cu_da7e7180_45444cuda3std3__45__cpo4cendE,@object
	.size		_ZN39_INTERNAL_89ec27b9_4_k_cu_da7e7180_45444cuda3std3__45__cpo4cendE,(_ZN39_INTERNAL_89ec27b9_4_k_cu_da7e7180_45444cuda3std6ranges3__45__cpo4swapE - _ZN39_INTERNAL_89ec27b9_4_k_cu_da7e7180_45444cuda3std3__45__cpo4cendE)
_ZN39_INTERNAL_89ec27b9_4_k_cu_da7e7180_45444cuda3std3__45__cpo4cendE:
	.zero		1
	.type		_ZN39_INTERNAL_89ec27b9_4_k_cu_da7e7180_45444cuda3std6ranges3__45__cpo4swapE,@object
	.size		_ZN39_INTERNAL_89ec27b9_4_k_cu_da7e7180_45444cuda3std6ranges3__45__cpo4swapE,(.L_10 - _ZN39_INTERNAL_89ec27b9_4_k_cu_da7e7180_45444cuda3std6ranges3__45__cpo4swapE)
_ZN39_INTERNAL_89ec27b9_4_k_cu_da7e7180_45444cuda3std6ranges3__45__cpo4swapE:
	.zero		1
.L_10:


//--------------------- .nv.constant0._ZN7cutlass13device_kernelINS_4conv6kernel13ConvUniversalINS1_16ConvProblemShapeILNS1_8OperatorE2ELi3EEENS1_10collective14CollectiveConvINS1_47MainloopSm100TmaUmmaWarpSpecializedImplicitGemmILS5_2ELi16ELi3ELi1ELi2EN4cute5tupleIJNSA_1CILi2EEENSC_ILi1EEESE_EEEEENSB_IJNSC_ILi256EEENSB_IJNSC_ILi128EEEEEENSB_IJNSC_ILi32EEEEEEEEENS_6half_tESN_NSA_8TiledMMAINSA_8MMA_AtomIJNSA_26SM100_MMA_F16BF16_2x1SM_SSISN_SN_fLi256ELi128ELNSA_4UMMA5MajorE1ELSS_1ELNSR_7ScaleInE0ELST_0EEEEEENSA_6LayoutINSB_IJSE_SE_SE_EEENSB_IJNSC_ILi0EEESY_SY_EEEEENSB_IJNSA_10UnderscoreES11_S11_EEEEENS7_6detail27Sm100ImplicitGemmTileTraitsINSA_18SM100_TMA_2SM_LOADENSA_14ComposedLayoutINSA_7SwizzleILi3ELi4ELi3EEENSA_18smem_ptr_flag_bitsILi16EEENSW_INSB_IJNSC_ILi64EEENSC_ILi8EEEEEENSB_IJSE_S1C_EEEEEEEvEENS15_INSA_25SM100_TMA_2SM_LOAD_IM2COLES1H_vEEEENS_8epilogue10collective18CollectiveEpilogueINS1M_23Sm100TmaWarpSpecializedILi4ELi2ELi32ELb1ELb0EEEJNSB_IJSI_SJ_SL_EEENSB_IJNSW_ISI_SE_EENSW_ISK_SE_EEEEESN_NSB_IJlNSB_IJSE_lllEEESY_EEESN_S1W_NS1M_6fusion15FusionCallbacksIS1Q_NS1X_17LinearCombinationISN_fSN_fLNS_15FloatRoundStyleE2EEES1R_S1U_JEEENSA_5SM1004TMEM4LOAD26SM100_TMEM_LOAD_32dp32b32xENSA_13SM90_TMA_LOADENS17_INS18_ILi2ELi4ELi3EEES1B_NSW_INSB_IJS1D_SK_EEENSB_IJSK_SE_EEEEEEENSA_39AutoVectorizingCopyWithAssumedAlignmentILi128EEENSA_14SM90_TMA_STOREES2C_S2E_S2E_EEEvvEEEEvNT_6ParamsE --------------------------
	.section	.nv.constant0._ZN7cutlass13device_kernelINS_4conv6kernel13ConvUniversalINS1_16ConvProblemShapeILNS1_8OperatorE2ELi3EEENS1_10collective14CollectiveConvINS1_47MainloopSm100TmaUmmaWarpSpecializedImplicitGemmILS5_2ELi16ELi3ELi1ELi2EN4cute5tupleIJNSA_1CILi2EEENSC_ILi1EEESE_EEEEENSB_IJNSC_ILi256EEENSB_IJNSC_ILi128EEEEEENSB_IJNSC_ILi32EEEEEEEEENS_6half_tESN_NSA_8TiledMMAINSA_8MMA_AtomIJNSA_26SM100_MMA_F16BF16_2x1SM_SSISN_SN_fLi256ELi128ELNSA_4UMMA5MajorE1ELSS_1ELNSR_7ScaleInE0ELST_0EEEEEENSA_6LayoutINSB_IJSE_SE_SE_EEENSB_IJNSC_ILi0EEESY_SY_EEEEENSB_IJNSA_10UnderscoreES11_S11_EEEEENS7_6detail27Sm100ImplicitGemmTileTraitsINSA_18SM100_TMA_2SM_LOADENSA_14ComposedLayoutINSA_7SwizzleILi3ELi4ELi3EEENSA_18smem_ptr_flag_bitsILi16EEENSW_INSB_IJNSC_ILi64EEENSC_ILi8EEEEEENSB_IJSE_S1C_EEEEEEEvEENS15_INSA_25SM100_TMA_2SM_LOAD_IM2COLES1H_vEEEENS_8epilogue10collective18CollectiveEpilogueINS1M_23Sm100TmaWarpSpecializedILi4ELi2ELi32ELb1ELb0EEEJNSB_IJSI_SJ_SL_EEENSB_IJNSW_ISI_SE_EENSW_ISK_SE_EEEEESN_NSB_IJlNSB_IJSE_lllEEESY_EEESN_S1W_NS1M_6fusion15FusionCallbacksIS1Q_NS1X_17LinearCombinationISN_fSN_fLNS_15FloatRoundStyleE2EEES1R_S1U_JEEENSA_5SM1004TMEM4LOAD26SM100_TMEM_LOAD_32dp32b32xENSA_13SM90_TMA_LOADENS17_INS18_ILi2ELi4ELi3EEES1B_NSW_INSB_IJS1D_SK_EEENSB_IJSK_SE_EEEEEEENSA_39AutoVectorizingCopyWithAssumedAlignmentILi128EEENSA_14SM90_TMA_STOREES2C_S2E_S2E_EEEvvEEEEvNT_6ParamsE,"a",@progbits
	.sectionflags	@""
	.align	4
.nv.constant0._ZN7cutlass13device_kernelINS_4conv6kernel13ConvUniversalINS1_16ConvProblemShapeILNS1_8OperatorE2ELi3EEENS1_10collective14CollectiveConvINS1_47MainloopSm100TmaUmmaWarpSpecializedImplicitGemmILS5_2ELi16ELi3ELi1ELi2EN4cute5tupleIJNSA_1CILi2EEENSC_ILi1EEESE_EEEEENSB_IJNSC_ILi256EEENSB_IJNSC_ILi128EEEEEENSB_IJNSC_ILi32EEEEEEEEENS_6half_tESN_NSA_8TiledMMAINSA_8MMA_AtomIJNSA_26SM100_MMA_F16BF16_2x1SM_SSISN_SN_fLi256ELi128ELNSA_4UMMA5MajorE1ELSS_1ELNSR_7ScaleInE0ELST_0EEEEEENSA_6LayoutINSB_IJSE_SE_SE_EEENSB_IJNSC_ILi0EEESY_SY_EEEEENSB_IJNSA_10UnderscoreES11_S11_EEEEENS7_6detail27Sm100ImplicitGemmTileTraitsINSA_18SM100_TMA_2SM_LOADENSA_14ComposedLayoutINSA_7SwizzleILi3ELi4ELi3EEENSA_18smem_ptr_flag_bitsILi16EEENSW_INSB_IJNSC_ILi64EEENSC_ILi8EEEEEENSB_IJSE_S1C_EEEEEEEvEENS15_INSA_25SM100_TMA_2SM_LOAD_IM2COLES1H_vEEEENS_8epilogue10collective18CollectiveEpilogueINS1M_23Sm100TmaWarpSpecializedILi4ELi2ELi32ELb1ELb0EEEJNSB_IJSI_SJ_SL_EEENSB_IJNSW_ISI_SE_EENSW_ISK_SE_EEEEESN_NSB_IJlNSB_IJSE_lllEEESY_EEESN_S1W_NS1M_6fusion15FusionCallbacksIS1Q_NS1X_17LinearCombinationISN_fSN_fLNS_15FloatRoundStyleE2EEES1R_S1U_JEEENSA_5SM1004TMEM4LOAD26SM100_TMEM_LOAD_32dp32b32xENSA_13SM90_TMA_LOADENS17_INS18_ILi2ELi4ELi3EEES1B_NSW_INSB_IJS1D_SK_EEENSB_IJSK_SE_EEEEEEENSA_39AutoVectorizingCopyWithAssumedAlignmentILi128EEENSA_14SM90_TMA_STOREES2C_S2E_S2E_EEEvvEEEEvNT_6ParamsE:
	.zero		3200


//--------------------- SYMBOLS --------------------------

	.type		.nv.reservedSmem.offset0,@object
	.size		.nv.reservedSmem.offset0,0x4
	.type		.nv.reservedSmem.cap,@object
	.size		.nv.reservedSmem.cap,0x4
	.type		__assertfail,@function
